//
// Generated by NVIDIA NVVM Compiler
//
// Compiler Build ID: CL-36424714
// Cuda compilation tools, release 13.0, V13.0.88
// Based on NVVM 20.0.0
//

.version 9.0
.target sm_100
.address_size 64

	// .globl	_ZN3cub18CUB_300001_SM_10006detail11EmptyKernelIvEEvv
// _ZZN3cub18CUB_300001_SM_10006detail6reduce28DeviceReduceSingleTileKernelINS2_10policy_hubIljN4cuda3std3__44plusIlEEE10Policy1000EN6thrust24THRUST_300001_SM_1000_NS18transform_iteratorI6is_posNSD_6detail15normal_iteratorINSD_10device_ptrIfEEEEllEEPljS9_llNS7_10__identityEEEvT0_T1_T2_T3_T4_T6_E12temp_storage has been demoted
// _ZZN3cub18CUB_300001_SM_10006detail6reduce18DeviceReduceKernelINS2_10policy_hubIljN4cuda3std3__44plusIlEEE10Policy1000EN6thrust24THRUST_300001_SM_1000_NS18transform_iteratorI6is_posNSD_6detail15normal_iteratorINSD_10device_ptrIfEEEEllEEjS9_lNS7_10__identityEEEvT0_PT3_T1_NS0_13GridEvenShareISQ_EET2_T4_E12temp_storage has been demoted
// _ZZN3cub18CUB_300001_SM_10006detail6reduce28DeviceReduceSingleTileKernelINS2_10policy_hubIljN4cuda3std3__44plusIlEEE10Policy1000EPlSC_iS9_llNS7_10__identityEEEvT0_T1_T2_T3_T4_T6_E12temp_storage has been demoted
// _ZZN3cub18CUB_300001_SM_10006detail6reduce28DeviceReduceSingleTileKernelINS2_10policy_hubIlyN4cuda3std3__44plusIlEEE10Policy1000EN6thrust24THRUST_300001_SM_1000_NS18transform_iteratorI6is_posNSD_6detail15normal_iteratorINSD_10device_ptrIfEEEEllEEPlyS9_llNS7_10__identityEEEvT0_T1_T2_T3_T4_T6_E12temp_storage has been demoted
// _ZZN3cub18CUB_300001_SM_10006detail6reduce18DeviceReduceKernelINS2_10policy_hubIlyN4cuda3std3__44plusIlEEE10Policy1000EN6thrust24THRUST_300001_SM_1000_NS18transform_iteratorI6is_posNSD_6detail15normal_iteratorINSD_10device_ptrIfEEEEllEEyS9_lNS7_10__identityEEEvT0_PT3_T1_NS0_13GridEvenShareISQ_EET2_T4_E12temp_storage has been demoted
// _ZZN3cub18CUB_300001_SM_10006detail6reduce28DeviceReduceSingleTileKernelINS2_10policy_hubIlyN4cuda3std3__44plusIlEEE10Policy1000EPlSC_iS9_llNS7_10__identityEEEvT0_T1_T2_T3_T4_T6_E12temp_storage has been demoted
// _ZZN3cub18CUB_300001_SM_10006detail6reduce28DeviceReduceSingleTileKernelINS2_10policy_hubIfjN4cuda3std3__44plusIfEEE10Policy1000EN6thrust24THRUST_300001_SM_1000_NS6detail15normal_iteratorINSD_10device_ptrIfEEEEPfjS9_ffNS7_10__identityEEEvT0_T1_T2_T3_T4_T6_E12temp_storage has been demoted
// _ZZN3cub18CUB_300001_SM_10006detail6reduce18DeviceReduceKernelINS2_10policy_hubIfjN4cuda3std3__44plusIfEEE10Policy1000EN6thrust24THRUST_300001_SM_1000_NS6detail15normal_iteratorINSD_10device_ptrIfEEEEjS9_fNS7_10__identityEEEvT0_PT3_T1_NS0_13GridEvenShareISN_EET2_T4_E12temp_storage has been demoted
// _ZZN3cub18CUB_300001_SM_10006detail6reduce28DeviceReduceSingleTileKernelINS2_10policy_hubIfjN4cuda3std3__44plusIfEEE10Policy1000EPfSC_iS9_ffNS7_10__identityEEEvT0_T1_T2_T3_T4_T6_E12temp_storage has been demoted
// _ZZN3cub18CUB_300001_SM_10006detail6reduce28DeviceReduceSingleTileKernelINS2_10policy_hubIfyN4cuda3std3__44plusIfEEE10Policy1000EN6thrust24THRUST_300001_SM_1000_NS6detail15normal_iteratorINSD_10device_ptrIfEEEEPfyS9_ffNS7_10__identityEEEvT0_T1_T2_T3_T4_T6_E12temp_storage has been demoted
// _ZZN3cub18CUB_300001_SM_10006detail6reduce18DeviceReduceKernelINS2_10policy_hubIfyN4cuda3std3__44plusIfEEE10Policy1000EN6thrust24THRUST_300001_SM_1000_NS6detail15normal_iteratorINSD_10device_ptrIfEEEEyS9_fNS7_10__identityEEEvT0_PT3_T1_NS0_13GridEvenShareISN_EET2_T4_E12temp_storage has been demoted
// _ZZN3cub18CUB_300001_SM_10006detail6reduce28DeviceReduceSingleTileKernelINS2_10policy_hubIfyN4cuda3std3__44plusIfEEE10Policy1000EPfSC_iS9_ffNS7_10__identityEEEvT0_T1_T2_T3_T4_T6_E12temp_storage has been demoted
// _ZZN3cub18CUB_300001_SM_10006detail9transform23transform_kernel_ublkcpINS2_19async_copy_policy_tILi128EEEiN4cuda3std3__45minusIfEEN6thrust24THRUST_300001_SM_1000_NS6detail15normal_iteratorINSC_10device_ptrIfEEEEJffEEEvT0_iT1_T2_DpNS2_16aligned_base_ptrIT3_EEE3bar has been demoted
// _ZZN3cub18CUB_300001_SM_10006detail9transform23transform_kernel_ublkcpINS2_19async_copy_policy_tILi128EEElN4cuda3std3__45minusIfEEN6thrust24THRUST_300001_SM_1000_NS6detail15normal_iteratorINSC_10device_ptrIfEEEEJffEEEvT0_iT1_T2_DpNS2_16aligned_base_ptrIT3_EEE3bar has been demoted
.global .align 1 .b8 _ZN30_INTERNAL_b23b9b92_4_k_cu_main4cuda3std3__45__cpo5beginE[1];
.global .align 1 .b8 _ZN30_INTERNAL_b23b9b92_4_k_cu_main4cuda3std3__45__cpo3endE[1];
.global .align 1 .b8 _ZN30_INTERNAL_b23b9b92_4_k_cu_main4cuda3std3__45__cpo6cbeginE[1];
.global .align 1 .b8 _ZN30_INTERNAL_b23b9b92_4_k_cu_main4cuda3std3__45__cpo4cendE[1];
.global .align 1 .b8 _ZN30_INTERNAL_b23b9b92_4_k_cu_main4cuda3std3__45__cpo6rbeginE[1];
.global .align 1 .b8 _ZN30_INTERNAL_b23b9b92_4_k_cu_main4cuda3std3__45__cpo4rendE[1];
.global .align 1 .b8 _ZN30_INTERNAL_b23b9b92_4_k_cu_main4cuda3std3__45__cpo7crbeginE[1];
.global .align 1 .b8 _ZN30_INTERNAL_b23b9b92_4_k_cu_main4cuda3std3__45__cpo5crendE[1];
.global .align 1 .b8 _ZN30_INTERNAL_b23b9b92_4_k_cu_main4cuda3std3__432_GLOBAL__N__b23b9b92_4_k_cu_main6ignoreE[1];
.global .align 1 .b8 _ZN30_INTERNAL_b23b9b92_4_k_cu_main4cuda3std3__419piecewise_constructE[1];
.global .align 1 .b8 _ZN30_INTERNAL_b23b9b92_4_k_cu_main4cuda3std3__48in_placeE[1];
.global .align 1 .b8 _ZN30_INTERNAL_b23b9b92_4_k_cu_main4cuda3std3__420unreachable_sentinelE[1];
.global .align 1 .b8 _ZN30_INTERNAL_b23b9b92_4_k_cu_main4cuda3std3__47nulloptE[1];
.global .align 1 .b8 _ZN30_INTERNAL_b23b9b92_4_k_cu_main4cuda3std3__48unexpectE[1];
.global .align 1 .b8 _ZN30_INTERNAL_b23b9b92_4_k_cu_main4cuda3std6ranges3__45__cpo4swapE[1];
.global .align 1 .b8 _ZN30_INTERNAL_b23b9b92_4_k_cu_main4cuda3std6ranges3__45__cpo9iter_moveE[1];
.global .align 1 .b8 _ZN30_INTERNAL_b23b9b92_4_k_cu_main4cuda3std6ranges3__45__cpo5beginE[1];
.global .align 1 .b8 _ZN30_INTERNAL_b23b9b92_4_k_cu_main4cuda3std6ranges3__45__cpo3endE[1];
.global .align 1 .b8 _ZN30_INTERNAL_b23b9b92_4_k_cu_main4cuda3std6ranges3__45__cpo6cbeginE[1];
.global .align 1 .b8 _ZN30_INTERNAL_b23b9b92_4_k_cu_main4cuda3std6ranges3__45__cpo4cendE[1];
.global .align 1 .b8 _ZN30_INTERNAL_b23b9b92_4_k_cu_main4cuda3std6ranges3__45__cpo7advanceE[1];
.global .align 1 .b8 _ZN30_INTERNAL_b23b9b92_4_k_cu_main4cuda3std6ranges3__45__cpo9iter_swapE[1];
.global .align 1 .b8 _ZN30_INTERNAL_b23b9b92_4_k_cu_main4cuda3std6ranges3__45__cpo4nextE[1];
.global .align 1 .b8 _ZN30_INTERNAL_b23b9b92_4_k_cu_main4cuda3std6ranges3__45__cpo4prevE[1];
.global .align 1 .b8 _ZN30_INTERNAL_b23b9b92_4_k_cu_main4cuda3std6ranges3__45__cpo4dataE[1];
.global .align 1 .b8 _ZN30_INTERNAL_b23b9b92_4_k_cu_main4cuda3std6ranges3__45__cpo5cdataE[1];
.global .align 1 .b8 _ZN30_INTERNAL_b23b9b92_4_k_cu_main4cuda3std6ranges3__45__cpo4sizeE[1];
.global .align 1 .b8 _ZN30_INTERNAL_b23b9b92_4_k_cu_main4cuda3std6ranges3__45__cpo5ssizeE[1];
.global .align 1 .b8 _ZN30_INTERNAL_b23b9b92_4_k_cu_main4cuda3std6ranges3__45__cpo8distanceE[1];
.global .align 1 .b8 _ZN30_INTERNAL_b23b9b92_4_k_cu_main6thrust24THRUST_300001_SM_1000_NS8cuda_cub3parE[1];
.global .align 1 .b8 _ZN30_INTERNAL_b23b9b92_4_k_cu_main6thrust24THRUST_300001_SM_1000_NS8cuda_cub10par_nosyncE[1];
.global .align 1 .b8 _ZN30_INTERNAL_b23b9b92_4_k_cu_main6thrust24THRUST_300001_SM_1000_NS6system6detail10sequential3seqE[1];
.global .align 1 .b8 _ZN30_INTERNAL_b23b9b92_4_k_cu_main6thrust24THRUST_300001_SM_1000_NS6system3cpp3parE[1];
.global .align 1 .b8 _ZN30_INTERNAL_b23b9b92_4_k_cu_main6thrust24THRUST_300001_SM_1000_NS12placeholders2_1E[1];
.global .align 1 .b8 _ZN30_INTERNAL_b23b9b92_4_k_cu_main6thrust24THRUST_300001_SM_1000_NS12placeholders2_2E[1];
.global .align 1 .b8 _ZN30_INTERNAL_b23b9b92_4_k_cu_main6thrust24THRUST_300001_SM_1000_NS12placeholders2_3E[1];
.global .align 1 .b8 _ZN30_INTERNAL_b23b9b92_4_k_cu_main6thrust24THRUST_300001_SM_1000_NS12placeholders2_4E[1];
.global .align 1 .b8 _ZN30_INTERNAL_b23b9b92_4_k_cu_main6thrust24THRUST_300001_SM_1000_NS12placeholders2_5E[1];
.global .align 1 .b8 _ZN30_INTERNAL_b23b9b92_4_k_cu_main6thrust24THRUST_300001_SM_1000_NS12placeholders2_6E[1];
.global .align 1 .b8 _ZN30_INTERNAL_b23b9b92_4_k_cu_main6thrust24THRUST_300001_SM_1000_NS12placeholders2_7E[1];
.global .align 1 .b8 _ZN30_INTERNAL_b23b9b92_4_k_cu_main6thrust24THRUST_300001_SM_1000_NS12placeholders2_8E[1];
.global .align 1 .b8 _ZN30_INTERNAL_b23b9b92_4_k_cu_main6thrust24THRUST_300001_SM_1000_NS12placeholders2_9E[1];
.global .align 1 .b8 _ZN30_INTERNAL_b23b9b92_4_k_cu_main6thrust24THRUST_300001_SM_1000_NS12placeholders3_10E[1];
.global .align 1 .b8 _ZN30_INTERNAL_b23b9b92_4_k_cu_main6thrust24THRUST_300001_SM_1000_NS3seqE[1];
.global .align 1 .b8 _ZN30_INTERNAL_b23b9b92_4_k_cu_main6thrust24THRUST_300001_SM_1000_NS6deviceE[1];
.extern .shared .align 128 .b8 _ZN3cub18CUB_300001_SM_10006detail9transform4smemE[];

.visible .entry _ZN3cub18CUB_300001_SM_10006detail11EmptyKernelIvEEvv()
{


	ret;

}
	// .globl	_ZN3cub18CUB_300001_SM_10006detail8for_each13static_kernelINS2_12policy_hub_t12policy_500_tEmN6thrust24THRUST_300001_SM_1000_NS8cuda_cub20__uninitialized_fill7functorINS7_10device_ptrIfEEfEEEEvT0_T1_
.visible .entry _ZN3cub18CUB_300001_SM_10006detail8for_each13static_kernelINS2_12policy_hub_t12policy_500_tEmN6thrust24THRUST_300001_SM_1000_NS8cuda_cub20__uninitialized_fill7functorINS7_10device_ptrIfEEfEEEEvT0_T1_(
	.param .u64 _ZN3cub18CUB_300001_SM_10006detail8for_each13static_kernelINS2_12policy_hub_t12policy_500_tEmN6thrust24THRUST_300001_SM_1000_NS8cuda_cub20__uninitialized_fill7functorINS7_10device_ptrIfEEfEEEEvT0_T1__param_0,
	.param .align 8 .b8 _ZN3cub18CUB_300001_SM_10006detail8for_each13static_kernelINS2_12policy_hub_t12policy_500_tEmN6thrust24THRUST_300001_SM_1000_NS8cuda_cub20__uninitialized_fill7functorINS7_10device_ptrIfEEfEEEEvT0_T1__param_1[16]
)
.maxntid 256
{
	.reg .pred 	%p<4>;
	.reg .b16 	%rs<5>;
	.reg .b32 	%r<10>;
	.reg .b32 	%f<3>;
	.reg .b64 	%rd<16>;

	ld.param.f32 	%f2, [_ZN3cub18CUB_300001_SM_10006detail8for_each13static_kernelINS2_12policy_hub_t12policy_500_tEmN6thrust24THRUST_300001_SM_1000_NS8cuda_cub20__uninitialized_fill7functorINS7_10device_ptrIfEEfEEEEvT0_T1__param_1+8];
	ld.param.u64 	%rd4, [_ZN3cub18CUB_300001_SM_10006detail8for_each13static_kernelINS2_12policy_hub_t12policy_500_tEmN6thrust24THRUST_300001_SM_1000_NS8cuda_cub20__uninitialized_fill7functorINS7_10device_ptrIfEEfEEEEvT0_T1__param_1];
	ld.param.u64 	%rd5, [_ZN3cub18CUB_300001_SM_10006detail8for_each13static_kernelINS2_12policy_hub_t12policy_500_tEmN6thrust24THRUST_300001_SM_1000_NS8cuda_cub20__uninitialized_fill7functorINS7_10device_ptrIfEEfEEEEvT0_T1__param_0];
	mov.u32 	%r7, %ctaid.x;
	mul.wide.u32 	%rd1, %r7, 512;
	sub.s64 	%rd2, %rd5, %rd1;
	setp.lt.u64 	%p1, %rd2, 512;
	@%p1 bra 	$L__BB1_2;
	mov.u32 	%r9, %tid.x;
	cvta.to.global.u64 	%rd11, %rd4;
	cvt.u64.u32 	%rd12, %r9;
	add.s64 	%rd13, %rd1, %rd12;
	shl.b64 	%rd14, %rd13, 2;
	add.s64 	%rd15, %rd11, %rd14;
	st.global.f32 	[%rd15], %f2;
	st.global.f32 	[%rd15+1024], %f2;
	bra.uni 	$L__BB1_6;
$L__BB1_2:
	cvta.to.global.u64 	%rd6, %rd4;
	mov.u32 	%r1, %tid.x;
	cvt.u64.u32 	%rd7, %r1;
	setp.le.u64 	%p2, %rd2, %rd7;
	add.s64 	%rd8, %rd1, %rd7;
	shl.b64 	%rd9, %rd8, 2;
	add.s64 	%rd3, %rd6, %rd9;
	@%p2 bra 	$L__BB1_4;
	st.global.f32 	[%rd3], %f2;
$L__BB1_4:
	add.s32 	%r8, %r1, 256;
	cvt.u64.u32 	%rd10, %r8;
	setp.le.u64 	%p3, %rd2, %rd10;
	@%p3 bra 	$L__BB1_6;
	st.global.f32 	[%rd3+1024], %f2;
$L__BB1_6:
	ret;

}
	// .globl	_ZN3cub18CUB_300001_SM_10006detail8for_each13static_kernelINS2_12policy_hub_t12policy_500_tElN6thrust24THRUST_300001_SM_1000_NS8cuda_cub11__transform17unary_transform_fINS7_6detail15normal_iteratorINS7_10device_ptrIfEEEESF_NS9_14no_stencil_tagENS8_9__replace10constant_fIiEE17is_less_than_zeroEEEEvT0_T1_
.visible .entry _ZN3cub18CUB_300001_SM_10006detail8for_each13static_kernelINS2_12policy_hub_t12policy_500_tElN6thrust24THRUST_300001_SM_1000_NS8cuda_cub11__transform17unary_transform_fINS7_6detail15normal_iteratorINS7_10device_ptrIfEEEESF_NS9_14no_stencil_tagENS8_9__replace10constant_fIiEE17is_less_than_zeroEEEEvT0_T1_(
	.param .u64 _ZN3cub18CUB_300001_SM_10006detail8for_each13static_kernelINS2_12policy_hub_t12policy_500_tElN6thrust24THRUST_300001_SM_1000_NS8cuda_cub11__transform17unary_transform_fINS7_6detail15normal_iteratorINS7_10device_ptrIfEEEESF_NS9_14no_stencil_tagENS8_9__replace10constant_fIiEE17is_less_than_zeroEEEEvT0_T1__param_0,
	.param .align 8 .b8 _ZN3cub18CUB_300001_SM_10006detail8for_each13static_kernelINS2_12policy_hub_t12policy_500_tElN6thrust24THRUST_300001_SM_1000_NS8cuda_cub11__transform17unary_transform_fINS7_6detail15normal_iteratorINS7_10device_ptrIfEEEESF_NS9_14no_stencil_tagENS8_9__replace10constant_fIiEE17is_less_than_zeroEEEEvT0_T1__param_1[24]
)
.maxntid 256
{
	.reg .pred 	%p<8>;
	.reg .b16 	%rs<5>;
	.reg .b32 	%r<16>;
	.reg .b32 	%f<7>;
	.reg .b64 	%rd<28>;

	ld.param.u32 	%r1, [_ZN3cub18CUB_300001_SM_10006detail8for_each13static_kernelINS2_12policy_hub_t12policy_500_tElN6thrust24THRUST_300001_SM_1000_NS8cuda_cub11__transform17unary_transform_fINS7_6detail15normal_iteratorINS7_10device_ptrIfEEEESF_NS9_14no_stencil_tagENS8_9__replace10constant_fIiEE17is_less_than_zeroEEEEvT0_T1__param_1+16];
	ld.param.u64 	%rd12, [_ZN3cub18CUB_300001_SM_10006detail8for_each13static_kernelINS2_12policy_hub_t12policy_500_tElN6thrust24THRUST_300001_SM_1000_NS8cuda_cub11__transform17unary_transform_fINS7_6detail15normal_iteratorINS7_10device_ptrIfEEEESF_NS9_14no_stencil_tagENS8_9__replace10constant_fIiEE17is_less_than_zeroEEEEvT0_T1__param_1+8];
	ld.param.u64 	%rd11, [_ZN3cub18CUB_300001_SM_10006detail8for_each13static_kernelINS2_12policy_hub_t12policy_500_tElN6thrust24THRUST_300001_SM_1000_NS8cuda_cub11__transform17unary_transform_fINS7_6detail15normal_iteratorINS7_10device_ptrIfEEEESF_NS9_14no_stencil_tagENS8_9__replace10constant_fIiEE17is_less_than_zeroEEEEvT0_T1__param_1];
	ld.param.u64 	%rd13, [_ZN3cub18CUB_300001_SM_10006detail8for_each13static_kernelINS2_12policy_hub_t12policy_500_tElN6thrust24THRUST_300001_SM_1000_NS8cuda_cub11__transform17unary_transform_fINS7_6detail15normal_iteratorINS7_10device_ptrIfEEEESF_NS9_14no_stencil_tagENS8_9__replace10constant_fIiEE17is_less_than_zeroEEEEvT0_T1__param_0];
	mov.u32 	%r7, %ctaid.x;
	mul.wide.u32 	%rd1, %r7, 512;
	sub.s64 	%rd2, %rd13, %rd1;
	setp.lt.s64 	%p1, %rd2, 512;
	@%p1 bra 	$L__BB2_5;
	cvta.to.global.u64 	%rd23, %rd11;
	cvta.to.global.u64 	%rd24, %rd12;
	mov.u32 	%r13, %tid.x;
	cvt.rn.f32.s32 	%f1, %r1;
	cvt.u64.u32 	%rd25, %r13;
	add.s64 	%rd26, %rd1, %rd25;
	shl.b64 	%rd27, %rd26, 2;
	add.s64 	%rd3, %rd23, %rd27;
	ld.global.f32 	%f5, [%rd3];
	cvt.rzi.s32.f32 	%r14, %f5;
	setp.gt.s32 	%p6, %r14, -1;
	add.s64 	%rd4, %rd24, %rd27;
	@%p6 bra 	$L__BB2_3;
	st.global.f32 	[%rd4], %f1;
$L__BB2_3:
	ld.global.f32 	%f6, [%rd3+1024];
	cvt.rzi.s32.f32 	%r15, %f6;
	setp.gt.s32 	%p7, %r15, -1;
	@%p7 bra 	$L__BB2_11;
	st.global.f32 	[%rd4+1024], %f1;
	bra.uni 	$L__BB2_11;
$L__BB2_5:
	cvta.to.global.u64 	%rd5, %rd11;
	cvta.to.global.u64 	%rd6, %rd12;
	mov.u32 	%r8, %tid.x;
	cvt.s64.s32 	%rd7, %rd2;
	cvt.rn.f32.s32 	%f2, %r1;
	cvt.u64.u32 	%rd8, %r8;
	setp.le.s64 	%p2, %rd7, %rd8;
	@%p2 bra 	$L__BB2_8;
	add.s64 	%rd9, %rd1, %rd8;
	shl.b64 	%rd14, %rd9, 2;
	add.s64 	%rd15, %rd5, %rd14;
	ld.global.f32 	%f3, [%rd15];
	cvt.rzi.s32.f32 	%r9, %f3;
	setp.gt.s32 	%p3, %r9, -1;
	@%p3 bra 	$L__BB2_8;
	add.s64 	%rd17, %rd6, %rd14;
	st.global.f32 	[%rd17], %f2;
$L__BB2_8:
	cvt.u32.u64 	%r10, %rd8;
	add.s32 	%r11, %r10, 256;
	cvt.u64.u32 	%rd18, %r11;
	setp.le.s64 	%p4, %rd7, %rd18;
	@%p4 bra 	$L__BB2_11;
	add.s64 	%rd10, %rd1, %rd8;
	shl.b64 	%rd19, %rd10, 2;
	add.s64 	%rd20, %rd5, %rd19;
	ld.global.f32 	%f4, [%rd20+1024];
	cvt.rzi.s32.f32 	%r12, %f4;
	setp.gt.s32 	%p5, %r12, -1;
	@%p5 bra 	$L__BB2_11;
	add.s64 	%rd22, %rd6, %rd19;
	st.global.f32 	[%rd22+1024], %f2;
$L__BB2_11:
	ret;

}
	// .globl	_ZN3cub18CUB_300001_SM_10006detail9transform16transform_kernelINS2_10policy_hubILb0EN4cuda3std3__45tupleIJN6thrust24THRUST_300001_SM_1000_NS6detail15normal_iteratorINSA_10device_ptrIfEEEESF_EEEE10policy1000EiNS7_5minusIfEESF_JPfSL_EEEvT0_iT1_T2_DpNS2_10kernel_argIT3_EE
.visible .entry _ZN3cub18CUB_300001_SM_10006detail9transform16transform_kernelINS2_10policy_hubILb0EN4cuda3std3__45tupleIJN6thrust24THRUST_300001_SM_1000_NS6detail15normal_iteratorINSA_10device_ptrIfEEEESF_EEEE10policy1000EiNS7_5minusIfEESF_JPfSL_EEEvT0_iT1_T2_DpNS2_10kernel_argIT3_EE(
	.param .u32 _ZN3cub18CUB_300001_SM_10006detail9transform16transform_kernelINS2_10policy_hubILb0EN4cuda3std3__45tupleIJN6thrust24THRUST_300001_SM_1000_NS6detail15normal_iteratorINSA_10device_ptrIfEEEESF_EEEE10policy1000EiNS7_5minusIfEESF_JPfSL_EEEvT0_iT1_T2_DpNS2_10kernel_argIT3_EE_param_0,
	.param .u32 _ZN3cub18CUB_300001_SM_10006detail9transform16transform_kernelINS2_10policy_hubILb0EN4cuda3std3__45tupleIJN6thrust24THRUST_300001_SM_1000_NS6detail15normal_iteratorINSA_10device_ptrIfEEEESF_EEEE10policy1000EiNS7_5minusIfEESF_JPfSL_EEEvT0_iT1_T2_DpNS2_10kernel_argIT3_EE_param_1,
	.param .align 1 .b8 _ZN3cub18CUB_300001_SM_10006detail9transform16transform_kernelINS2_10policy_hubILb0EN4cuda3std3__45tupleIJN6thrust24THRUST_300001_SM_1000_NS6detail15normal_iteratorINSA_10device_ptrIfEEEESF_EEEE10policy1000EiNS7_5minusIfEESF_JPfSL_EEEvT0_iT1_T2_DpNS2_10kernel_argIT3_EE_param_2[1],
	.param .align 8 .b8 _ZN3cub18CUB_300001_SM_10006detail9transform16transform_kernelINS2_10policy_hubILb0EN4cuda3std3__45tupleIJN6thrust24THRUST_300001_SM_1000_NS6detail15normal_iteratorINSA_10device_ptrIfEEEESF_EEEE10policy1000EiNS7_5minusIfEESF_JPfSL_EEEvT0_iT1_T2_DpNS2_10kernel_argIT3_EE_param_3[8],
	.param .align 8 .b8 _ZN3cub18CUB_300001_SM_10006detail9transform16transform_kernelINS2_10policy_hubILb0EN4cuda3std3__45tupleIJN6thrust24THRUST_300001_SM_1000_NS6detail15normal_iteratorINSA_10device_ptrIfEEEESF_EEEE10policy1000EiNS7_5minusIfEESF_JPfSL_EEEvT0_iT1_T2_DpNS2_10kernel_argIT3_EE_param_4[16],
	.param .align 8 .b8 _ZN3cub18CUB_300001_SM_10006detail9transform16transform_kernelINS2_10policy_hubILb0EN4cuda3std3__45tupleIJN6thrust24THRUST_300001_SM_1000_NS6detail15normal_iteratorINSA_10device_ptrIfEEEESF_EEEE10policy1000EiNS7_5minusIfEESF_JPfSL_EEEvT0_iT1_T2_DpNS2_10kernel_argIT3_EE_param_5[16]
)
.maxntid 128
{
	.reg .pred 	%p<28>;
	.reg .b32 	%r<188>;
	.reg .b32 	%f<7>;
	.reg .b64 	%rd<143>;
	// demoted variable
	.shared .align 8 .u64 _ZZN3cub18CUB_300001_SM_10006detail9transform23transform_kernel_ublkcpINS2_19async_copy_policy_tILi128EEEiN4cuda3std3__45minusIfEEN6thrust24THRUST_300001_SM_1000_NS6detail15normal_iteratorINSC_10device_ptrIfEEEEJffEEEvT0_iT1_T2_DpNS2_16aligned_base_ptrIT3_EEE3bar;
	ld.param.u64 	%rd66, [_ZN3cub18CUB_300001_SM_10006detail9transform16transform_kernelINS2_10policy_hubILb0EN4cuda3std3__45tupleIJN6thrust24THRUST_300001_SM_1000_NS6detail15normal_iteratorINSA_10device_ptrIfEEEESF_EEEE10policy1000EiNS7_5minusIfEESF_JPfSL_EEEvT0_iT1_T2_DpNS2_10kernel_argIT3_EE_param_5];
	ld.param.u64 	%rd64, [_ZN3cub18CUB_300001_SM_10006detail9transform16transform_kernelINS2_10policy_hubILb0EN4cuda3std3__45tupleIJN6thrust24THRUST_300001_SM_1000_NS6detail15normal_iteratorINSA_10device_ptrIfEEEESF_EEEE10policy1000EiNS7_5minusIfEESF_JPfSL_EEEvT0_iT1_T2_DpNS2_10kernel_argIT3_EE_param_4];
	ld.param.u32 	%r71, [_ZN3cub18CUB_300001_SM_10006detail9transform16transform_kernelINS2_10policy_hubILb0EN4cuda3std3__45tupleIJN6thrust24THRUST_300001_SM_1000_NS6detail15normal_iteratorINSA_10device_ptrIfEEEESF_EEEE10policy1000EiNS7_5minusIfEESF_JPfSL_EEEvT0_iT1_T2_DpNS2_10kernel_argIT3_EE_param_0];
	ld.param.u64 	%rd67, [_ZN3cub18CUB_300001_SM_10006detail9transform16transform_kernelINS2_10policy_hubILb0EN4cuda3std3__45tupleIJN6thrust24THRUST_300001_SM_1000_NS6detail15normal_iteratorINSA_10device_ptrIfEEEESF_EEEE10policy1000EiNS7_5minusIfEESF_JPfSL_EEEvT0_iT1_T2_DpNS2_10kernel_argIT3_EE_param_5+8];
	ld.param.u64 	%rd65, [_ZN3cub18CUB_300001_SM_10006detail9transform16transform_kernelINS2_10policy_hubILb0EN4cuda3std3__45tupleIJN6thrust24THRUST_300001_SM_1000_NS6detail15normal_iteratorINSA_10device_ptrIfEEEESF_EEEE10policy1000EiNS7_5minusIfEESF_JPfSL_EEEvT0_iT1_T2_DpNS2_10kernel_argIT3_EE_param_4+8];
	ld.param.u64 	%rd68, [_ZN3cub18CUB_300001_SM_10006detail9transform16transform_kernelINS2_10policy_hubILb0EN4cuda3std3__45tupleIJN6thrust24THRUST_300001_SM_1000_NS6detail15normal_iteratorINSA_10device_ptrIfEEEESF_EEEE10policy1000EiNS7_5minusIfEESF_JPfSL_EEEvT0_iT1_T2_DpNS2_10kernel_argIT3_EE_param_3];
	ld.param.u32 	%r70, [_ZN3cub18CUB_300001_SM_10006detail9transform16transform_kernelINS2_10policy_hubILb0EN4cuda3std3__45tupleIJN6thrust24THRUST_300001_SM_1000_NS6detail15normal_iteratorINSA_10device_ptrIfEEEESF_EEEE10policy1000EiNS7_5minusIfEESF_JPfSL_EEEvT0_iT1_T2_DpNS2_10kernel_argIT3_EE_param_1];
	cvta.to.global.u64 	%rd1, %rd68;
	cvt.u32.u64 	%r1, %rd65;
	cvt.u32.u64 	%r2, %rd67;
	shl.b32 	%r3, %r70, 7;
	mov.u32 	%r72, %ctaid.x;
	mul.lo.s32 	%r4, %r3, %r72;
	sub.s32 	%r5, %r71, %r4;
	min.s32 	%r6, %r3, %r5;
	setp.eq.s32 	%p1, %r72, 0;
	add.s32 	%r74, %r72, 2;
	mov.u32 	%r75, %nctaid.x;
	setp.ge.u32 	%p2, %r74, %r75;
	shl.b32 	%r7, %r70, 9;
	or.pred  	%p3, %p1, %p2;
	@%p3 bra 	$L__BB3_5;
	mov.b32 	%r139, -1;
	// begin inline asm
	{
	 .reg .pred P_OUT; 
	elect.sync _|P_OUT, %r139;
	selp.b32 %r138, 1, 0, P_OUT; 
}
	// end inline asm
	mov.u32 	%r140, %tid.x;
	setp.gt.u32 	%p18, %r140, 31;
	setp.eq.s32 	%p19, %r138, 0;
	or.pred  	%p20, %p18, %p19;
	@%p20 bra 	$L__BB3_3;
	mov.u32 	%r141, _ZZN3cub18CUB_300001_SM_10006detail9transform23transform_kernel_ublkcpINS2_19async_copy_policy_tILi128EEEiN4cuda3std3__45minusIfEEN6thrust24THRUST_300001_SM_1000_NS6detail15normal_iteratorINSC_10device_ptrIfEEEEJffEEEvT0_iT1_T2_DpNS2_16aligned_base_ptrIT3_EEE3bar;
	mov.b32 	%r142, 1;
	// begin inline asm
	mbarrier.init.shared.b64 [%r141], %r142;
	// end inline asm
	// begin inline asm
	fence.proxy.async.shared::cta; // 6.
	// end inline asm
	mul.wide.s32 	%rd120, %r4, 4;
	add.s32 	%r151, %r7, 15;
	add.s32 	%r152, %r151, %r1;
	and.b32  	%r144, %r152, -16;
	cvta.to.global.u64 	%rd121, %rd64;
	add.s64 	%rd117, %rd121, %rd120;
	mov.u32 	%r143, _ZN3cub18CUB_300001_SM_10006detail9transform4smemE;
	// begin inline asm
	cp.async.bulk.shared::cluster.global.mbarrier::complete_tx::bytes [%r143], [%rd117], %r144, [%r141];
	// end inline asm
	add.s32 	%r153, %r151, %r2;
	and.b32  	%r147, %r153, -16;
	add.s32 	%r154, %r143, %r7;
	add.s32 	%r146, %r154, 128;
	cvta.to.global.u64 	%rd122, %rd66;
	add.s64 	%rd118, %rd122, %rd120;
	// begin inline asm
	cp.async.bulk.shared::cluster.global.mbarrier::complete_tx::bytes [%r146], [%rd118], %r147, [%r141];
	// end inline asm
	add.s32 	%r150, %r147, %r144;
	// begin inline asm
	mbarrier.arrive.expect_tx.release.cta.shared::cta.b64 %rd119, [%r141], %r150; // 8. 
	// end inline asm
$L__BB3_3:
	bar.sync 	0;
	mov.u32 	%r156, _ZZN3cub18CUB_300001_SM_10006detail9transform23transform_kernel_ublkcpINS2_19async_copy_policy_tILi128EEEiN4cuda3std3__45minusIfEEN6thrust24THRUST_300001_SM_1000_NS6detail15normal_iteratorINSC_10device_ptrIfEEEEJffEEEvT0_iT1_T2_DpNS2_16aligned_base_ptrIT3_EEE3bar;
$L__BB3_4:
	mov.b32 	%r157, 0;
	// begin inline asm
	{
	 .reg .pred P_OUT; 
	mbarrier.try_wait.parity.shared::cta.b64  P_OUT, [%r156], %r157;                                // 7a. 
	selp.b32 %r155, 1, 0, P_OUT; 
}
	// end inline asm
	setp.eq.s32 	%p21, %r155, 0;
	@%p21 bra 	$L__BB3_4;
	bra.uni 	$L__BB3_26;
$L__BB3_5:
	cvt.s64.s32 	%rd4, %r1;
	cvt.s64.s32 	%rd5, %r4;
	shl.b32 	%r77, %r6, 2;
	cvt.s64.s32 	%rd69, %r77;
	shr.u64 	%rd6, %rd69, 2;
	mov.u32 	%r8, %ntid.x;
	mov.u32 	%r9, %ntid.y;
	mul.lo.s32 	%r78, %r8, %r9;
	mov.u32 	%r10, %ntid.z;
	mul.lo.s32 	%r11, %r78, %r10;
	mov.u32 	%r79, %tid.x;
	mov.u32 	%r80, %tid.y;
	mov.u32 	%r81, %tid.z;
	mad.lo.s32 	%r82, %r81, %r9, %r80;
	mad.lo.s32 	%r83, %r82, %r8, %r79;
	cvt.u64.u32 	%rd140, %r83;
	setp.le.u64 	%p4, %rd6, %rd140;
	@%p4 bra 	$L__BB3_15;
	cvt.u32.u64 	%r84, %rd140;
	cvt.u64.u32 	%rd8, %r11;
	add.s32 	%r85, %r84, %r11;
	cvt.u64.u32 	%rd70, %r85;
	max.u64 	%rd71, %rd6, %rd70;
	setp.gt.u64 	%p5, %rd6, %rd70;
	selp.u64 	%rd9, 1, 0, %p5;
	add.s64 	%rd72, %rd9, %rd70;
	sub.s64 	%rd10, %rd71, %rd72;
	and.b64  	%rd73, %rd10, -4294967296;
	setp.ne.s64 	%p6, %rd73, 0;
	@%p6 bra 	$L__BB3_8;
	cvt.u32.u64 	%r86, %rd8;
	cvt.u32.u64 	%r87, %rd10;
	div.u32 	%r88, %r87, %r86;
	cvt.u64.u32 	%rd129, %r88;
	bra.uni 	$L__BB3_9;
$L__BB3_8:
	div.u64 	%rd129, %rd10, %rd8;
$L__BB3_9:
	add.s64 	%rd14, %rd129, %rd9;
	and.b64  	%rd74, %rd14, 3;
	setp.eq.s64 	%p7, %rd74, 3;
	mov.u64 	%rd133, %rd140;
	@%p7 bra 	$L__BB3_12;
	shl.b64 	%rd75, %rd140, 2;
	shl.b64 	%rd76, %rd5, 2;
	add.s64 	%rd77, %rd75, %rd76;
	add.s64 	%rd78, %rd77, %rd4;
	add.s64 	%rd131, %rd64, %rd78;
	mov.u32 	%r90, _ZN3cub18CUB_300001_SM_10006detail9transform4smemE;
	add.s32 	%r91, %r1, %r90;
	shl.b32 	%r92, %r84, 2;
	add.s32 	%r170, %r91, %r92;
	mul.lo.s32 	%r93, %r10, %r9;
	mul.lo.s32 	%r94, %r93, %r8;
	shl.b32 	%r13, %r94, 2;
	add.s64 	%rd79, %rd14, 1;
	and.b64  	%rd80, %rd79, 3;
	neg.s64 	%rd130, %rd80;
	mov.u64 	%rd133, %rd140;
$L__BB3_11:
	.pragma "nounroll";
	// begin inline asm
	cp.async.ca.shared.global [%r170], [%rd131], 4, 4;
	// end inline asm
	add.s64 	%rd133, %rd133, %rd8;
	shl.b64 	%rd82, %rd8, 2;
	add.s64 	%rd131, %rd131, %rd82;
	add.s32 	%r170, %r170, %r13;
	add.s64 	%rd130, %rd130, 1;
	setp.ne.s64 	%p8, %rd130, 0;
	@%p8 bra 	$L__BB3_11;
$L__BB3_12:
	setp.lt.u64 	%p9, %rd14, 3;
	@%p9 bra 	$L__BB3_15;
	shl.b64 	%rd24, %rd8, 2;
	shl.b64 	%rd83, %rd133, 2;
	shl.b64 	%rd84, %rd5, 2;
	add.s64 	%rd25, %rd83, %rd84;
	shl.b64 	%rd85, %rd8, 3;
	add.s64 	%rd26, %rd25, %rd85;
	add.s64 	%rd86, %rd133, %rd5;
	shl.b64 	%rd87, %rd86, 2;
	mad.lo.s64 	%rd27, %rd8, 12, %rd87;
	cvt.u32.u64 	%r96, %rd65;
	mov.u32 	%r97, _ZN3cub18CUB_300001_SM_10006detail9transform4smemE;
	add.s32 	%r98, %r96, %r97;
	mul.lo.s32 	%r99, %r10, %r9;
	mul.lo.s32 	%r100, %r99, %r8;
	shl.b32 	%r101, %r100, 2;
	cvt.u32.u64 	%r102, %rd133;
	shl.b32 	%r103, %r102, 2;
	add.s32 	%r171, %r98, %r103;
	add.s32 	%r174, %r171, %r101;
	shl.b32 	%r104, %r100, 3;
	add.s32 	%r173, %r171, %r104;
	mad.lo.s32 	%r172, %r100, 12, %r171;
	cvt.s64.s32 	%rd88, %rd65;
	add.s64 	%rd134, %rd64, %rd88;
$L__BB3_14:
	add.s64 	%rd89, %rd134, %rd25;
	// begin inline asm
	cp.async.ca.shared.global [%r171], [%rd89], 4, 4;
	// end inline asm
	add.s64 	%rd93, %rd25, %rd24;
	add.s64 	%rd90, %rd134, %rd93;
	// begin inline asm
	cp.async.ca.shared.global [%r174], [%rd90], 4, 4;
	// end inline asm
	add.s64 	%rd91, %rd134, %rd26;
	// begin inline asm
	cp.async.ca.shared.global [%r173], [%rd91], 4, 4;
	// end inline asm
	add.s64 	%rd92, %rd134, %rd27;
	// begin inline asm
	cp.async.ca.shared.global [%r172], [%rd92], 4, 4;
	// end inline asm
	add.s64 	%rd133, %rd133, %rd24;
	mul.wide.u32 	%rd94, %r11, 16;
	add.s64 	%rd134, %rd134, %rd94;
	mul.lo.s32 	%r109, %r10, %r9;
	mul.lo.s32 	%r110, %r109, %r8;
	shl.b32 	%r111, %r110, 4;
	add.s32 	%r174, %r174, %r111;
	add.s32 	%r173, %r173, %r111;
	add.s32 	%r172, %r172, %r111;
	add.s32 	%r171, %r171, %r111;
	setp.lt.u64 	%p10, %rd133, %rd6;
	@%p10 bra 	$L__BB3_14;
$L__BB3_15:
	setp.le.u64 	%p11, %rd6, %rd140;
	// begin inline asm
	cp.async.commit_group;
	// end inline asm
	cvt.s64.s32 	%rd33, %r2;
	@%p11 bra 	$L__BB3_25;
	cvt.u32.u64 	%r112, %rd140;
	cvt.u64.u32 	%rd34, %r11;
	add.s32 	%r113, %r112, %r11;
	cvt.u64.u32 	%rd95, %r113;
	max.u64 	%rd96, %rd6, %rd95;
	setp.gt.u64 	%p12, %rd6, %rd95;
	selp.u64 	%rd35, 1, 0, %p12;
	add.s64 	%rd97, %rd35, %rd95;
	sub.s64 	%rd36, %rd96, %rd97;
	and.b64  	%rd98, %rd36, -4294967296;
	setp.ne.s64 	%p13, %rd98, 0;
	@%p13 bra 	$L__BB3_18;
	cvt.u32.u64 	%r114, %rd34;
	cvt.u32.u64 	%r115, %rd36;
	div.u32 	%r116, %r115, %r114;
	cvt.u64.u32 	%rd136, %r116;
	bra.uni 	$L__BB3_19;
$L__BB3_18:
	div.u64 	%rd136, %rd36, %rd34;
$L__BB3_19:
	add.s64 	%rd40, %rd136, %rd35;
	and.b64  	%rd99, %rd40, 3;
	setp.eq.s64 	%p14, %rd99, 3;
	@%p14 bra 	$L__BB3_22;
	shl.b64 	%rd100, %rd140, 2;
	shl.b64 	%rd101, %rd5, 2;
	add.s64 	%rd102, %rd100, %rd101;
	add.s64 	%rd103, %rd102, %rd33;
	add.s64 	%rd138, %rd66, %rd103;
	shl.b64 	%rd42, %rd34, 2;
	mov.u32 	%r118, _ZN3cub18CUB_300001_SM_10006detail9transform4smemE;
	add.s32 	%r119, %r2, %r118;
	add.s32 	%r120, %r119, %r7;
	shl.b32 	%r121, %r112, 2;
	add.s32 	%r175, %r120, %r121;
	mul.lo.s32 	%r122, %r10, %r9;
	mul.lo.s32 	%r123, %r122, %r8;
	shl.b32 	%r29, %r123, 2;
	add.s64 	%rd104, %rd40, 1;
	and.b64  	%rd105, %rd104, 3;
	neg.s64 	%rd137, %rd105;
$L__BB3_21:
	.pragma "nounroll";
	add.s32 	%r124, %r175, 128;
	// begin inline asm
	cp.async.ca.shared.global [%r124], [%rd138], 4, 4;
	// end inline asm
	add.s64 	%rd140, %rd140, %rd34;
	add.s64 	%rd138, %rd138, %rd42;
	add.s32 	%r175, %r175, %r29;
	add.s64 	%rd137, %rd137, 1;
	setp.ne.s64 	%p15, %rd137, 0;
	@%p15 bra 	$L__BB3_21;
$L__BB3_22:
	setp.lt.u64 	%p16, %rd40, 3;
	@%p16 bra 	$L__BB3_25;
	shl.b64 	%rd51, %rd34, 2;
	shl.b64 	%rd107, %rd140, 2;
	shl.b64 	%rd108, %rd5, 2;
	add.s64 	%rd52, %rd107, %rd108;
	add.s64 	%rd53, %rd52, %rd51;
	shl.b64 	%rd54, %rd34, 4;
	shl.b64 	%rd109, %rd34, 3;
	add.s64 	%rd55, %rd52, %rd109;
	add.s64 	%rd110, %rd140, %rd5;
	shl.b64 	%rd111, %rd110, 2;
	mad.lo.s64 	%rd56, %rd34, 12, %rd111;
	mov.u32 	%r125, _ZN3cub18CUB_300001_SM_10006detail9transform4smemE;
	add.s32 	%r126, %r2, %r125;
	mul.lo.s32 	%r127, %r10, %r9;
	mul.lo.s32 	%r128, %r127, %r8;
	shl.b32 	%r129, %r128, 2;
	cvt.u32.u64 	%r130, %rd140;
	shl.b32 	%r131, %r130, 2;
	add.s32 	%r132, %r126, %r7;
	add.s32 	%r176, %r132, %r131;
	add.s32 	%r179, %r176, %r129;
	shl.b32 	%r33, %r128, 4;
	shl.b32 	%r133, %r128, 3;
	add.s32 	%r178, %r176, %r133;
	mad.lo.s32 	%r177, %r128, 12, %r176;
	add.s64 	%rd141, %rd66, %rd33;
$L__BB3_24:
	add.s64 	%rd113, %rd141, %rd52;
	add.s32 	%r134, %r176, 128;
	// begin inline asm
	cp.async.ca.shared.global [%r134], [%rd113], 4, 4;
	// end inline asm
	add.s64 	%rd114, %rd141, %rd53;
	add.s32 	%r135, %r179, 128;
	// begin inline asm
	cp.async.ca.shared.global [%r135], [%rd114], 4, 4;
	// end inline asm
	add.s64 	%rd115, %rd141, %rd55;
	add.s32 	%r136, %r178, 128;
	// begin inline asm
	cp.async.ca.shared.global [%r136], [%rd115], 4, 4;
	// end inline asm
	add.s64 	%rd116, %rd141, %rd56;
	add.s32 	%r137, %r177, 128;
	// begin inline asm
	cp.async.ca.shared.global [%r137], [%rd116], 4, 4;
	// end inline asm
	add.s64 	%rd140, %rd140, %rd51;
	add.s64 	%rd141, %rd141, %rd54;
	add.s32 	%r179, %r179, %r33;
	add.s32 	%r178, %r178, %r33;
	add.s32 	%r177, %r177, %r33;
	add.s32 	%r176, %r176, %r33;
	setp.lt.u64 	%p17, %rd140, %rd6;
	@%p17 bra 	$L__BB3_24;
$L__BB3_25:
	// begin inline asm
	cp.async.commit_group;
	// end inline asm
	// begin inline asm
	cp.async.wait_group 0;
	// end inline asm
	barrier.sync 	0;
$L__BB3_26:
	cvt.u32.u64 	%r45, %rd65;
	setp.gt.s32 	%p22, %r3, %r5;
	@%p22 bra 	$L__BB3_30;
	setp.lt.s32 	%p23, %r70, 1;
	@%p23 bra 	$L__BB3_35;
	mov.u32 	%r180, %tid.x;
	neg.s32 	%r183, %r70;
	add.s32 	%r158, %r2, %r7;
	shl.b32 	%r159, %r180, 2;
	add.s32 	%r160, %r158, %r159;
	mov.u32 	%r161, _ZN3cub18CUB_300001_SM_10006detail9transform4smemE;
	add.s32 	%r162, %r160, %r161;
	add.s32 	%r182, %r162, 128;
	add.s32 	%r163, %r45, %r159;
	add.s32 	%r181, %r161, %r163;
	mul.wide.s32 	%rd123, %r4, 4;
	add.s64 	%rd62, %rd1, %rd123;
$L__BB3_29:
	.pragma "nounroll";
	mul.wide.s32 	%rd124, %r180, 4;
	add.s64 	%rd125, %rd62, %rd124;
	ld.shared.f32 	%f1, [%r181];
	ld.shared.f32 	%f2, [%r182];
	sub.f32 	%f3, %f1, %f2;
	st.global.f32 	[%rd125], %f3;
	add.s32 	%r183, %r183, 1;
	setp.eq.s32 	%p24, %r183, 0;
	add.s32 	%r182, %r182, 512;
	add.s32 	%r181, %r181, 512;
	add.s32 	%r180, %r180, 128;
	@%p24 bra 	$L__BB3_35;
	bra.uni 	$L__BB3_29;
$L__BB3_30:
	setp.lt.s32 	%p25, %r70, 1;
	@%p25 bra 	$L__BB3_35;
	mov.u32 	%r184, %tid.x;
	neg.s32 	%r187, %r70;
	add.s32 	%r164, %r2, %r7;
	shl.b32 	%r165, %r184, 2;
	add.s32 	%r166, %r164, %r165;
	mov.u32 	%r167, _ZN3cub18CUB_300001_SM_10006detail9transform4smemE;
	add.s32 	%r168, %r166, %r167;
	add.s32 	%r186, %r168, 128;
	add.s32 	%r169, %r45, %r165;
	add.s32 	%r185, %r167, %r169;
	mul.wide.s32 	%rd126, %r4, 4;
	add.s64 	%rd63, %rd1, %rd126;
$L__BB3_32:
	.pragma "nounroll";
	setp.ge.s32 	%p26, %r184, %r6;
	@%p26 bra 	$L__BB3_34;
	ld.shared.f32 	%f4, [%r185];
	ld.shared.f32 	%f5, [%r186];
	sub.f32 	%f6, %f4, %f5;
	mul.wide.s32 	%rd127, %r184, 4;
	add.s64 	%rd128, %rd63, %rd127;
	st.global.f32 	[%rd128], %f6;
$L__BB3_34:
	add.s32 	%r187, %r187, 1;
	setp.ne.s32 	%p27, %r187, 0;
	add.s32 	%r186, %r186, 512;
	add.s32 	%r185, %r185, 512;
	add.s32 	%r184, %r184, 128;
	@%p27 bra 	$L__BB3_32;
$L__BB3_35:
	ret;

}
	// .globl	_ZN3cub18CUB_300001_SM_10006detail9transform16transform_kernelINS2_10policy_hubILb0EN4cuda3std3__45tupleIJN6thrust24THRUST_300001_SM_1000_NS6detail15normal_iteratorINSA_10device_ptrIfEEEESF_EEEE10policy1000ElNS7_5minusIfEESF_JPfSL_EEEvT0_iT1_T2_DpNS2_10kernel_argIT3_EE
.visible .entry _ZN3cub18CUB_300001_SM_10006detail9transform16transform_kernelINS2_10policy_hubILb0EN4cuda3std3__45tupleIJN6thrust24THRUST_300001_SM_1000_NS6detail15normal_iteratorINSA_10device_ptrIfEEEESF_EEEE10policy1000ElNS7_5minusIfEESF_JPfSL_EEEvT0_iT1_T2_DpNS2_10kernel_argIT3_EE(
	.param .u64 _ZN3cub18CUB_300001_SM_10006detail9transform16transform_kernelINS2_10policy_hubILb0EN4cuda3std3__45tupleIJN6thrust24THRUST_300001_SM_1000_NS6detail15normal_iteratorINSA_10device_ptrIfEEEESF_EEEE10policy1000ElNS7_5minusIfEESF_JPfSL_EEEvT0_iT1_T2_DpNS2_10kernel_argIT3_EE_param_0,
	.param .u32 _ZN3cub18CUB_300001_SM_10006detail9transform16transform_kernelINS2_10policy_hubILb0EN4cuda3std3__45tupleIJN6thrust24THRUST_300001_SM_1000_NS6detail15normal_iteratorINSA_10device_ptrIfEEEESF_EEEE10policy1000ElNS7_5minusIfEESF_JPfSL_EEEvT0_iT1_T2_DpNS2_10kernel_argIT3_EE_param_1,
	.param .align 1 .b8 _ZN3cub18CUB_300001_SM_10006detail9transform16transform_kernelINS2_10policy_hubILb0EN4cuda3std3__45tupleIJN6thrust24THRUST_300001_SM_1000_NS6detail15normal_iteratorINSA_10device_ptrIfEEEESF_EEEE10policy1000ElNS7_5minusIfEESF_JPfSL_EEEvT0_iT1_T2_DpNS2_10kernel_argIT3_EE_param_2[1],
	.param .align 8 .b8 _ZN3cub18CUB_300001_SM_10006detail9transform16transform_kernelINS2_10policy_hubILb0EN4cuda3std3__45tupleIJN6thrust24THRUST_300001_SM_1000_NS6detail15normal_iteratorINSA_10device_ptrIfEEEESF_EEEE10policy1000ElNS7_5minusIfEESF_JPfSL_EEEvT0_iT1_T2_DpNS2_10kernel_argIT3_EE_param_3[8],
	.param .align 8 .b8 _ZN3cub18CUB_300001_SM_10006detail9transform16transform_kernelINS2_10policy_hubILb0EN4cuda3std3__45tupleIJN6thrust24THRUST_300001_SM_1000_NS6detail15normal_iteratorINSA_10device_ptrIfEEEESF_EEEE10policy1000ElNS7_5minusIfEESF_JPfSL_EEEvT0_iT1_T2_DpNS2_10kernel_argIT3_EE_param_4[16],
	.param .align 8 .b8 _ZN3cub18CUB_300001_SM_10006detail9transform16transform_kernelINS2_10policy_hubILb0EN4cuda3std3__45tupleIJN6thrust24THRUST_300001_SM_1000_NS6detail15normal_iteratorINSA_10device_ptrIfEEEESF_EEEE10policy1000ElNS7_5minusIfEESF_JPfSL_EEEvT0_iT1_T2_DpNS2_10kernel_argIT3_EE_param_5[16]
)
.maxntid 128
{
	.reg .pred 	%p<28>;
	.reg .b32 	%r<181>;
	.reg .b32 	%f<7>;
	.reg .b64 	%rd<147>;
	// demoted variable
	.shared .align 8 .u64 _ZZN3cub18CUB_300001_SM_10006detail9transform23transform_kernel_ublkcpINS2_19async_copy_policy_tILi128EEElN4cuda3std3__45minusIfEEN6thrust24THRUST_300001_SM_1000_NS6detail15normal_iteratorINSC_10device_ptrIfEEEEJffEEEvT0_iT1_T2_DpNS2_16aligned_base_ptrIT3_EEE3bar;
	ld.param.u64 	%rd68, [_ZN3cub18CUB_300001_SM_10006detail9transform16transform_kernelINS2_10policy_hubILb0EN4cuda3std3__45tupleIJN6thrust24THRUST_300001_SM_1000_NS6detail15normal_iteratorINSA_10device_ptrIfEEEESF_EEEE10policy1000ElNS7_5minusIfEESF_JPfSL_EEEvT0_iT1_T2_DpNS2_10kernel_argIT3_EE_param_5];
	ld.param.u64 	%rd66, [_ZN3cub18CUB_300001_SM_10006detail9transform16transform_kernelINS2_10policy_hubILb0EN4cuda3std3__45tupleIJN6thrust24THRUST_300001_SM_1000_NS6detail15normal_iteratorINSA_10device_ptrIfEEEESF_EEEE10policy1000ElNS7_5minusIfEESF_JPfSL_EEEvT0_iT1_T2_DpNS2_10kernel_argIT3_EE_param_4];
	ld.param.u64 	%rd70, [_ZN3cub18CUB_300001_SM_10006detail9transform16transform_kernelINS2_10policy_hubILb0EN4cuda3std3__45tupleIJN6thrust24THRUST_300001_SM_1000_NS6detail15normal_iteratorINSA_10device_ptrIfEEEESF_EEEE10policy1000ElNS7_5minusIfEESF_JPfSL_EEEvT0_iT1_T2_DpNS2_10kernel_argIT3_EE_param_0];
	ld.param.u64 	%rd69, [_ZN3cub18CUB_300001_SM_10006detail9transform16transform_kernelINS2_10policy_hubILb0EN4cuda3std3__45tupleIJN6thrust24THRUST_300001_SM_1000_NS6detail15normal_iteratorINSA_10device_ptrIfEEEESF_EEEE10policy1000ElNS7_5minusIfEESF_JPfSL_EEEvT0_iT1_T2_DpNS2_10kernel_argIT3_EE_param_5+8];
	ld.param.u64 	%rd67, [_ZN3cub18CUB_300001_SM_10006detail9transform16transform_kernelINS2_10policy_hubILb0EN4cuda3std3__45tupleIJN6thrust24THRUST_300001_SM_1000_NS6detail15normal_iteratorINSA_10device_ptrIfEEEESF_EEEE10policy1000ElNS7_5minusIfEESF_JPfSL_EEEvT0_iT1_T2_DpNS2_10kernel_argIT3_EE_param_4+8];
	ld.param.u64 	%rd71, [_ZN3cub18CUB_300001_SM_10006detail9transform16transform_kernelINS2_10policy_hubILb0EN4cuda3std3__45tupleIJN6thrust24THRUST_300001_SM_1000_NS6detail15normal_iteratorINSA_10device_ptrIfEEEESF_EEEE10policy1000ElNS7_5minusIfEESF_JPfSL_EEEvT0_iT1_T2_DpNS2_10kernel_argIT3_EE_param_3];
	ld.param.u32 	%r68, [_ZN3cub18CUB_300001_SM_10006detail9transform16transform_kernelINS2_10policy_hubILb0EN4cuda3std3__45tupleIJN6thrust24THRUST_300001_SM_1000_NS6detail15normal_iteratorINSA_10device_ptrIfEEEESF_EEEE10policy1000ElNS7_5minusIfEESF_JPfSL_EEEvT0_iT1_T2_DpNS2_10kernel_argIT3_EE_param_1];
	cvta.to.global.u64 	%rd1, %rd71;
	cvt.u32.u64 	%r1, %rd67;
	cvt.u32.u64 	%r2, %rd69;
	shl.b32 	%r3, %r68, 7;
	mov.u32 	%r69, %ctaid.x;
	cvt.u64.u32 	%rd72, %r69;
	cvt.s64.s32 	%rd73, %r3;
	mul.lo.s64 	%rd4, %rd73, %rd72;
	sub.s64 	%rd74, %rd70, %rd4;
	min.s64 	%rd75, %rd74, %rd73;
	cvt.u32.u64 	%r4, %rd75;
	setp.eq.s32 	%p1, %r69, 0;
	add.s32 	%r71, %r69, 2;
	mov.u32 	%r72, %nctaid.x;
	setp.ge.u32 	%p2, %r71, %r72;
	shl.b32 	%r5, %r68, 9;
	or.pred  	%p3, %p1, %p2;
	@%p3 bra 	$L__BB4_5;
	mov.b32 	%r132, -1;
	// begin inline asm
	{
	 .reg .pred P_OUT; 
	elect.sync _|P_OUT, %r132;
	selp.b32 %r131, 1, 0, P_OUT; 
}
	// end inline asm
	mov.u32 	%r133, %tid.x;
	setp.gt.u32 	%p18, %r133, 31;
	setp.eq.s32 	%p19, %r131, 0;
	or.pred  	%p20, %p18, %p19;
	@%p20 bra 	$L__BB4_3;
	mov.u32 	%r134, _ZZN3cub18CUB_300001_SM_10006detail9transform23transform_kernel_ublkcpINS2_19async_copy_policy_tILi128EEElN4cuda3std3__45minusIfEEN6thrust24THRUST_300001_SM_1000_NS6detail15normal_iteratorINSC_10device_ptrIfEEEEJffEEEvT0_iT1_T2_DpNS2_16aligned_base_ptrIT3_EEE3bar;
	mov.b32 	%r135, 1;
	// begin inline asm
	mbarrier.init.shared.b64 [%r134], %r135;
	// end inline asm
	// begin inline asm
	fence.proxy.async.shared::cta; // 6.
	// end inline asm
	shl.b64 	%rd124, %rd4, 2;
	add.s32 	%r144, %r5, 15;
	add.s32 	%r145, %r144, %r1;
	and.b32  	%r137, %r145, -16;
	cvta.to.global.u64 	%rd125, %rd66;
	add.s64 	%rd121, %rd125, %rd124;
	mov.u32 	%r136, _ZN3cub18CUB_300001_SM_10006detail9transform4smemE;
	// begin inline asm
	cp.async.bulk.shared::cluster.global.mbarrier::complete_tx::bytes [%r136], [%rd121], %r137, [%r134];
	// end inline asm
	add.s32 	%r146, %r144, %r2;
	and.b32  	%r140, %r146, -16;
	add.s32 	%r147, %r136, %r5;
	add.s32 	%r139, %r147, 128;
	cvta.to.global.u64 	%rd126, %rd68;
	add.s64 	%rd122, %rd126, %rd124;
	// begin inline asm
	cp.async.bulk.shared::cluster.global.mbarrier::complete_tx::bytes [%r139], [%rd122], %r140, [%r134];
	// end inline asm
	add.s32 	%r143, %r140, %r137;
	// begin inline asm
	mbarrier.arrive.expect_tx.release.cta.shared::cta.b64 %rd123, [%r134], %r143; // 8. 
	// end inline asm
$L__BB4_3:
	bar.sync 	0;
	mov.u32 	%r149, _ZZN3cub18CUB_300001_SM_10006detail9transform23transform_kernel_ublkcpINS2_19async_copy_policy_tILi128EEElN4cuda3std3__45minusIfEEN6thrust24THRUST_300001_SM_1000_NS6detail15normal_iteratorINSC_10device_ptrIfEEEEJffEEEvT0_iT1_T2_DpNS2_16aligned_base_ptrIT3_EEE3bar;
$L__BB4_4:
	mov.b32 	%r150, 0;
	// begin inline asm
	{
	 .reg .pred P_OUT; 
	mbarrier.try_wait.parity.shared::cta.b64  P_OUT, [%r149], %r150;                                // 7a. 
	selp.b32 %r148, 1, 0, P_OUT; 
}
	// end inline asm
	setp.eq.s32 	%p21, %r148, 0;
	@%p21 bra 	$L__BB4_4;
	bra.uni 	$L__BB4_26;
$L__BB4_5:
	cvt.s64.s32 	%rd5, %r1;
	shl.b32 	%r74, %r4, 2;
	cvt.s64.s32 	%rd76, %r74;
	shr.u64 	%rd6, %rd76, 2;
	mov.u32 	%r6, %ntid.x;
	mov.u32 	%r7, %ntid.y;
	mul.lo.s32 	%r75, %r6, %r7;
	mov.u32 	%r8, %ntid.z;
	mul.lo.s32 	%r9, %r75, %r8;
	mov.u32 	%r76, %tid.x;
	mov.u32 	%r77, %tid.y;
	mov.u32 	%r78, %tid.z;
	mad.lo.s32 	%r79, %r78, %r7, %r77;
	mad.lo.s32 	%r80, %r79, %r6, %r76;
	cvt.u64.u32 	%rd144, %r80;
	setp.le.u64 	%p4, %rd6, %rd144;
	@%p4 bra 	$L__BB4_15;
	cvt.u32.u64 	%r81, %rd144;
	cvt.u64.u32 	%rd8, %r9;
	add.s32 	%r82, %r81, %r9;
	cvt.u64.u32 	%rd77, %r82;
	max.u64 	%rd78, %rd6, %rd77;
	setp.gt.u64 	%p5, %rd6, %rd77;
	selp.u64 	%rd9, 1, 0, %p5;
	add.s64 	%rd79, %rd9, %rd77;
	sub.s64 	%rd10, %rd78, %rd79;
	and.b64  	%rd80, %rd10, -4294967296;
	setp.ne.s64 	%p6, %rd80, 0;
	@%p6 bra 	$L__BB4_8;
	cvt.u32.u64 	%r83, %rd8;
	cvt.u32.u64 	%r84, %rd10;
	div.u32 	%r85, %r84, %r83;
	cvt.u64.u32 	%rd133, %r85;
	bra.uni 	$L__BB4_9;
$L__BB4_8:
	div.u64 	%rd133, %rd10, %rd8;
$L__BB4_9:
	add.s64 	%rd14, %rd133, %rd9;
	and.b64  	%rd81, %rd14, 3;
	setp.eq.s64 	%p7, %rd81, 3;
	mov.u64 	%rd137, %rd144;
	@%p7 bra 	$L__BB4_12;
	shl.b64 	%rd82, %rd4, 2;
	shl.b64 	%rd83, %rd144, 2;
	add.s64 	%rd84, %rd82, %rd83;
	add.s64 	%rd85, %rd84, %rd5;
	add.s64 	%rd135, %rd66, %rd85;
	shl.b64 	%rd16, %rd8, 2;
	mov.u32 	%r87, _ZN3cub18CUB_300001_SM_10006detail9transform4smemE;
	add.s32 	%r88, %r1, %r87;
	shl.b32 	%r89, %r81, 2;
	add.s32 	%r163, %r88, %r89;
	mul.lo.s32 	%r90, %r8, %r7;
	mul.lo.s32 	%r91, %r90, %r6;
	shl.b32 	%r11, %r91, 2;
	add.s64 	%rd86, %rd14, 1;
	and.b64  	%rd87, %rd86, 3;
	neg.s64 	%rd134, %rd87;
	mov.u64 	%rd137, %rd144;
$L__BB4_11:
	.pragma "nounroll";
	// begin inline asm
	cp.async.ca.shared.global [%r163], [%rd135], 4, 4;
	// end inline asm
	add.s64 	%rd137, %rd137, %rd8;
	add.s64 	%rd135, %rd135, %rd16;
	add.s32 	%r163, %r163, %r11;
	add.s64 	%rd134, %rd134, 1;
	setp.ne.s64 	%p8, %rd134, 0;
	@%p8 bra 	$L__BB4_11;
$L__BB4_12:
	setp.lt.u64 	%p9, %rd14, 3;
	@%p9 bra 	$L__BB4_15;
	shl.b64 	%rd25, %rd8, 2;
	shl.b64 	%rd89, %rd4, 2;
	shl.b64 	%rd90, %rd137, 2;
	add.s64 	%rd26, %rd89, %rd90;
	shl.b64 	%rd27, %rd8, 4;
	shl.b64 	%rd91, %rd8, 3;
	add.s64 	%rd28, %rd26, %rd91;
	add.s64 	%rd92, %rd137, %rd4;
	shl.b64 	%rd93, %rd92, 2;
	mad.lo.s64 	%rd29, %rd8, 12, %rd93;
	mov.u32 	%r93, _ZN3cub18CUB_300001_SM_10006detail9transform4smemE;
	add.s32 	%r94, %r1, %r93;
	mul.lo.s32 	%r95, %r8, %r7;
	mul.lo.s32 	%r96, %r95, %r6;
	shl.b32 	%r97, %r96, 2;
	cvt.u32.u64 	%r98, %rd137;
	shl.b32 	%r99, %r98, 2;
	add.s32 	%r164, %r94, %r99;
	add.s32 	%r167, %r164, %r97;
	shl.b32 	%r15, %r96, 4;
	shl.b32 	%r100, %r96, 3;
	add.s32 	%r166, %r164, %r100;
	mad.lo.s32 	%r165, %r96, 12, %r164;
	cvt.s64.s32 	%rd94, %r1;
	add.s64 	%rd138, %rd66, %rd94;
$L__BB4_14:
	add.s64 	%rd95, %rd138, %rd26;
	// begin inline asm
	cp.async.ca.shared.global [%r164], [%rd95], 4, 4;
	// end inline asm
	add.s64 	%rd99, %rd26, %rd25;
	add.s64 	%rd96, %rd138, %rd99;
	// begin inline asm
	cp.async.ca.shared.global [%r167], [%rd96], 4, 4;
	// end inline asm
	add.s64 	%rd97, %rd138, %rd28;
	// begin inline asm
	cp.async.ca.shared.global [%r166], [%rd97], 4, 4;
	// end inline asm
	add.s64 	%rd98, %rd138, %rd29;
	// begin inline asm
	cp.async.ca.shared.global [%r165], [%rd98], 4, 4;
	// end inline asm
	add.s64 	%rd137, %rd137, %rd25;
	add.s64 	%rd138, %rd138, %rd27;
	add.s32 	%r167, %r167, %r15;
	add.s32 	%r166, %r166, %r15;
	add.s32 	%r165, %r165, %r15;
	add.s32 	%r164, %r164, %r15;
	setp.lt.u64 	%p10, %rd137, %rd6;
	@%p10 bra 	$L__BB4_14;
$L__BB4_15:
	setp.le.u64 	%p11, %rd6, %rd144;
	// begin inline asm
	cp.async.commit_group;
	// end inline asm
	cvt.s64.s32 	%rd35, %r2;
	@%p11 bra 	$L__BB4_25;
	cvt.u32.u64 	%r105, %rd144;
	cvt.u64.u32 	%rd36, %r9;
	add.s32 	%r106, %r105, %r9;
	cvt.u64.u32 	%rd100, %r106;
	max.u64 	%rd101, %rd6, %rd100;
	setp.gt.u64 	%p12, %rd6, %rd100;
	selp.u64 	%rd37, 1, 0, %p12;
	add.s64 	%rd102, %rd37, %rd100;
	sub.s64 	%rd38, %rd101, %rd102;
	and.b64  	%rd103, %rd38, -4294967296;
	setp.ne.s64 	%p13, %rd103, 0;
	@%p13 bra 	$L__BB4_18;
	cvt.u32.u64 	%r107, %rd36;
	cvt.u32.u64 	%r108, %rd38;
	div.u32 	%r109, %r108, %r107;
	cvt.u64.u32 	%rd140, %r109;
	bra.uni 	$L__BB4_19;
$L__BB4_18:
	div.u64 	%rd140, %rd38, %rd36;
$L__BB4_19:
	add.s64 	%rd42, %rd140, %rd37;
	and.b64  	%rd104, %rd42, 3;
	setp.eq.s64 	%p14, %rd104, 3;
	@%p14 bra 	$L__BB4_22;
	shl.b64 	%rd105, %rd4, 2;
	shl.b64 	%rd106, %rd144, 2;
	add.s64 	%rd107, %rd105, %rd106;
	add.s64 	%rd108, %rd107, %rd35;
	add.s64 	%rd142, %rd68, %rd108;
	shl.b64 	%rd44, %rd36, 2;
	mov.u32 	%r111, _ZN3cub18CUB_300001_SM_10006detail9transform4smemE;
	add.s32 	%r112, %r2, %r111;
	add.s32 	%r113, %r112, %r5;
	shl.b32 	%r114, %r105, 2;
	add.s32 	%r168, %r113, %r114;
	mul.lo.s32 	%r115, %r8, %r7;
	mul.lo.s32 	%r116, %r115, %r6;
	shl.b32 	%r28, %r116, 2;
	add.s64 	%rd109, %rd42, 1;
	and.b64  	%rd110, %rd109, 3;
	neg.s64 	%rd141, %rd110;
$L__BB4_21:
	.pragma "nounroll";
	add.s32 	%r117, %r168, 128;
	// begin inline asm
	cp.async.ca.shared.global [%r117], [%rd142], 4, 4;
	// end inline asm
	add.s64 	%rd144, %rd144, %rd36;
	add.s64 	%rd142, %rd142, %rd44;
	add.s32 	%r168, %r168, %r28;
	add.s64 	%rd141, %rd141, 1;
	setp.ne.s64 	%p15, %rd141, 0;
	@%p15 bra 	$L__BB4_21;
$L__BB4_22:
	setp.lt.u64 	%p16, %rd42, 3;
	@%p16 bra 	$L__BB4_25;
	shl.b64 	%rd53, %rd36, 2;
	shl.b64 	%rd112, %rd4, 2;
	shl.b64 	%rd113, %rd144, 2;
	add.s64 	%rd54, %rd112, %rd113;
	add.s64 	%rd55, %rd54, %rd53;
	shl.b64 	%rd56, %rd36, 4;
	shl.b64 	%rd114, %rd36, 3;
	add.s64 	%rd57, %rd54, %rd114;
	add.s64 	%rd115, %rd144, %rd4;
	shl.b64 	%rd116, %rd115, 2;
	mad.lo.s64 	%rd58, %rd36, 12, %rd116;
	mov.u32 	%r118, _ZN3cub18CUB_300001_SM_10006detail9transform4smemE;
	add.s32 	%r119, %r2, %r118;
	mul.lo.s32 	%r120, %r8, %r7;
	mul.lo.s32 	%r121, %r120, %r6;
	shl.b32 	%r122, %r121, 2;
	cvt.u32.u64 	%r123, %rd144;
	shl.b32 	%r124, %r123, 2;
	add.s32 	%r125, %r119, %r5;
	add.s32 	%r169, %r125, %r124;
	add.s32 	%r172, %r169, %r122;
	shl.b32 	%r32, %r121, 4;
	shl.b32 	%r126, %r121, 3;
	add.s32 	%r171, %r169, %r126;
	mad.lo.s32 	%r170, %r121, 12, %r169;
	add.s64 	%rd145, %rd68, %rd35;
$L__BB4_24:
	add.s64 	%rd117, %rd145, %rd54;
	add.s32 	%r127, %r169, 128;
	// begin inline asm
	cp.async.ca.shared.global [%r127], [%rd117], 4, 4;
	// end inline asm
	add.s64 	%rd118, %rd145, %rd55;
	add.s32 	%r128, %r172, 128;
	// begin inline asm
	cp.async.ca.shared.global [%r128], [%rd118], 4, 4;
	// end inline asm
	add.s64 	%rd119, %rd145, %rd57;
	add.s32 	%r129, %r171, 128;
	// begin inline asm
	cp.async.ca.shared.global [%r129], [%rd119], 4, 4;
	// end inline asm
	add.s64 	%rd120, %rd145, %rd58;
	add.s32 	%r130, %r170, 128;
	// begin inline asm
	cp.async.ca.shared.global [%r130], [%rd120], 4, 4;
	// end inline asm
	add.s64 	%rd144, %rd144, %rd53;
	add.s64 	%rd145, %rd145, %rd56;
	add.s32 	%r172, %r172, %r32;
	add.s32 	%r171, %r171, %r32;
	add.s32 	%r170, %r170, %r32;
	add.s32 	%r169, %r169, %r32;
	setp.lt.u64 	%p17, %rd144, %rd6;
	@%p17 bra 	$L__BB4_24;
$L__BB4_25:
	// begin inline asm
	cp.async.commit_group;
	// end inline asm
	// begin inline asm
	cp.async.wait_group 0;
	// end inline asm
	barrier.sync 	0;
$L__BB4_26:
	setp.eq.s32 	%p22, %r3, %r4;
	@%p22 bra 	$L__BB4_32;
	setp.lt.s32 	%p23, %r68, 1;
	@%p23 bra 	$L__BB4_35;
	mov.u32 	%r177, %tid.x;
	neg.s32 	%r180, %r68;
	add.s32 	%r151, %r2, %r5;
	shl.b32 	%r152, %r177, 2;
	add.s32 	%r153, %r151, %r152;
	mov.u32 	%r154, _ZN3cub18CUB_300001_SM_10006detail9transform4smemE;
	add.s32 	%r155, %r153, %r154;
	add.s32 	%r179, %r155, 128;
	add.s32 	%r156, %r1, %r152;
	add.s32 	%r178, %r154, %r156;
	shl.b64 	%rd127, %rd4, 2;
	add.s64 	%rd64, %rd1, %rd127;
$L__BB4_29:
	.pragma "nounroll";
	setp.ge.s32 	%p24, %r177, %r4;
	@%p24 bra 	$L__BB4_31;
	ld.shared.f32 	%f1, [%r178];
	ld.shared.f32 	%f2, [%r179];
	sub.f32 	%f3, %f1, %f2;
	mul.wide.s32 	%rd128, %r177, 4;
	add.s64 	%rd129, %rd64, %rd128;
	st.global.f32 	[%rd129], %f3;
$L__BB4_31:
	add.s32 	%r180, %r180, 1;
	setp.ne.s32 	%p25, %r180, 0;
	add.s32 	%r179, %r179, 512;
	add.s32 	%r178, %r178, 512;
	add.s32 	%r177, %r177, 128;
	@%p25 bra 	$L__BB4_29;
	bra.uni 	$L__BB4_35;
$L__BB4_32:
	setp.lt.s32 	%p26, %r68, 1;
	@%p26 bra 	$L__BB4_35;
	mov.u32 	%r173, %tid.x;
	neg.s32 	%r176, %r68;
	add.s32 	%r157, %r2, %r5;
	shl.b32 	%r158, %r173, 2;
	add.s32 	%r159, %r157, %r158;
	mov.u32 	%r160, _ZN3cub18CUB_300001_SM_10006detail9transform4smemE;
	add.s32 	%r161, %r159, %r160;
	add.s32 	%r175, %r161, 128;
	add.s32 	%r162, %r1, %r158;
	add.s32 	%r174, %r160, %r162;
	shl.b64 	%rd130, %rd4, 2;
	add.s64 	%rd65, %rd1, %rd130;
$L__BB4_34:
	.pragma "nounroll";
	mul.wide.s32 	%rd131, %r173, 4;
	add.s64 	%rd132, %rd65, %rd131;
	ld.shared.f32 	%f4, [%r174];
	ld.shared.f32 	%f5, [%r175];
	sub.f32 	%f6, %f4, %f5;
	st.global.f32 	[%rd132], %f6;
	add.s32 	%r176, %r176, 1;
	setp.eq.s32 	%p27, %r176, 0;
	add.s32 	%r175, %r175, 512;
	add.s32 	%r174, %r174, 512;
	add.s32 	%r173, %r173, 128;
	@%p27 bra 	$L__BB4_35;
	bra.uni 	$L__BB4_34;
$L__BB4_35:
	ret;

}
	// .globl	_ZN3cub18CUB_300001_SM_10006detail6reduce28DeviceReduceSingleTileKernelINS2_10policy_hubIljN4cuda3std3__44plusIlEEE10Policy1000EN6thrust24THRUST_300001_SM_1000_NS18transform_iteratorI6is_posNSD_6detail15normal_iteratorINSD_10device_ptrIfEEEEllEEPljS9_llNS7_10__identityEEEvT0_T1_T2_T3_T4_T6_
.visible .entry _ZN3cub18CUB_300001_SM_10006detail6reduce28DeviceReduceSingleTileKernelINS2_10policy_hubIljN4cuda3std3__44plusIlEEE10Policy1000EN6thrust24THRUST_300001_SM_1000_NS18transform_iteratorI6is_posNSD_6detail15normal_iteratorINSD_10device_ptrIfEEEEllEEPljS9_llNS7_10__identityEEEvT0_T1_T2_T3_T4_T6_(
	.param .align 8 .b8 _ZN3cub18CUB_300001_SM_10006detail6reduce28DeviceReduceSingleTileKernelINS2_10policy_hubIljN4cuda3std3__44plusIlEEE10Policy1000EN6thrust24THRUST_300001_SM_1000_NS18transform_iteratorI6is_posNSD_6detail15normal_iteratorINSD_10device_ptrIfEEEEllEEPljS9_llNS7_10__identityEEEvT0_T1_T2_T3_T4_T6__param_0[16],
	.param .u64 .ptr .align 1 _ZN3cub18CUB_300001_SM_10006detail6reduce28DeviceReduceSingleTileKernelINS2_10policy_hubIljN4cuda3std3__44plusIlEEE10Policy1000EN6thrust24THRUST_300001_SM_1000_NS18transform_iteratorI6is_posNSD_6detail15normal_iteratorINSD_10device_ptrIfEEEEllEEPljS9_llNS7_10__identityEEEvT0_T1_T2_T3_T4_T6__param_1,
	.param .u32 _ZN3cub18CUB_300001_SM_10006detail6reduce28DeviceReduceSingleTileKernelINS2_10policy_hubIljN4cuda3std3__44plusIlEEE10Policy1000EN6thrust24THRUST_300001_SM_1000_NS18transform_iteratorI6is_posNSD_6detail15normal_iteratorINSD_10device_ptrIfEEEEllEEPljS9_llNS7_10__identityEEEvT0_T1_T2_T3_T4_T6__param_2,
	.param .align 1 .b8 _ZN3cub18CUB_300001_SM_10006detail6reduce28DeviceReduceSingleTileKernelINS2_10policy_hubIljN4cuda3std3__44plusIlEEE10Policy1000EN6thrust24THRUST_300001_SM_1000_NS18transform_iteratorI6is_posNSD_6detail15normal_iteratorINSD_10device_ptrIfEEEEllEEPljS9_llNS7_10__identityEEEvT0_T1_T2_T3_T4_T6__param_3[1],
	.param .u64 _ZN3cub18CUB_300001_SM_10006detail6reduce28DeviceReduceSingleTileKernelINS2_10policy_hubIljN4cuda3std3__44plusIlEEE10Policy1000EN6thrust24THRUST_300001_SM_1000_NS18transform_iteratorI6is_posNSD_6detail15normal_iteratorINSD_10device_ptrIfEEEEllEEPljS9_llNS7_10__identityEEEvT0_T1_T2_T3_T4_T6__param_4,
	.param .align 1 .b8 _ZN3cub18CUB_300001_SM_10006detail6reduce28DeviceReduceSingleTileKernelINS2_10policy_hubIljN4cuda3std3__44plusIlEEE10Policy1000EN6thrust24THRUST_300001_SM_1000_NS18transform_iteratorI6is_posNSD_6detail15normal_iteratorINSD_10device_ptrIfEEEEllEEPljS9_llNS7_10__identityEEEvT0_T1_T2_T3_T4_T6__param_5[1]
)
.maxntid 512
.minnctapersm 1
{
	.reg .pred 	%p<140>;
	.reg .b16 	%rs<9>;
	.reg .b32 	%r<295>;
	.reg .b32 	%f<74>;
	.reg .b64 	%rd<431>;
	// demoted variable
	.shared .align 8 .b8 _ZZN3cub18CUB_300001_SM_10006detail6reduce28DeviceReduceSingleTileKernelINS2_10policy_hubIljN4cuda3std3__44plusIlEEE10Policy1000EN6thrust24THRUST_300001_SM_1000_NS18transform_iteratorI6is_posNSD_6detail15normal_iteratorINSD_10device_ptrIfEEEEllEEPljS9_llNS7_10__identityEEEvT0_T1_T2_T3_T4_T6_E12temp_storage[152];
	ld.param.u64 	%rd49, [_ZN3cub18CUB_300001_SM_10006detail6reduce28DeviceReduceSingleTileKernelINS2_10policy_hubIljN4cuda3std3__44plusIlEEE10Policy1000EN6thrust24THRUST_300001_SM_1000_NS18transform_iteratorI6is_posNSD_6detail15normal_iteratorINSD_10device_ptrIfEEEEllEEPljS9_llNS7_10__identityEEEvT0_T1_T2_T3_T4_T6__param_0];
	ld.param.u64 	%rd51, [_ZN3cub18CUB_300001_SM_10006detail6reduce28DeviceReduceSingleTileKernelINS2_10policy_hubIljN4cuda3std3__44plusIlEEE10Policy1000EN6thrust24THRUST_300001_SM_1000_NS18transform_iteratorI6is_posNSD_6detail15normal_iteratorINSD_10device_ptrIfEEEEllEEPljS9_llNS7_10__identityEEEvT0_T1_T2_T3_T4_T6__param_1];
	ld.param.u32 	%r51, [_ZN3cub18CUB_300001_SM_10006detail6reduce28DeviceReduceSingleTileKernelINS2_10policy_hubIljN4cuda3std3__44plusIlEEE10Policy1000EN6thrust24THRUST_300001_SM_1000_NS18transform_iteratorI6is_posNSD_6detail15normal_iteratorINSD_10device_ptrIfEEEEllEEPljS9_llNS7_10__identityEEEvT0_T1_T2_T3_T4_T6__param_2];
	ld.param.u64 	%rd50, [_ZN3cub18CUB_300001_SM_10006detail6reduce28DeviceReduceSingleTileKernelINS2_10policy_hubIljN4cuda3std3__44plusIlEEE10Policy1000EN6thrust24THRUST_300001_SM_1000_NS18transform_iteratorI6is_posNSD_6detail15normal_iteratorINSD_10device_ptrIfEEEEllEEPljS9_llNS7_10__identityEEEvT0_T1_T2_T3_T4_T6__param_4];
	cvta.to.global.u64 	%rd1, %rd51;
	setp.ne.s32 	%p1, %r51, 0;
	@%p1 bra 	$L__BB5_3;
	mov.u32 	%r277, %tid.x;
	setp.ne.s32 	%p139, %r277, 0;
	@%p139 bra 	$L__BB5_52;
	st.global.u64 	[%rd1], %rd50;
	bra.uni 	$L__BB5_52;
$L__BB5_3:
	cvta.to.global.u64 	%rd2, %rd49;
	setp.gt.u32 	%p2, %r51, 3583;
	@%p2 bra 	$L__BB5_28;
	mov.u32 	%r1, %tid.x;
	setp.ge.u32 	%p67, %r1, %r51;
	mov.b64 	%rd418, 0;
	mov.u32 	%r281, %r1;
	@%p67 bra 	$L__BB5_6;
	mul.wide.u32 	%rd239, %r1, 4;
	add.s64 	%rd240, %rd2, %rd239;
	ld.global.f32 	%f44, [%rd240];
	setp.gt.f32 	%p68, %f44, 0f00000000;
	selp.u64 	%rd418, 1, 0, %p68;
	add.s32 	%r281, %r1, 512;
$L__BB5_6:
	setp.ge.u32 	%p69, %r281, %r51;
	@%p69 bra 	$L__BB5_19;
	not.b32 	%r154, %r281;
	add.s32 	%r155, %r51, %r154;
	shr.u32 	%r156, %r155, 9;
	add.s32 	%r4, %r156, 1;
	and.b32  	%r5, %r4, 15;
	setp.lt.u32 	%p70, %r155, 7680;
	@%p70 bra 	$L__BB5_10;
	and.b32  	%r157, %r4, 16777200;
	neg.s32 	%r279, %r157;
	mul.wide.u32 	%rd242, %r281, 4;
	add.s64 	%rd243, %rd242, %rd2;
	add.s64 	%rd408, %rd243, 16384;
$L__BB5_9:
	.pragma "nounroll";
	ld.global.f32 	%f45, [%rd408+-16384];
	setp.gt.f32 	%p71, %f45, 0f00000000;
	selp.u64 	%rd244, 1, 0, %p71;
	add.s64 	%rd245, %rd418, %rd244;
	ld.global.f32 	%f46, [%rd408+-14336];
	setp.gt.f32 	%p72, %f46, 0f00000000;
	selp.u64 	%rd246, 1, 0, %p72;
	add.s64 	%rd247, %rd245, %rd246;
	ld.global.f32 	%f47, [%rd408+-12288];
	setp.gt.f32 	%p73, %f47, 0f00000000;
	selp.u64 	%rd248, 1, 0, %p73;
	add.s64 	%rd249, %rd247, %rd248;
	ld.global.f32 	%f48, [%rd408+-10240];
	setp.gt.f32 	%p74, %f48, 0f00000000;
	selp.u64 	%rd250, 1, 0, %p74;
	add.s64 	%rd251, %rd249, %rd250;
	ld.global.f32 	%f49, [%rd408+-8192];
	setp.gt.f32 	%p75, %f49, 0f00000000;
	selp.u64 	%rd252, 1, 0, %p75;
	add.s64 	%rd253, %rd251, %rd252;
	ld.global.f32 	%f50, [%rd408+-6144];
	setp.gt.f32 	%p76, %f50, 0f00000000;
	selp.u64 	%rd254, 1, 0, %p76;
	add.s64 	%rd255, %rd253, %rd254;
	ld.global.f32 	%f51, [%rd408+-4096];
	setp.gt.f32 	%p77, %f51, 0f00000000;
	selp.u64 	%rd256, 1, 0, %p77;
	add.s64 	%rd257, %rd255, %rd256;
	ld.global.f32 	%f52, [%rd408+-2048];
	setp.gt.f32 	%p78, %f52, 0f00000000;
	selp.u64 	%rd258, 1, 0, %p78;
	add.s64 	%rd259, %rd257, %rd258;
	ld.global.f32 	%f53, [%rd408];
	setp.gt.f32 	%p79, %f53, 0f00000000;
	selp.u64 	%rd260, 1, 0, %p79;
	add.s64 	%rd261, %rd259, %rd260;
	ld.global.f32 	%f54, [%rd408+2048];
	setp.gt.f32 	%p80, %f54, 0f00000000;
	selp.u64 	%rd262, 1, 0, %p80;
	add.s64 	%rd263, %rd261, %rd262;
	ld.global.f32 	%f55, [%rd408+4096];
	setp.gt.f32 	%p81, %f55, 0f00000000;
	selp.u64 	%rd264, 1, 0, %p81;
	add.s64 	%rd265, %rd263, %rd264;
	ld.global.f32 	%f56, [%rd408+6144];
	setp.gt.f32 	%p82, %f56, 0f00000000;
	selp.u64 	%rd266, 1, 0, %p82;
	add.s64 	%rd267, %rd265, %rd266;
	ld.global.f32 	%f57, [%rd408+8192];
	setp.gt.f32 	%p83, %f57, 0f00000000;
	selp.u64 	%rd268, 1, 0, %p83;
	add.s64 	%rd269, %rd267, %rd268;
	ld.global.f32 	%f58, [%rd408+10240];
	setp.gt.f32 	%p84, %f58, 0f00000000;
	selp.u64 	%rd270, 1, 0, %p84;
	add.s64 	%rd271, %rd269, %rd270;
	ld.global.f32 	%f59, [%rd408+12288];
	setp.gt.f32 	%p85, %f59, 0f00000000;
	selp.u64 	%rd272, 1, 0, %p85;
	add.s64 	%rd273, %rd271, %rd272;
	ld.global.f32 	%f60, [%rd408+14336];
	setp.gt.f32 	%p86, %f60, 0f00000000;
	selp.u64 	%rd274, 1, 0, %p86;
	add.s64 	%rd418, %rd273, %rd274;
	add.s32 	%r281, %r281, 8192;
	add.s32 	%r279, %r279, 16;
	add.s64 	%rd408, %rd408, 32768;
	setp.ne.s32 	%p87, %r279, 0;
	@%p87 bra 	$L__BB5_9;
$L__BB5_10:
	setp.eq.s32 	%p88, %r5, 0;
	@%p88 bra 	$L__BB5_19;
	and.b32  	%r12, %r4, 7;
	setp.lt.u32 	%p89, %r5, 8;
	@%p89 bra 	$L__BB5_13;
	mul.wide.u32 	%rd276, %r281, 4;
	add.s64 	%rd277, %rd2, %rd276;
	ld.global.f32 	%f61, [%rd277];
	setp.gt.f32 	%p90, %f61, 0f00000000;
	selp.u64 	%rd278, 1, 0, %p90;
	add.s64 	%rd279, %rd418, %rd278;
	ld.global.f32 	%f62, [%rd277+2048];
	setp.gt.f32 	%p91, %f62, 0f00000000;
	selp.u64 	%rd280, 1, 0, %p91;
	add.s64 	%rd281, %rd279, %rd280;
	ld.global.f32 	%f63, [%rd277+4096];
	setp.gt.f32 	%p92, %f63, 0f00000000;
	selp.u64 	%rd282, 1, 0, %p92;
	add.s64 	%rd283, %rd281, %rd282;
	ld.global.f32 	%f64, [%rd277+6144];
	setp.gt.f32 	%p93, %f64, 0f00000000;
	selp.u64 	%rd284, 1, 0, %p93;
	add.s64 	%rd285, %rd283, %rd284;
	ld.global.f32 	%f65, [%rd277+8192];
	setp.gt.f32 	%p94, %f65, 0f00000000;
	selp.u64 	%rd286, 1, 0, %p94;
	add.s64 	%rd287, %rd285, %rd286;
	ld.global.f32 	%f66, [%rd277+10240];
	setp.gt.f32 	%p95, %f66, 0f00000000;
	selp.u64 	%rd288, 1, 0, %p95;
	add.s64 	%rd289, %rd287, %rd288;
	ld.global.f32 	%f67, [%rd277+12288];
	setp.gt.f32 	%p96, %f67, 0f00000000;
	selp.u64 	%rd290, 1, 0, %p96;
	add.s64 	%rd291, %rd289, %rd290;
	ld.global.f32 	%f68, [%rd277+14336];
	setp.gt.f32 	%p97, %f68, 0f00000000;
	selp.u64 	%rd292, 1, 0, %p97;
	add.s64 	%rd418, %rd291, %rd292;
	add.s32 	%r281, %r281, 4096;
$L__BB5_13:
	setp.eq.s32 	%p98, %r12, 0;
	@%p98 bra 	$L__BB5_19;
	and.b32  	%r15, %r4, 3;
	setp.lt.u32 	%p99, %r12, 4;
	@%p99 bra 	$L__BB5_16;
	mul.wide.u32 	%rd294, %r281, 4;
	add.s64 	%rd295, %rd2, %rd294;
	ld.global.f32 	%f69, [%rd295];
	setp.gt.f32 	%p100, %f69, 0f00000000;
	selp.u64 	%rd296, 1, 0, %p100;
	add.s64 	%rd297, %rd418, %rd296;
	ld.global.f32 	%f70, [%rd295+2048];
	setp.gt.f32 	%p101, %f70, 0f00000000;
	selp.u64 	%rd298, 1, 0, %p101;
	add.s64 	%rd299, %rd297, %rd298;
	ld.global.f32 	%f71, [%rd295+4096];
	setp.gt.f32 	%p102, %f71, 0f00000000;
	selp.u64 	%rd300, 1, 0, %p102;
	add.s64 	%rd301, %rd299, %rd300;
	ld.global.f32 	%f72, [%rd295+6144];
	setp.gt.f32 	%p103, %f72, 0f00000000;
	selp.u64 	%rd302, 1, 0, %p103;
	add.s64 	%rd418, %rd301, %rd302;
	add.s32 	%r281, %r281, 2048;
$L__BB5_16:
	setp.eq.s32 	%p104, %r15, 0;
	@%p104 bra 	$L__BB5_19;
	mul.wide.u32 	%rd303, %r281, 4;
	add.s64 	%rd416, %rd2, %rd303;
	neg.s32 	%r284, %r15;
$L__BB5_18:
	.pragma "nounroll";
	ld.global.f32 	%f73, [%rd416];
	setp.gt.f32 	%p105, %f73, 0f00000000;
	selp.u64 	%rd304, 1, 0, %p105;
	add.s64 	%rd418, %rd418, %rd304;
	add.s64 	%rd416, %rd416, 2048;
	add.s32 	%r284, %r284, 1;
	setp.ne.s32 	%p106, %r284, 0;
	@%p106 bra 	$L__BB5_18;
$L__BB5_19:
	setp.lt.u32 	%p107, %r51, 512;
	@%p107 bra 	$L__BB5_24;
	// begin inline asm
	mov.u32 %r221, %laneid;
	// end inline asm
	mov.b64 	{%r223, %r228}, %rd418;
	mov.b32 	%r229, 1;
	mov.b32 	%r270, 31;
	mov.b32 	%r271, -1;
	// begin inline asm
	shfl.sync.down.b32 %r222, %r223, %r229, %r270, %r271;
	// end inline asm
	// begin inline asm
	shfl.sync.down.b32 %r227, %r228, %r229, %r270, %r271;
	// end inline asm
	mov.b64 	%rd363, {%r222, %r227};
	setp.gt.s32 	%p131, %r221, 30;
	selp.b64 	%rd364, 0, %rd363, %p131;
	add.s64 	%rd365, %rd364, %rd418;
	mov.b64 	{%r233, %r238}, %rd365;
	mov.b32 	%r239, 2;
	// begin inline asm
	shfl.sync.down.b32 %r232, %r233, %r239, %r270, %r271;
	// end inline asm
	// begin inline asm
	shfl.sync.down.b32 %r237, %r238, %r239, %r270, %r271;
	// end inline asm
	mov.b64 	%rd366, {%r232, %r237};
	setp.gt.s32 	%p132, %r221, 29;
	selp.b64 	%rd367, 0, %rd366, %p132;
	add.s64 	%rd368, %rd367, %rd365;
	mov.b64 	{%r243, %r248}, %rd368;
	mov.b32 	%r249, 4;
	// begin inline asm
	shfl.sync.down.b32 %r242, %r243, %r249, %r270, %r271;
	// end inline asm
	// begin inline asm
	shfl.sync.down.b32 %r247, %r248, %r249, %r270, %r271;
	// end inline asm
	mov.b64 	%rd369, {%r242, %r247};
	setp.gt.s32 	%p133, %r221, 27;
	selp.b64 	%rd370, 0, %rd369, %p133;
	add.s64 	%rd371, %rd370, %rd368;
	mov.b64 	{%r253, %r258}, %rd371;
	mov.b32 	%r259, 8;
	// begin inline asm
	shfl.sync.down.b32 %r252, %r253, %r259, %r270, %r271;
	// end inline asm
	// begin inline asm
	shfl.sync.down.b32 %r257, %r258, %r259, %r270, %r271;
	// end inline asm
	mov.b64 	%rd372, {%r252, %r257};
	setp.gt.s32 	%p134, %r221, 23;
	selp.b64 	%rd373, 0, %rd372, %p134;
	add.s64 	%rd374, %rd373, %rd371;
	mov.b64 	{%r263, %r268}, %rd374;
	mov.b32 	%r269, 16;
	// begin inline asm
	shfl.sync.down.b32 %r262, %r263, %r269, %r270, %r271;
	// end inline asm
	// begin inline asm
	shfl.sync.down.b32 %r267, %r268, %r269, %r270, %r271;
	// end inline asm
	mov.b64 	%rd375, {%r262, %r267};
	setp.gt.s32 	%p135, %r221, 15;
	selp.b64 	%rd376, 0, %rd375, %p135;
	add.s64 	%rd430, %rd376, %rd374;
	setp.ne.s32 	%p136, %r221, 0;
	@%p136 bra 	$L__BB5_22;
	shr.u32 	%r272, %r1, 2;
	and.b32  	%r273, %r272, 248;
	mov.u32 	%r274, _ZZN3cub18CUB_300001_SM_10006detail6reduce28DeviceReduceSingleTileKernelINS2_10policy_hubIljN4cuda3std3__44plusIlEEE10Policy1000EN6thrust24THRUST_300001_SM_1000_NS18transform_iteratorI6is_posNSD_6detail15normal_iteratorINSD_10device_ptrIfEEEEllEEPljS9_llNS7_10__identityEEEvT0_T1_T2_T3_T4_T6_E12temp_storage;
	add.s32 	%r275, %r274, %r273;
	st.shared.u64 	[%r275+16], %rd430;
$L__BB5_22:
	bar.sync 	0;
	setp.ne.s32 	%p137, %r1, 0;
	@%p137 bra 	$L__BB5_50;
	ld.shared.u64 	%rd377, [_ZZN3cub18CUB_300001_SM_10006detail6reduce28DeviceReduceSingleTileKernelINS2_10policy_hubIljN4cuda3std3__44plusIlEEE10Policy1000EN6thrust24THRUST_300001_SM_1000_NS18transform_iteratorI6is_posNSD_6detail15normal_iteratorINSD_10device_ptrIfEEEEllEEPljS9_llNS7_10__identityEEEvT0_T1_T2_T3_T4_T6_E12temp_storage+24];
	add.s64 	%rd378, %rd377, %rd430;
	ld.shared.u64 	%rd379, [_ZZN3cub18CUB_300001_SM_10006detail6reduce28DeviceReduceSingleTileKernelINS2_10policy_hubIljN4cuda3std3__44plusIlEEE10Policy1000EN6thrust24THRUST_300001_SM_1000_NS18transform_iteratorI6is_posNSD_6detail15normal_iteratorINSD_10device_ptrIfEEEEllEEPljS9_llNS7_10__identityEEEvT0_T1_T2_T3_T4_T6_E12temp_storage+32];
	add.s64 	%rd380, %rd378, %rd379;
	ld.shared.u64 	%rd381, [_ZZN3cub18CUB_300001_SM_10006detail6reduce28DeviceReduceSingleTileKernelINS2_10policy_hubIljN4cuda3std3__44plusIlEEE10Policy1000EN6thrust24THRUST_300001_SM_1000_NS18transform_iteratorI6is_posNSD_6detail15normal_iteratorINSD_10device_ptrIfEEEEllEEPljS9_llNS7_10__identityEEEvT0_T1_T2_T3_T4_T6_E12temp_storage+40];
	add.s64 	%rd382, %rd380, %rd381;
	ld.shared.u64 	%rd383, [_ZZN3cub18CUB_300001_SM_10006detail6reduce28DeviceReduceSingleTileKernelINS2_10policy_hubIljN4cuda3std3__44plusIlEEE10Policy1000EN6thrust24THRUST_300001_SM_1000_NS18transform_iteratorI6is_posNSD_6detail15normal_iteratorINSD_10device_ptrIfEEEEllEEPljS9_llNS7_10__identityEEEvT0_T1_T2_T3_T4_T6_E12temp_storage+48];
	add.s64 	%rd384, %rd382, %rd383;
	ld.shared.u64 	%rd385, [_ZZN3cub18CUB_300001_SM_10006detail6reduce28DeviceReduceSingleTileKernelINS2_10policy_hubIljN4cuda3std3__44plusIlEEE10Policy1000EN6thrust24THRUST_300001_SM_1000_NS18transform_iteratorI6is_posNSD_6detail15normal_iteratorINSD_10device_ptrIfEEEEllEEPljS9_llNS7_10__identityEEEvT0_T1_T2_T3_T4_T6_E12temp_storage+56];
	add.s64 	%rd386, %rd384, %rd385;
	ld.shared.u64 	%rd387, [_ZZN3cub18CUB_300001_SM_10006detail6reduce28DeviceReduceSingleTileKernelINS2_10policy_hubIljN4cuda3std3__44plusIlEEE10Policy1000EN6thrust24THRUST_300001_SM_1000_NS18transform_iteratorI6is_posNSD_6detail15normal_iteratorINSD_10device_ptrIfEEEEllEEPljS9_llNS7_10__identityEEEvT0_T1_T2_T3_T4_T6_E12temp_storage+64];
	add.s64 	%rd388, %rd386, %rd387;
	ld.shared.u64 	%rd389, [_ZZN3cub18CUB_300001_SM_10006detail6reduce28DeviceReduceSingleTileKernelINS2_10policy_hubIljN4cuda3std3__44plusIlEEE10Policy1000EN6thrust24THRUST_300001_SM_1000_NS18transform_iteratorI6is_posNSD_6detail15normal_iteratorINSD_10device_ptrIfEEEEllEEPljS9_llNS7_10__identityEEEvT0_T1_T2_T3_T4_T6_E12temp_storage+72];
	add.s64 	%rd390, %rd388, %rd389;
	ld.shared.u64 	%rd391, [_ZZN3cub18CUB_300001_SM_10006detail6reduce28DeviceReduceSingleTileKernelINS2_10policy_hubIljN4cuda3std3__44plusIlEEE10Policy1000EN6thrust24THRUST_300001_SM_1000_NS18transform_iteratorI6is_posNSD_6detail15normal_iteratorINSD_10device_ptrIfEEEEllEEPljS9_llNS7_10__identityEEEvT0_T1_T2_T3_T4_T6_E12temp_storage+80];
	add.s64 	%rd392, %rd390, %rd391;
	ld.shared.u64 	%rd393, [_ZZN3cub18CUB_300001_SM_10006detail6reduce28DeviceReduceSingleTileKernelINS2_10policy_hubIljN4cuda3std3__44plusIlEEE10Policy1000EN6thrust24THRUST_300001_SM_1000_NS18transform_iteratorI6is_posNSD_6detail15normal_iteratorINSD_10device_ptrIfEEEEllEEPljS9_llNS7_10__identityEEEvT0_T1_T2_T3_T4_T6_E12temp_storage+88];
	add.s64 	%rd394, %rd392, %rd393;
	ld.shared.u64 	%rd395, [_ZZN3cub18CUB_300001_SM_10006detail6reduce28DeviceReduceSingleTileKernelINS2_10policy_hubIljN4cuda3std3__44plusIlEEE10Policy1000EN6thrust24THRUST_300001_SM_1000_NS18transform_iteratorI6is_posNSD_6detail15normal_iteratorINSD_10device_ptrIfEEEEllEEPljS9_llNS7_10__identityEEEvT0_T1_T2_T3_T4_T6_E12temp_storage+96];
	add.s64 	%rd396, %rd394, %rd395;
	ld.shared.u64 	%rd397, [_ZZN3cub18CUB_300001_SM_10006detail6reduce28DeviceReduceSingleTileKernelINS2_10policy_hubIljN4cuda3std3__44plusIlEEE10Policy1000EN6thrust24THRUST_300001_SM_1000_NS18transform_iteratorI6is_posNSD_6detail15normal_iteratorINSD_10device_ptrIfEEEEllEEPljS9_llNS7_10__identityEEEvT0_T1_T2_T3_T4_T6_E12temp_storage+104];
	add.s64 	%rd398, %rd396, %rd397;
	ld.shared.u64 	%rd399, [_ZZN3cub18CUB_300001_SM_10006detail6reduce28DeviceReduceSingleTileKernelINS2_10policy_hubIljN4cuda3std3__44plusIlEEE10Policy1000EN6thrust24THRUST_300001_SM_1000_NS18transform_iteratorI6is_posNSD_6detail15normal_iteratorINSD_10device_ptrIfEEEEllEEPljS9_llNS7_10__identityEEEvT0_T1_T2_T3_T4_T6_E12temp_storage+112];
	add.s64 	%rd400, %rd398, %rd399;
	ld.shared.u64 	%rd401, [_ZZN3cub18CUB_300001_SM_10006detail6reduce28DeviceReduceSingleTileKernelINS2_10policy_hubIljN4cuda3std3__44plusIlEEE10Policy1000EN6thrust24THRUST_300001_SM_1000_NS18transform_iteratorI6is_posNSD_6detail15normal_iteratorINSD_10device_ptrIfEEEEllEEPljS9_llNS7_10__identityEEEvT0_T1_T2_T3_T4_T6_E12temp_storage+120];
	add.s64 	%rd402, %rd400, %rd401;
	ld.shared.u64 	%rd403, [_ZZN3cub18CUB_300001_SM_10006detail6reduce28DeviceReduceSingleTileKernelINS2_10policy_hubIljN4cuda3std3__44plusIlEEE10Policy1000EN6thrust24THRUST_300001_SM_1000_NS18transform_iteratorI6is_posNSD_6detail15normal_iteratorINSD_10device_ptrIfEEEEllEEPljS9_llNS7_10__identityEEEvT0_T1_T2_T3_T4_T6_E12temp_storage+128];
	add.s64 	%rd404, %rd402, %rd403;
	ld.shared.u64 	%rd405, [_ZZN3cub18CUB_300001_SM_10006detail6reduce28DeviceReduceSingleTileKernelINS2_10policy_hubIljN4cuda3std3__44plusIlEEE10Policy1000EN6thrust24THRUST_300001_SM_1000_NS18transform_iteratorI6is_posNSD_6detail15normal_iteratorINSD_10device_ptrIfEEEEllEEPljS9_llNS7_10__identityEEEvT0_T1_T2_T3_T4_T6_E12temp_storage+136];
	add.s64 	%rd430, %rd404, %rd405;
	bra.uni 	$L__BB5_50;
$L__BB5_24:
	// begin inline asm
	mov.u32 %r158, %laneid;
	// end inline asm
	and.b32  	%r209, %r1, 992;
	add.s32 	%r210, %r209, 32;
	setp.gt.u32 	%p108, %r210, %r51;
	not.b32 	%r211, %r209;
	add.s32 	%r212, %r51, %r211;
	selp.b32 	%r207, %r212, 31, %p108;
	mov.b64 	{%r160, %r165}, %rd418;
	mov.b32 	%r166, 1;
	mov.b32 	%r208, -1;
	// begin inline asm
	shfl.sync.down.b32 %r159, %r160, %r166, %r207, %r208;
	// end inline asm
	// begin inline asm
	shfl.sync.down.b32 %r164, %r165, %r166, %r207, %r208;
	// end inline asm
	mov.b64 	%rd305, {%r159, %r164};
	setp.lt.s32 	%p109, %r158, %r207;
	selp.b64 	%rd306, %rd305, 0, %p109;
	add.s64 	%rd307, %rd306, %rd418;
	mov.b64 	{%r170, %r175}, %rd307;
	mov.b32 	%r176, 2;
	// begin inline asm
	shfl.sync.down.b32 %r169, %r170, %r176, %r207, %r208;
	// end inline asm
	// begin inline asm
	shfl.sync.down.b32 %r174, %r175, %r176, %r207, %r208;
	// end inline asm
	mov.b64 	%rd308, {%r169, %r174};
	add.s32 	%r213, %r158, 2;
	setp.gt.s32 	%p110, %r213, %r207;
	selp.b64 	%rd309, 0, %rd308, %p110;
	add.s64 	%rd310, %rd309, %rd307;
	mov.b64 	{%r180, %r185}, %rd310;
	mov.b32 	%r186, 4;
	// begin inline asm
	shfl.sync.down.b32 %r179, %r180, %r186, %r207, %r208;
	// end inline asm
	// begin inline asm
	shfl.sync.down.b32 %r184, %r185, %r186, %r207, %r208;
	// end inline asm
	mov.b64 	%rd311, {%r179, %r184};
	add.s32 	%r214, %r158, 4;
	setp.gt.s32 	%p111, %r214, %r207;
	selp.b64 	%rd312, 0, %rd311, %p111;
	add.s64 	%rd313, %rd312, %rd310;
	mov.b64 	{%r190, %r195}, %rd313;
	mov.b32 	%r196, 8;
	// begin inline asm
	shfl.sync.down.b32 %r189, %r190, %r196, %r207, %r208;
	// end inline asm
	// begin inline asm
	shfl.sync.down.b32 %r194, %r195, %r196, %r207, %r208;
	// end inline asm
	mov.b64 	%rd314, {%r189, %r194};
	add.s32 	%r215, %r158, 8;
	setp.gt.s32 	%p112, %r215, %r207;
	selp.b64 	%rd315, 0, %rd314, %p112;
	add.s64 	%rd316, %rd315, %rd313;
	mov.b64 	{%r200, %r205}, %rd316;
	mov.b32 	%r206, 16;
	// begin inline asm
	shfl.sync.down.b32 %r199, %r200, %r206, %r207, %r208;
	// end inline asm
	// begin inline asm
	shfl.sync.down.b32 %r204, %r205, %r206, %r207, %r208;
	// end inline asm
	mov.b64 	%rd317, {%r199, %r204};
	add.s32 	%r216, %r158, 16;
	setp.gt.s32 	%p113, %r216, %r207;
	selp.b64 	%rd318, 0, %rd317, %p113;
	add.s64 	%rd430, %rd318, %rd316;
	setp.ne.s32 	%p114, %r158, 0;
	@%p114 bra 	$L__BB5_26;
	shr.u32 	%r217, %r1, 2;
	and.b32  	%r218, %r217, 248;
	mov.u32 	%r219, _ZZN3cub18CUB_300001_SM_10006detail6reduce28DeviceReduceSingleTileKernelINS2_10policy_hubIljN4cuda3std3__44plusIlEEE10Policy1000EN6thrust24THRUST_300001_SM_1000_NS18transform_iteratorI6is_posNSD_6detail15normal_iteratorINSD_10device_ptrIfEEEEllEEPljS9_llNS7_10__identityEEEvT0_T1_T2_T3_T4_T6_E12temp_storage;
	add.s32 	%r220, %r219, %r218;
	st.shared.u64 	[%r220+16], %rd430;
$L__BB5_26:
	bar.sync 	0;
	setp.ne.s32 	%p115, %r1, 0;
	@%p115 bra 	$L__BB5_50;
	setp.gt.u32 	%p116, %r51, 32;
	ld.shared.u64 	%rd319, [_ZZN3cub18CUB_300001_SM_10006detail6reduce28DeviceReduceSingleTileKernelINS2_10policy_hubIljN4cuda3std3__44plusIlEEE10Policy1000EN6thrust24THRUST_300001_SM_1000_NS18transform_iteratorI6is_posNSD_6detail15normal_iteratorINSD_10device_ptrIfEEEEllEEPljS9_llNS7_10__identityEEEvT0_T1_T2_T3_T4_T6_E12temp_storage+24];
	selp.b64 	%rd320, %rd319, 0, %p116;
	add.s64 	%rd321, %rd320, %rd430;
	setp.gt.u32 	%p117, %r51, 64;
	ld.shared.u64 	%rd322, [_ZZN3cub18CUB_300001_SM_10006detail6reduce28DeviceReduceSingleTileKernelINS2_10policy_hubIljN4cuda3std3__44plusIlEEE10Policy1000EN6thrust24THRUST_300001_SM_1000_NS18transform_iteratorI6is_posNSD_6detail15normal_iteratorINSD_10device_ptrIfEEEEllEEPljS9_llNS7_10__identityEEEvT0_T1_T2_T3_T4_T6_E12temp_storage+32];
	selp.b64 	%rd323, %rd322, 0, %p117;
	add.s64 	%rd324, %rd321, %rd323;
	setp.gt.u32 	%p118, %r51, 96;
	ld.shared.u64 	%rd325, [_ZZN3cub18CUB_300001_SM_10006detail6reduce28DeviceReduceSingleTileKernelINS2_10policy_hubIljN4cuda3std3__44plusIlEEE10Policy1000EN6thrust24THRUST_300001_SM_1000_NS18transform_iteratorI6is_posNSD_6detail15normal_iteratorINSD_10device_ptrIfEEEEllEEPljS9_llNS7_10__identityEEEvT0_T1_T2_T3_T4_T6_E12temp_storage+40];
	selp.b64 	%rd326, %rd325, 0, %p118;
	add.s64 	%rd327, %rd324, %rd326;
	setp.gt.u32 	%p119, %r51, 128;
	ld.shared.u64 	%rd328, [_ZZN3cub18CUB_300001_SM_10006detail6reduce28DeviceReduceSingleTileKernelINS2_10policy_hubIljN4cuda3std3__44plusIlEEE10Policy1000EN6thrust24THRUST_300001_SM_1000_NS18transform_iteratorI6is_posNSD_6detail15normal_iteratorINSD_10device_ptrIfEEEEllEEPljS9_llNS7_10__identityEEEvT0_T1_T2_T3_T4_T6_E12temp_storage+48];
	selp.b64 	%rd329, %rd328, 0, %p119;
	add.s64 	%rd330, %rd327, %rd329;
	setp.gt.u32 	%p120, %r51, 160;
	ld.shared.u64 	%rd331, [_ZZN3cub18CUB_300001_SM_10006detail6reduce28DeviceReduceSingleTileKernelINS2_10policy_hubIljN4cuda3std3__44plusIlEEE10Policy1000EN6thrust24THRUST_300001_SM_1000_NS18transform_iteratorI6is_posNSD_6detail15normal_iteratorINSD_10device_ptrIfEEEEllEEPljS9_llNS7_10__identityEEEvT0_T1_T2_T3_T4_T6_E12temp_storage+56];
	selp.b64 	%rd332, %rd331, 0, %p120;
	add.s64 	%rd333, %rd330, %rd332;
	setp.gt.u32 	%p121, %r51, 192;
	ld.shared.u64 	%rd334, [_ZZN3cub18CUB_300001_SM_10006detail6reduce28DeviceReduceSingleTileKernelINS2_10policy_hubIljN4cuda3std3__44plusIlEEE10Policy1000EN6thrust24THRUST_300001_SM_1000_NS18transform_iteratorI6is_posNSD_6detail15normal_iteratorINSD_10device_ptrIfEEEEllEEPljS9_llNS7_10__identityEEEvT0_T1_T2_T3_T4_T6_E12temp_storage+64];
	selp.b64 	%rd335, %rd334, 0, %p121;
	add.s64 	%rd336, %rd333, %rd335;
	setp.gt.u32 	%p122, %r51, 224;
	ld.shared.u64 	%rd337, [_ZZN3cub18CUB_300001_SM_10006detail6reduce28DeviceReduceSingleTileKernelINS2_10policy_hubIljN4cuda3std3__44plusIlEEE10Policy1000EN6thrust24THRUST_300001_SM_1000_NS18transform_iteratorI6is_posNSD_6detail15normal_iteratorINSD_10device_ptrIfEEEEllEEPljS9_llNS7_10__identityEEEvT0_T1_T2_T3_T4_T6_E12temp_storage+72];
	selp.b64 	%rd338, %rd337, 0, %p122;
	add.s64 	%rd339, %rd336, %rd338;
	setp.gt.u32 	%p123, %r51, 256;
	ld.shared.u64 	%rd340, [_ZZN3cub18CUB_300001_SM_10006detail6reduce28DeviceReduceSingleTileKernelINS2_10policy_hubIljN4cuda3std3__44plusIlEEE10Policy1000EN6thrust24THRUST_300001_SM_1000_NS18transform_iteratorI6is_posNSD_6detail15normal_iteratorINSD_10device_ptrIfEEEEllEEPljS9_llNS7_10__identityEEEvT0_T1_T2_T3_T4_T6_E12temp_storage+80];
	selp.b64 	%rd341, %rd340, 0, %p123;
	add.s64 	%rd342, %rd339, %rd341;
	setp.gt.u32 	%p124, %r51, 288;
	ld.shared.u64 	%rd343, [_ZZN3cub18CUB_300001_SM_10006detail6reduce28DeviceReduceSingleTileKernelINS2_10policy_hubIljN4cuda3std3__44plusIlEEE10Policy1000EN6thrust24THRUST_300001_SM_1000_NS18transform_iteratorI6is_posNSD_6detail15normal_iteratorINSD_10device_ptrIfEEEEllEEPljS9_llNS7_10__identityEEEvT0_T1_T2_T3_T4_T6_E12temp_storage+88];
	selp.b64 	%rd344, %rd343, 0, %p124;
	add.s64 	%rd345, %rd342, %rd344;
	setp.gt.u32 	%p125, %r51, 320;
	ld.shared.u64 	%rd346, [_ZZN3cub18CUB_300001_SM_10006detail6reduce28DeviceReduceSingleTileKernelINS2_10policy_hubIljN4cuda3std3__44plusIlEEE10Policy1000EN6thrust24THRUST_300001_SM_1000_NS18transform_iteratorI6is_posNSD_6detail15normal_iteratorINSD_10device_ptrIfEEEEllEEPljS9_llNS7_10__identityEEEvT0_T1_T2_T3_T4_T6_E12temp_storage+96];
	selp.b64 	%rd347, %rd346, 0, %p125;
	add.s64 	%rd348, %rd345, %rd347;
	setp.gt.u32 	%p126, %r51, 352;
	ld.shared.u64 	%rd349, [_ZZN3cub18CUB_300001_SM_10006detail6reduce28DeviceReduceSingleTileKernelINS2_10policy_hubIljN4cuda3std3__44plusIlEEE10Policy1000EN6thrust24THRUST_300001_SM_1000_NS18transform_iteratorI6is_posNSD_6detail15normal_iteratorINSD_10device_ptrIfEEEEllEEPljS9_llNS7_10__identityEEEvT0_T1_T2_T3_T4_T6_E12temp_storage+104];
	selp.b64 	%rd350, %rd349, 0, %p126;
	add.s64 	%rd351, %rd348, %rd350;
	setp.gt.u32 	%p127, %r51, 384;
	ld.shared.u64 	%rd352, [_ZZN3cub18CUB_300001_SM_10006detail6reduce28DeviceReduceSingleTileKernelINS2_10policy_hubIljN4cuda3std3__44plusIlEEE10Policy1000EN6thrust24THRUST_300001_SM_1000_NS18transform_iteratorI6is_posNSD_6detail15normal_iteratorINSD_10device_ptrIfEEEEllEEPljS9_llNS7_10__identityEEEvT0_T1_T2_T3_T4_T6_E12temp_storage+112];
	selp.b64 	%rd353, %rd352, 0, %p127;
	add.s64 	%rd354, %rd351, %rd353;
	setp.gt.u32 	%p128, %r51, 416;
	ld.shared.u64 	%rd355, [_ZZN3cub18CUB_300001_SM_10006detail6reduce28DeviceReduceSingleTileKernelINS2_10policy_hubIljN4cuda3std3__44plusIlEEE10Policy1000EN6thrust24THRUST_300001_SM_1000_NS18transform_iteratorI6is_posNSD_6detail15normal_iteratorINSD_10device_ptrIfEEEEllEEPljS9_llNS7_10__identityEEEvT0_T1_T2_T3_T4_T6_E12temp_storage+120];
	selp.b64 	%rd356, %rd355, 0, %p128;
	add.s64 	%rd357, %rd354, %rd356;
	setp.gt.u32 	%p129, %r51, 448;
	ld.shared.u64 	%rd358, [_ZZN3cub18CUB_300001_SM_10006detail6reduce28DeviceReduceSingleTileKernelINS2_10policy_hubIljN4cuda3std3__44plusIlEEE10Policy1000EN6thrust24THRUST_300001_SM_1000_NS18transform_iteratorI6is_posNSD_6detail15normal_iteratorINSD_10device_ptrIfEEEEllEEPljS9_llNS7_10__identityEEEvT0_T1_T2_T3_T4_T6_E12temp_storage+128];
	selp.b64 	%rd359, %rd358, 0, %p129;
	add.s64 	%rd360, %rd357, %rd359;
	setp.gt.u32 	%p130, %r51, 480;
	ld.shared.u64 	%rd361, [_ZZN3cub18CUB_300001_SM_10006detail6reduce28DeviceReduceSingleTileKernelINS2_10policy_hubIljN4cuda3std3__44plusIlEEE10Policy1000EN6thrust24THRUST_300001_SM_1000_NS18transform_iteratorI6is_posNSD_6detail15normal_iteratorINSD_10device_ptrIfEEEEllEEPljS9_llNS7_10__identityEEEvT0_T1_T2_T3_T4_T6_E12temp_storage+136];
	selp.b64 	%rd362, %rd361, 0, %p130;
	add.s64 	%rd430, %rd360, %rd362;
	bra.uni 	$L__BB5_50;
$L__BB5_28:
	mov.u32 	%r21, %tid.x;
	mul.wide.u32 	%rd52, %r21, 4;
	add.s64 	%rd28, %rd2, %rd52;
	ld.global.f32 	%f1, [%rd28];
	setp.gt.f32 	%p3, %f1, 0f00000000;
	selp.u64 	%rd53, 1, 0, %p3;
	ld.global.f32 	%f2, [%rd28+2048];
	setp.gt.f32 	%p4, %f2, 0f00000000;
	selp.u64 	%rd54, 1, 0, %p4;
	ld.global.f32 	%f3, [%rd28+4096];
	setp.gt.f32 	%p5, %f3, 0f00000000;
	selp.u64 	%rd55, 1, 0, %p5;
	ld.global.f32 	%f4, [%rd28+6144];
	setp.gt.f32 	%p6, %f4, 0f00000000;
	selp.u64 	%rd56, 1, 0, %p6;
	ld.global.f32 	%f5, [%rd28+8192];
	setp.gt.f32 	%p7, %f5, 0f00000000;
	selp.u64 	%rd57, 1, 0, %p7;
	ld.global.f32 	%f6, [%rd28+10240];
	setp.gt.f32 	%p8, %f6, 0f00000000;
	selp.u64 	%rd58, 1, 0, %p8;
	ld.global.f32 	%f7, [%rd28+12288];
	setp.gt.f32 	%p9, %f7, 0f00000000;
	selp.u64 	%rd59, 1, 0, %p9;
	add.s64 	%rd60, %rd54, %rd53;
	add.s64 	%rd61, %rd60, %rd55;
	add.s64 	%rd62, %rd61, %rd56;
	add.s64 	%rd63, %rd62, %rd57;
	add.s64 	%rd64, %rd63, %rd58;
	add.s64 	%rd429, %rd64, %rd59;
	add.s32 	%r22, %r51, -3584;
	setp.lt.u32 	%p10, %r22, 3584;
	mov.b32 	%r286, 3584;
	@%p10 bra 	$L__BB5_32;
	mov.b32 	%r286, 3584;
$L__BB5_30:
	mul.wide.u32 	%rd65, %r286, 4;
	add.s64 	%rd66, %rd28, %rd65;
	ld.global.f32 	%f8, [%rd66];
	setp.gt.f32 	%p11, %f8, 0f00000000;
	selp.u64 	%rd67, 1, 0, %p11;
	ld.global.f32 	%f9, [%rd66+2048];
	setp.gt.f32 	%p12, %f9, 0f00000000;
	selp.u64 	%rd68, 1, 0, %p12;
	ld.global.f32 	%f10, [%rd66+4096];
	setp.gt.f32 	%p13, %f10, 0f00000000;
	selp.u64 	%rd69, 1, 0, %p13;
	ld.global.f32 	%f11, [%rd66+6144];
	setp.gt.f32 	%p14, %f11, 0f00000000;
	selp.u64 	%rd70, 1, 0, %p14;
	ld.global.f32 	%f12, [%rd66+8192];
	setp.gt.f32 	%p15, %f12, 0f00000000;
	selp.u64 	%rd71, 1, 0, %p15;
	ld.global.f32 	%f13, [%rd66+10240];
	setp.gt.f32 	%p16, %f13, 0f00000000;
	selp.u64 	%rd72, 1, 0, %p16;
	ld.global.f32 	%f14, [%rd66+12288];
	setp.gt.f32 	%p17, %f14, 0f00000000;
	selp.u64 	%rd73, 1, 0, %p17;
	add.s64 	%rd74, %rd429, %rd67;
	add.s64 	%rd75, %rd74, %rd68;
	add.s64 	%rd76, %rd75, %rd69;
	add.s64 	%rd77, %rd76, %rd70;
	add.s64 	%rd78, %rd77, %rd71;
	add.s64 	%rd79, %rd78, %rd72;
	add.s64 	%rd429, %rd79, %rd73;
	sub.s32 	%r64, %r51, %r286;
	setp.lt.u32 	%p18, %r64, 3584;
	@%p18 bra 	$L__BB5_46;
	add.s32 	%r286, %r286, 3584;
	setp.le.u32 	%p19, %r286, %r22;
	@%p19 bra 	$L__BB5_30;
$L__BB5_32:
	setp.le.u32 	%p20, %r51, %r286;
	sub.s32 	%r65, %r51, %r286;
	setp.ge.s32 	%p21, %r21, %r65;
	or.pred  	%p22, %p20, %p21;
	@%p22 bra 	$L__BB5_46;
	not.b32 	%r67, %r21;
	add.s32 	%r68, %r51, %r67;
	sub.s32 	%r69, %r68, %r286;
	shr.u32 	%r70, %r69, 9;
	add.s32 	%r26, %r70, 1;
	and.b32  	%r27, %r26, 15;
	setp.lt.u32 	%p23, %r69, 7680;
	mov.u32 	%r291, %r21;
	@%p23 bra 	$L__BB5_37;
	or.b32  	%r289, %r21, 4096;
	add.s32 	%r288, %r21, %r286;
	and.b32  	%r71, %r26, 16777200;
	neg.s32 	%r287, %r71;
$L__BB5_35:
	.pragma "nounroll";
	mul.wide.u32 	%rd81, %r288, 4;
	add.s64 	%rd82, %rd2, %rd81;
	ld.global.f32 	%f15, [%rd82];
	setp.gt.f32 	%p24, %f15, 0f00000000;
	selp.u64 	%rd83, 1, 0, %p24;
	add.s64 	%rd84, %rd429, %rd83;
	add.s32 	%r72, %r288, 512;
	mul.wide.u32 	%rd85, %r72, 4;
	add.s64 	%rd86, %rd2, %rd85;
	ld.global.f32 	%f16, [%rd86];
	setp.gt.f32 	%p25, %f16, 0f00000000;
	selp.u64 	%rd87, 1, 0, %p25;
	add.s64 	%rd88, %rd84, %rd87;
	add.s32 	%r73, %r288, 1024;
	mul.wide.u32 	%rd89, %r73, 4;
	add.s64 	%rd90, %rd2, %rd89;
	ld.global.f32 	%f17, [%rd90];
	setp.gt.f32 	%p26, %f17, 0f00000000;
	selp.u64 	%rd91, 1, 0, %p26;
	add.s64 	%rd92, %rd88, %rd91;
	add.s32 	%r74, %r288, 1536;
	mul.wide.u32 	%rd93, %r74, 4;
	add.s64 	%rd94, %rd2, %rd93;
	ld.global.f32 	%f18, [%rd94];
	setp.gt.f32 	%p27, %f18, 0f00000000;
	selp.u64 	%rd95, 1, 0, %p27;
	add.s64 	%rd96, %rd92, %rd95;
	add.s32 	%r75, %r288, 2048;
	mul.wide.u32 	%rd97, %r75, 4;
	add.s64 	%rd98, %rd2, %rd97;
	ld.global.f32 	%f19, [%rd98];
	setp.gt.f32 	%p28, %f19, 0f00000000;
	selp.u64 	%rd99, 1, 0, %p28;
	add.s64 	%rd100, %rd96, %rd99;
	add.s32 	%r76, %r288, 2560;
	mul.wide.u32 	%rd101, %r76, 4;
	add.s64 	%rd102, %rd2, %rd101;
	ld.global.f32 	%f20, [%rd102];
	setp.gt.f32 	%p29, %f20, 0f00000000;
	selp.u64 	%rd103, 1, 0, %p29;
	add.s64 	%rd104, %rd100, %rd103;
	add.s32 	%r77, %r288, 3072;
	mul.wide.u32 	%rd105, %r77, 4;
	add.s64 	%rd106, %rd2, %rd105;
	ld.global.f32 	%f21, [%rd106];
	setp.gt.f32 	%p30, %f21, 0f00000000;
	selp.u64 	%rd107, 1, 0, %p30;
	add.s64 	%rd108, %rd104, %rd107;
	add.s32 	%r78, %r288, 3584;
	mul.wide.u32 	%rd109, %r78, 4;
	add.s64 	%rd110, %rd2, %rd109;
	ld.global.f32 	%f22, [%rd110];
	setp.gt.f32 	%p31, %f22, 0f00000000;
	selp.u64 	%rd111, 1, 0, %p31;
	add.s64 	%rd112, %rd108, %rd111;
	add.s32 	%r79, %r288, 4096;
	mul.wide.u32 	%rd113, %r79, 4;
	add.s64 	%rd114, %rd2, %rd113;
	ld.global.f32 	%f23, [%rd114];
	setp.gt.f32 	%p32, %f23, 0f00000000;
	selp.u64 	%rd115, 1, 0, %p32;
	add.s64 	%rd116, %rd112, %rd115;
	add.s32 	%r80, %r288, 4608;
	mul.wide.u32 	%rd117, %r80, 4;
	add.s64 	%rd118, %rd2, %rd117;
	ld.global.f32 	%f24, [%rd118];
	setp.gt.f32 	%p33, %f24, 0f00000000;
	selp.u64 	%rd119, 1, 0, %p33;
	add.s64 	%rd120, %rd116, %rd119;
	add.s32 	%r81, %r288, 5120;
	mul.wide.u32 	%rd121, %r81, 4;
	add.s64 	%rd122, %rd2, %rd121;
	ld.global.f32 	%f25, [%rd122];
	setp.gt.f32 	%p34, %f25, 0f00000000;
	selp.u64 	%rd123, 1, 0, %p34;
	add.s64 	%rd124, %rd120, %rd123;
	add.s32 	%r82, %r288, 5632;
	mul.wide.u32 	%rd125, %r82, 4;
	add.s64 	%rd126, %rd2, %rd125;
	ld.global.f32 	%f26, [%rd126];
	setp.gt.f32 	%p35, %f26, 0f00000000;
	selp.u64 	%rd127, 1, 0, %p35;
	add.s64 	%rd128, %rd124, %rd127;
	add.s32 	%r83, %r288, 6144;
	mul.wide.u32 	%rd129, %r83, 4;
	add.s64 	%rd130, %rd2, %rd129;
	ld.global.f32 	%f27, [%rd130];
	setp.gt.f32 	%p36, %f27, 0f00000000;
	selp.u64 	%rd131, 1, 0, %p36;
	add.s64 	%rd132, %rd128, %rd131;
	add.s32 	%r84, %r288, 6656;
	mul.wide.u32 	%rd133, %r84, 4;
	add.s64 	%rd134, %rd2, %rd133;
	ld.global.f32 	%f28, [%rd134];
	setp.gt.f32 	%p37, %f28, 0f00000000;
	selp.u64 	%rd135, 1, 0, %p37;
	add.s64 	%rd136, %rd132, %rd135;
	add.s32 	%r85, %r288, 7168;
	mul.wide.u32 	%rd137, %r85, 4;
	add.s64 	%rd138, %rd2, %rd137;
	ld.global.f32 	%f29, [%rd138];
	setp.gt.f32 	%p38, %f29, 0f00000000;
	selp.u64 	%rd139, 1, 0, %p38;
	add.s64 	%rd140, %rd136, %rd139;
	add.s32 	%r86, %r288, 7680;
	mul.wide.u32 	%rd141, %r86, 4;
	add.s64 	%rd142, %rd2, %rd141;
	ld.global.f32 	%f30, [%rd142];
	setp.gt.f32 	%p39, %f30, 0f00000000;
	selp.u64 	%rd143, 1, 0, %p39;
	add.s64 	%rd429, %rd140, %rd143;
	add.s32 	%r289, %r289, 8192;
	add.s32 	%r288, %r288, 8192;
	add.s32 	%r287, %r287, 16;
	setp.ne.s32 	%p40, %r287, 0;
	@%p40 bra 	$L__BB5_35;
	add.s32 	%r291, %r289, -4096;
$L__BB5_37:
	setp.eq.s32 	%p41, %r27, 0;
	@%p41 bra 	$L__BB5_46;
	and.b32  	%r39, %r26, 7;
	setp.lt.u32 	%p42, %r27, 8;
	@%p42 bra 	$L__BB5_40;
	add.s32 	%r87, %r291, %r286;
	mul.wide.u32 	%rd145, %r87, 4;
	add.s64 	%rd146, %rd2, %rd145;
	ld.global.f32 	%f31, [%rd146];
	setp.gt.f32 	%p43, %f31, 0f00000000;
	selp.u64 	%rd147, 1, 0, %p43;
	add.s64 	%rd148, %rd429, %rd147;
	add.s32 	%r88, %r87, 512;
	mul.wide.u32 	%rd149, %r88, 4;
	add.s64 	%rd150, %rd2, %rd149;
	ld.global.f32 	%f32, [%rd150];
	setp.gt.f32 	%p44, %f32, 0f00000000;
	selp.u64 	%rd151, 1, 0, %p44;
	add.s64 	%rd152, %rd148, %rd151;
	add.s32 	%r89, %r87, 1024;
	mul.wide.u32 	%rd153, %r89, 4;
	add.s64 	%rd154, %rd2, %rd153;
	ld.global.f32 	%f33, [%rd154];
	setp.gt.f32 	%p45, %f33, 0f00000000;
	selp.u64 	%rd155, 1, 0, %p45;
	add.s64 	%rd156, %rd152, %rd155;
	add.s32 	%r90, %r87, 1536;
	mul.wide.u32 	%rd157, %r90, 4;
	add.s64 	%rd158, %rd2, %rd157;
	ld.global.f32 	%f34, [%rd158];
	setp.gt.f32 	%p46, %f34, 0f00000000;
	selp.u64 	%rd159, 1, 0, %p46;
	add.s64 	%rd160, %rd156, %rd159;
	add.s32 	%r91, %r87, 2048;
	mul.wide.u32 	%rd161, %r91, 4;
	add.s64 	%rd162, %rd2, %rd161;
	ld.global.f32 	%f35, [%rd162];
	setp.gt.f32 	%p47, %f35, 0f00000000;
	selp.u64 	%rd163, 1, 0, %p47;
	add.s64 	%rd164, %rd160, %rd163;
	add.s32 	%r92, %r87, 2560;
	mul.wide.u32 	%rd165, %r92, 4;
	add.s64 	%rd166, %rd2, %rd165;
	ld.global.f32 	%f36, [%rd166];
	setp.gt.f32 	%p48, %f36, 0f00000000;
	selp.u64 	%rd167, 1, 0, %p48;
	add.s64 	%rd168, %rd164, %rd167;
	add.s32 	%r93, %r87, 3072;
	mul.wide.u32 	%rd169, %r93, 4;
	add.s64 	%rd170, %rd2, %rd169;
	ld.global.f32 	%f37, [%rd170];
	setp.gt.f32 	%p49, %f37, 0f00000000;
	selp.u64 	%rd171, 1, 0, %p49;
	add.s64 	%rd172, %rd168, %rd171;
	add.s32 	%r94, %r87, 3584;
	mul.wide.u32 	%rd173, %r94, 4;
	add.s64 	%rd174, %rd2, %rd173;
	ld.global.f32 	%f38, [%rd174];
	setp.gt.f32 	%p50, %f38, 0f00000000;
	selp.u64 	%rd175, 1, 0, %p50;
	add.s64 	%rd429, %rd172, %rd175;
	add.s32 	%r291, %r291, 4096;
$L__BB5_40:
	setp.eq.s32 	%p51, %r39, 0;
	@%p51 bra 	$L__BB5_46;
	and.b32  	%r42, %r26, 3;
	setp.lt.u32 	%p52, %r39, 4;
	@%p52 bra 	$L__BB5_43;
	add.s32 	%r95, %r291, %r286;
	mul.wide.u32 	%rd177, %r95, 4;
	add.s64 	%rd178, %rd2, %rd177;
	ld.global.f32 	%f39, [%rd178];
	setp.gt.f32 	%p53, %f39, 0f00000000;
	selp.u64 	%rd179, 1, 0, %p53;
	add.s64 	%rd180, %rd429, %rd179;
	add.s32 	%r96, %r95, 512;
	mul.wide.u32 	%rd181, %r96, 4;
	add.s64 	%rd182, %rd2, %rd181;
	ld.global.f32 	%f40, [%rd182];
	setp.gt.f32 	%p54, %f40, 0f00000000;
	selp.u64 	%rd183, 1, 0, %p54;
	add.s64 	%rd184, %rd180, %rd183;
	add.s32 	%r97, %r95, 1024;
	mul.wide.u32 	%rd185, %r97, 4;
	add.s64 	%rd186, %rd2, %rd185;
	ld.global.f32 	%f41, [%rd186];
	setp.gt.f32 	%p55, %f41, 0f00000000;
	selp.u64 	%rd187, 1, 0, %p55;
	add.s64 	%rd188, %rd184, %rd187;
	add.s32 	%r98, %r95, 1536;
	mul.wide.u32 	%rd189, %r98, 4;
	add.s64 	%rd190, %rd2, %rd189;
	ld.global.f32 	%f42, [%rd190];
	setp.gt.f32 	%p56, %f42, 0f00000000;
	selp.u64 	%rd191, 1, 0, %p56;
	add.s64 	%rd429, %rd188, %rd191;
	add.s32 	%r291, %r291, 2048;
$L__BB5_43:
	setp.eq.s32 	%p57, %r42, 0;
	@%p57 bra 	$L__BB5_46;
	add.s32 	%r294, %r291, %r286;
	neg.s32 	%r293, %r42;
$L__BB5_45:
	.pragma "nounroll";
	mul.wide.u32 	%rd192, %r294, 4;
	add.s64 	%rd193, %rd2, %rd192;
	ld.global.f32 	%f43, [%rd193];
	setp.gt.f32 	%p58, %f43, 0f00000000;
	selp.u64 	%rd194, 1, 0, %p58;
	add.s64 	%rd429, %rd429, %rd194;
	add.s32 	%r294, %r294, 512;
	add.s32 	%r293, %r293, 1;
	setp.ne.s32 	%p59, %r293, 0;
	@%p59 bra 	$L__BB5_45;
$L__BB5_46:
	// begin inline asm
	mov.u32 %r99, %laneid;
	// end inline asm
	mov.b64 	{%r101, %r106}, %rd429;
	mov.b32 	%r107, 1;
	mov.b32 	%r148, 31;
	mov.b32 	%r149, -1;
	// begin inline asm
	shfl.sync.down.b32 %r100, %r101, %r107, %r148, %r149;
	// end inline asm
	// begin inline asm
	shfl.sync.down.b32 %r105, %r106, %r107, %r148, %r149;
	// end inline asm
	mov.b64 	%rd195, {%r100, %r105};
	setp.gt.s32 	%p60, %r99, 30;
	selp.b64 	%rd196, 0, %rd195, %p60;
	add.s64 	%rd197, %rd196, %rd429;
	mov.b64 	{%r111, %r116}, %rd197;
	mov.b32 	%r117, 2;
	// begin inline asm
	shfl.sync.down.b32 %r110, %r111, %r117, %r148, %r149;
	// end inline asm
	// begin inline asm
	shfl.sync.down.b32 %r115, %r116, %r117, %r148, %r149;
	// end inline asm
	mov.b64 	%rd198, {%r110, %r115};
	setp.gt.s32 	%p61, %r99, 29;
	selp.b64 	%rd199, 0, %rd198, %p61;
	add.s64 	%rd200, %rd199, %rd197;
	mov.b64 	{%r121, %r126}, %rd200;
	mov.b32 	%r127, 4;
	// begin inline asm
	shfl.sync.down.b32 %r120, %r121, %r127, %r148, %r149;
	// end inline asm
	// begin inline asm
	shfl.sync.down.b32 %r125, %r126, %r127, %r148, %r149;
	// end inline asm
	mov.b64 	%rd201, {%r120, %r125};
	setp.gt.s32 	%p62, %r99, 27;
	selp.b64 	%rd202, 0, %rd201, %p62;
	add.s64 	%rd203, %rd202, %rd200;
	mov.b64 	{%r131, %r136}, %rd203;
	mov.b32 	%r137, 8;
	// begin inline asm
	shfl.sync.down.b32 %r130, %r131, %r137, %r148, %r149;
	// end inline asm
	// begin inline asm
	shfl.sync.down.b32 %r135, %r136, %r137, %r148, %r149;
	// end inline asm
	mov.b64 	%rd204, {%r130, %r135};
	setp.gt.s32 	%p63, %r99, 23;
	selp.b64 	%rd205, 0, %rd204, %p63;
	add.s64 	%rd206, %rd205, %rd203;
	mov.b64 	{%r141, %r146}, %rd206;
	mov.b32 	%r147, 16;
	// begin inline asm
	shfl.sync.down.b32 %r140, %r141, %r147, %r148, %r149;
	// end inline asm
	// begin inline asm
	shfl.sync.down.b32 %r145, %r146, %r147, %r148, %r149;
	// end inline asm
	mov.b64 	%rd207, {%r140, %r145};
	setp.gt.s32 	%p64, %r99, 15;
	selp.b64 	%rd208, 0, %rd207, %p64;
	add.s64 	%rd430, %rd208, %rd206;
	setp.ne.s32 	%p65, %r99, 0;
	@%p65 bra 	$L__BB5_48;
	shr.u32 	%r150, %r21, 2;
	and.b32  	%r151, %r150, 248;
	mov.u32 	%r152, _ZZN3cub18CUB_300001_SM_10006detail6reduce28DeviceReduceSingleTileKernelINS2_10policy_hubIljN4cuda3std3__44plusIlEEE10Policy1000EN6thrust24THRUST_300001_SM_1000_NS18transform_iteratorI6is_posNSD_6detail15normal_iteratorINSD_10device_ptrIfEEEEllEEPljS9_llNS7_10__identityEEEvT0_T1_T2_T3_T4_T6_E12temp_storage;
	add.s32 	%r153, %r152, %r151;
	st.shared.u64 	[%r153+16], %rd430;
$L__BB5_48:
	bar.sync 	0;
	setp.ne.s32 	%p66, %r21, 0;
	@%p66 bra 	$L__BB5_50;
	ld.shared.u64 	%rd209, [_ZZN3cub18CUB_300001_SM_10006detail6reduce28DeviceReduceSingleTileKernelINS2_10policy_hubIljN4cuda3std3__44plusIlEEE10Policy1000EN6thrust24THRUST_300001_SM_1000_NS18transform_iteratorI6is_posNSD_6detail15normal_iteratorINSD_10device_ptrIfEEEEllEEPljS9_llNS7_10__identityEEEvT0_T1_T2_T3_T4_T6_E12temp_storage+24];
	add.s64 	%rd210, %rd209, %rd430;
	ld.shared.u64 	%rd211, [_ZZN3cub18CUB_300001_SM_10006detail6reduce28DeviceReduceSingleTileKernelINS2_10policy_hubIljN4cuda3std3__44plusIlEEE10Policy1000EN6thrust24THRUST_300001_SM_1000_NS18transform_iteratorI6is_posNSD_6detail15normal_iteratorINSD_10device_ptrIfEEEEllEEPljS9_llNS7_10__identityEEEvT0_T1_T2_T3_T4_T6_E12temp_storage+32];
	add.s64 	%rd212, %rd210, %rd211;
	ld.shared.u64 	%rd213, [_ZZN3cub18CUB_300001_SM_10006detail6reduce28DeviceReduceSingleTileKernelINS2_10policy_hubIljN4cuda3std3__44plusIlEEE10Policy1000EN6thrust24THRUST_300001_SM_1000_NS18transform_iteratorI6is_posNSD_6detail15normal_iteratorINSD_10device_ptrIfEEEEllEEPljS9_llNS7_10__identityEEEvT0_T1_T2_T3_T4_T6_E12temp_storage+40];
	add.s64 	%rd214, %rd212, %rd213;
	ld.shared.u64 	%rd215, [_ZZN3cub18CUB_300001_SM_10006detail6reduce28DeviceReduceSingleTileKernelINS2_10policy_hubIljN4cuda3std3__44plusIlEEE10Policy1000EN6thrust24THRUST_300001_SM_1000_NS18transform_iteratorI6is_posNSD_6detail15normal_iteratorINSD_10device_ptrIfEEEEllEEPljS9_llNS7_10__identityEEEvT0_T1_T2_T3_T4_T6_E12temp_storage+48];
	add.s64 	%rd216, %rd214, %rd215;
	ld.shared.u64 	%rd217, [_ZZN3cub18CUB_300001_SM_10006detail6reduce28DeviceReduceSingleTileKernelINS2_10policy_hubIljN4cuda3std3__44plusIlEEE10Policy1000EN6thrust24THRUST_300001_SM_1000_NS18transform_iteratorI6is_posNSD_6detail15normal_iteratorINSD_10device_ptrIfEEEEllEEPljS9_llNS7_10__identityEEEvT0_T1_T2_T3_T4_T6_E12temp_storage+56];
	add.s64 	%rd218, %rd216, %rd217;
	ld.shared.u64 	%rd219, [_ZZN3cub18CUB_300001_SM_10006detail6reduce28DeviceReduceSingleTileKernelINS2_10policy_hubIljN4cuda3std3__44plusIlEEE10Policy1000EN6thrust24THRUST_300001_SM_1000_NS18transform_iteratorI6is_posNSD_6detail15normal_iteratorINSD_10device_ptrIfEEEEllEEPljS9_llNS7_10__identityEEEvT0_T1_T2_T3_T4_T6_E12temp_storage+64];
	add.s64 	%rd220, %rd218, %rd219;
	ld.shared.u64 	%rd221, [_ZZN3cub18CUB_300001_SM_10006detail6reduce28DeviceReduceSingleTileKernelINS2_10policy_hubIljN4cuda3std3__44plusIlEEE10Policy1000EN6thrust24THRUST_300001_SM_1000_NS18transform_iteratorI6is_posNSD_6detail15normal_iteratorINSD_10device_ptrIfEEEEllEEPljS9_llNS7_10__identityEEEvT0_T1_T2_T3_T4_T6_E12temp_storage+72];
	add.s64 	%rd222, %rd220, %rd221;
	ld.shared.u64 	%rd223, [_ZZN3cub18CUB_300001_SM_10006detail6reduce28DeviceReduceSingleTileKernelINS2_10policy_hubIljN4cuda3std3__44plusIlEEE10Policy1000EN6thrust24THRUST_300001_SM_1000_NS18transform_iteratorI6is_posNSD_6detail15normal_iteratorINSD_10device_ptrIfEEEEllEEPljS9_llNS7_10__identityEEEvT0_T1_T2_T3_T4_T6_E12temp_storage+80];
	add.s64 	%rd224, %rd222, %rd223;
	ld.shared.u64 	%rd225, [_ZZN3cub18CUB_300001_SM_10006detail6reduce28DeviceReduceSingleTileKernelINS2_10policy_hubIljN4cuda3std3__44plusIlEEE10Policy1000EN6thrust24THRUST_300001_SM_1000_NS18transform_iteratorI6is_posNSD_6detail15normal_iteratorINSD_10device_ptrIfEEEEllEEPljS9_llNS7_10__identityEEEvT0_T1_T2_T3_T4_T6_E12temp_storage+88];
	add.s64 	%rd226, %rd224, %rd225;
	ld.shared.u64 	%rd227, [_ZZN3cub18CUB_300001_SM_10006detail6reduce28DeviceReduceSingleTileKernelINS2_10policy_hubIljN4cuda3std3__44plusIlEEE10Policy1000EN6thrust24THRUST_300001_SM_1000_NS18transform_iteratorI6is_posNSD_6detail15normal_iteratorINSD_10device_ptrIfEEEEllEEPljS9_llNS7_10__identityEEEvT0_T1_T2_T3_T4_T6_E12temp_storage+96];
	add.s64 	%rd228, %rd226, %rd227;
	ld.shared.u64 	%rd229, [_ZZN3cub18CUB_300001_SM_10006detail6reduce28DeviceReduceSingleTileKernelINS2_10policy_hubIljN4cuda3std3__44plusIlEEE10Policy1000EN6thrust24THRUST_300001_SM_1000_NS18transform_iteratorI6is_posNSD_6detail15normal_iteratorINSD_10device_ptrIfEEEEllEEPljS9_llNS7_10__identityEEEvT0_T1_T2_T3_T4_T6_E12temp_storage+104];
	add.s64 	%rd230, %rd228, %rd229;
	ld.shared.u64 	%rd231, [_ZZN3cub18CUB_300001_SM_10006detail6reduce28DeviceReduceSingleTileKernelINS2_10policy_hubIljN4cuda3std3__44plusIlEEE10Policy1000EN6thrust24THRUST_300001_SM_1000_NS18transform_iteratorI6is_posNSD_6detail15normal_iteratorINSD_10device_ptrIfEEEEllEEPljS9_llNS7_10__identityEEEvT0_T1_T2_T3_T4_T6_E12temp_storage+112];
	add.s64 	%rd232, %rd230, %rd231;
	ld.shared.u64 	%rd233, [_ZZN3cub18CUB_300001_SM_10006detail6reduce28DeviceReduceSingleTileKernelINS2_10policy_hubIljN4cuda3std3__44plusIlEEE10Policy1000EN6thrust24THRUST_300001_SM_1000_NS18transform_iteratorI6is_posNSD_6detail15normal_iteratorINSD_10device_ptrIfEEEEllEEPljS9_llNS7_10__identityEEEvT0_T1_T2_T3_T4_T6_E12temp_storage+120];
	add.s64 	%rd234, %rd232, %rd233;
	ld.shared.u64 	%rd235, [_ZZN3cub18CUB_300001_SM_10006detail6reduce28DeviceReduceSingleTileKernelINS2_10policy_hubIljN4cuda3std3__44plusIlEEE10Policy1000EN6thrust24THRUST_300001_SM_1000_NS18transform_iteratorI6is_posNSD_6detail15normal_iteratorINSD_10device_ptrIfEEEEllEEPljS9_llNS7_10__identityEEEvT0_T1_T2_T3_T4_T6_E12temp_storage+128];
	add.s64 	%rd236, %rd234, %rd235;
	ld.shared.u64 	%rd237, [_ZZN3cub18CUB_300001_SM_10006detail6reduce28DeviceReduceSingleTileKernelINS2_10policy_hubIljN4cuda3std3__44plusIlEEE10Policy1000EN6thrust24THRUST_300001_SM_1000_NS18transform_iteratorI6is_posNSD_6detail15normal_iteratorINSD_10device_ptrIfEEEEllEEPljS9_llNS7_10__identityEEEvT0_T1_T2_T3_T4_T6_E12temp_storage+136];
	add.s64 	%rd430, %rd236, %rd237;
$L__BB5_50:
	mov.u32 	%r276, %tid.x;
	setp.ne.s32 	%p138, %r276, 0;
	@%p138 bra 	$L__BB5_52;
	add.s64 	%rd406, %rd430, %rd50;
	st.global.u64 	[%rd1], %rd406;
$L__BB5_52:
	ret;

}
	// .globl	_ZN3cub18CUB_300001_SM_10006detail6reduce18DeviceReduceKernelINS2_10policy_hubIljN4cuda3std3__44plusIlEEE10Policy1000EN6thrust24THRUST_300001_SM_1000_NS18transform_iteratorI6is_posNSD_6detail15normal_iteratorINSD_10device_ptrIfEEEEllEEjS9_lNS7_10__identityEEEvT0_PT3_T1_NS0_13GridEvenShareISQ_EET2_T4_
.visible .entry _ZN3cub18CUB_300001_SM_10006detail6reduce18DeviceReduceKernelINS2_10policy_hubIljN4cuda3std3__44plusIlEEE10Policy1000EN6thrust24THRUST_300001_SM_1000_NS18transform_iteratorI6is_posNSD_6detail15normal_iteratorINSD_10device_ptrIfEEEEllEEjS9_lNS7_10__identityEEEvT0_PT3_T1_NS0_13GridEvenShareISQ_EET2_T4_(
	.param .align 8 .b8 _ZN3cub18CUB_300001_SM_10006detail6reduce18DeviceReduceKernelINS2_10policy_hubIljN4cuda3std3__44plusIlEEE10Policy1000EN6thrust24THRUST_300001_SM_1000_NS18transform_iteratorI6is_posNSD_6detail15normal_iteratorINSD_10device_ptrIfEEEEllEEjS9_lNS7_10__identityEEEvT0_PT3_T1_NS0_13GridEvenShareISQ_EET2_T4__param_0[16],
	.param .u64 .ptr .align 1 _ZN3cub18CUB_300001_SM_10006detail6reduce18DeviceReduceKernelINS2_10policy_hubIljN4cuda3std3__44plusIlEEE10Policy1000EN6thrust24THRUST_300001_SM_1000_NS18transform_iteratorI6is_posNSD_6detail15normal_iteratorINSD_10device_ptrIfEEEEllEEjS9_lNS7_10__identityEEEvT0_PT3_T1_NS0_13GridEvenShareISQ_EET2_T4__param_1,
	.param .u32 _ZN3cub18CUB_300001_SM_10006detail6reduce18DeviceReduceKernelINS2_10policy_hubIljN4cuda3std3__44plusIlEEE10Policy1000EN6thrust24THRUST_300001_SM_1000_NS18transform_iteratorI6is_posNSD_6detail15normal_iteratorINSD_10device_ptrIfEEEEllEEjS9_lNS7_10__identityEEEvT0_PT3_T1_NS0_13GridEvenShareISQ_EET2_T4__param_2,
	.param .align 4 .b8 _ZN3cub18CUB_300001_SM_10006detail6reduce18DeviceReduceKernelINS2_10policy_hubIljN4cuda3std3__44plusIlEEE10Policy1000EN6thrust24THRUST_300001_SM_1000_NS18transform_iteratorI6is_posNSD_6detail15normal_iteratorINSD_10device_ptrIfEEEEllEEjS9_lNS7_10__identityEEEvT0_PT3_T1_NS0_13GridEvenShareISQ_EET2_T4__param_3[40],
	.param .align 1 .b8 _ZN3cub18CUB_300001_SM_10006detail6reduce18DeviceReduceKernelINS2_10policy_hubIljN4cuda3std3__44plusIlEEE10Policy1000EN6thrust24THRUST_300001_SM_1000_NS18transform_iteratorI6is_posNSD_6detail15normal_iteratorINSD_10device_ptrIfEEEEllEEjS9_lNS7_10__identityEEEvT0_PT3_T1_NS0_13GridEvenShareISQ_EET2_T4__param_4[1],
	.param .align 1 .b8 _ZN3cub18CUB_300001_SM_10006detail6reduce18DeviceReduceKernelINS2_10policy_hubIljN4cuda3std3__44plusIlEEE10Policy1000EN6thrust24THRUST_300001_SM_1000_NS18transform_iteratorI6is_posNSD_6detail15normal_iteratorINSD_10device_ptrIfEEEEllEEjS9_lNS7_10__identityEEEvT0_PT3_T1_NS0_13GridEvenShareISQ_EET2_T4__param_5[1]
)
.maxntid 512
{
	.reg .pred 	%p<138>;
	.reg .b16 	%rs<4>;
	.reg .b32 	%r<350>;
	.reg .b32 	%f<74>;
	.reg .b64 	%rd<476>;
	// demoted variable
	.shared .align 8 .b8 _ZZN3cub18CUB_300001_SM_10006detail6reduce18DeviceReduceKernelINS2_10policy_hubIljN4cuda3std3__44plusIlEEE10Policy1000EN6thrust24THRUST_300001_SM_1000_NS18transform_iteratorI6is_posNSD_6detail15normal_iteratorINSD_10device_ptrIfEEEEllEEjS9_lNS7_10__identityEEEvT0_PT3_T1_NS0_13GridEvenShareISQ_EET2_T4_E12temp_storage[152];
	ld.param.u32 	%r1, [_ZN3cub18CUB_300001_SM_10006detail6reduce18DeviceReduceKernelINS2_10policy_hubIljN4cuda3std3__44plusIlEEE10Policy1000EN6thrust24THRUST_300001_SM_1000_NS18transform_iteratorI6is_posNSD_6detail15normal_iteratorINSD_10device_ptrIfEEEEllEEjS9_lNS7_10__identityEEEvT0_PT3_T1_NS0_13GridEvenShareISQ_EET2_T4__param_3+20];
	ld.param.u32 	%r2, [_ZN3cub18CUB_300001_SM_10006detail6reduce18DeviceReduceKernelINS2_10policy_hubIljN4cuda3std3__44plusIlEEE10Policy1000EN6thrust24THRUST_300001_SM_1000_NS18transform_iteratorI6is_posNSD_6detail15normal_iteratorINSD_10device_ptrIfEEEEllEEjS9_lNS7_10__identityEEEvT0_PT3_T1_NS0_13GridEvenShareISQ_EET2_T4__param_3+24];
	ld.param.u64 	%rd41, [_ZN3cub18CUB_300001_SM_10006detail6reduce18DeviceReduceKernelINS2_10policy_hubIljN4cuda3std3__44plusIlEEE10Policy1000EN6thrust24THRUST_300001_SM_1000_NS18transform_iteratorI6is_posNSD_6detail15normal_iteratorINSD_10device_ptrIfEEEEllEEjS9_lNS7_10__identityEEEvT0_PT3_T1_NS0_13GridEvenShareISQ_EET2_T4__param_0];
	cvta.to.global.u64 	%rd1, %rd41;
	mov.u32 	%r3, %ctaid.x;
	mul.lo.s32 	%r4, %r2, 3584;
	mul.lo.s32 	%r341, %r3, 3584;
	sub.s32 	%r6, %r1, %r341;
	setp.gt.u32 	%p1, %r6, 3583;
	@%p1 bra 	$L__BB6_26;
	mov.u32 	%r7, %tid.x;
	setp.ge.u32 	%p66, %r7, %r6;
	mov.b64 	%rd464, 0;
	mov.u32 	%r332, %r7;
	@%p66 bra 	$L__BB6_3;
	add.s32 	%r176, %r341, %r7;
	mul.wide.u32 	%rd233, %r176, 4;
	add.s64 	%rd234, %rd1, %rd233;
	ld.global.f32 	%f44, [%rd234];
	setp.gt.f32 	%p67, %f44, 0f00000000;
	selp.u64 	%rd464, 1, 0, %p67;
	add.s32 	%r332, %r7, 512;
$L__BB6_3:
	setp.ge.u32 	%p68, %r332, %r6;
	@%p68 bra 	$L__BB6_17;
	not.b32 	%r177, %r332;
	add.s32 	%r178, %r1, %r177;
	sub.s32 	%r179, %r178, %r341;
	shr.u32 	%r180, %r179, 9;
	add.s32 	%r10, %r180, 1;
	and.b32  	%r11, %r10, 15;
	setp.lt.u32 	%p69, %r179, 7680;
	@%p69 bra 	$L__BB6_8;
	or.b32  	%r331, %r332, 4096;
	add.s32 	%r330, %r332, %r341;
	and.b32  	%r181, %r10, 16777200;
	neg.s32 	%r329, %r181;
$L__BB6_6:
	.pragma "nounroll";
	mul.wide.u32 	%rd236, %r330, 4;
	add.s64 	%rd237, %rd1, %rd236;
	ld.global.f32 	%f45, [%rd237];
	setp.gt.f32 	%p70, %f45, 0f00000000;
	selp.u64 	%rd238, 1, 0, %p70;
	add.s64 	%rd239, %rd464, %rd238;
	add.s32 	%r182, %r330, 512;
	mul.wide.u32 	%rd240, %r182, 4;
	add.s64 	%rd241, %rd1, %rd240;
	ld.global.f32 	%f46, [%rd241];
	setp.gt.f32 	%p71, %f46, 0f00000000;
	selp.u64 	%rd242, 1, 0, %p71;
	add.s64 	%rd243, %rd239, %rd242;
	add.s32 	%r183, %r330, 1024;
	mul.wide.u32 	%rd244, %r183, 4;
	add.s64 	%rd245, %rd1, %rd244;
	ld.global.f32 	%f47, [%rd245];
	setp.gt.f32 	%p72, %f47, 0f00000000;
	selp.u64 	%rd246, 1, 0, %p72;
	add.s64 	%rd247, %rd243, %rd246;
	add.s32 	%r184, %r330, 1536;
	mul.wide.u32 	%rd248, %r184, 4;
	add.s64 	%rd249, %rd1, %rd248;
	ld.global.f32 	%f48, [%rd249];
	setp.gt.f32 	%p73, %f48, 0f00000000;
	selp.u64 	%rd250, 1, 0, %p73;
	add.s64 	%rd251, %rd247, %rd250;
	add.s32 	%r185, %r330, 2048;
	mul.wide.u32 	%rd252, %r185, 4;
	add.s64 	%rd253, %rd1, %rd252;
	ld.global.f32 	%f49, [%rd253];
	setp.gt.f32 	%p74, %f49, 0f00000000;
	selp.u64 	%rd254, 1, 0, %p74;
	add.s64 	%rd255, %rd251, %rd254;
	add.s32 	%r186, %r330, 2560;
	mul.wide.u32 	%rd256, %r186, 4;
	add.s64 	%rd257, %rd1, %rd256;
	ld.global.f32 	%f50, [%rd257];
	setp.gt.f32 	%p75, %f50, 0f00000000;
	selp.u64 	%rd258, 1, 0, %p75;
	add.s64 	%rd259, %rd255, %rd258;
	add.s32 	%r187, %r330, 3072;
	mul.wide.u32 	%rd260, %r187, 4;
	add.s64 	%rd261, %rd1, %rd260;
	ld.global.f32 	%f51, [%rd261];
	setp.gt.f32 	%p76, %f51, 0f00000000;
	selp.u64 	%rd262, 1, 0, %p76;
	add.s64 	%rd263, %rd259, %rd262;
	add.s32 	%r188, %r330, 3584;
	mul.wide.u32 	%rd264, %r188, 4;
	add.s64 	%rd265, %rd1, %rd264;
	ld.global.f32 	%f52, [%rd265];
	setp.gt.f32 	%p77, %f52, 0f00000000;
	selp.u64 	%rd266, 1, 0, %p77;
	add.s64 	%rd267, %rd263, %rd266;
	add.s32 	%r189, %r330, 4096;
	mul.wide.u32 	%rd268, %r189, 4;
	add.s64 	%rd269, %rd1, %rd268;
	ld.global.f32 	%f53, [%rd269];
	setp.gt.f32 	%p78, %f53, 0f00000000;
	selp.u64 	%rd270, 1, 0, %p78;
	add.s64 	%rd271, %rd267, %rd270;
	add.s32 	%r190, %r330, 4608;
	mul.wide.u32 	%rd272, %r190, 4;
	add.s64 	%rd273, %rd1, %rd272;
	ld.global.f32 	%f54, [%rd273];
	setp.gt.f32 	%p79, %f54, 0f00000000;
	selp.u64 	%rd274, 1, 0, %p79;
	add.s64 	%rd275, %rd271, %rd274;
	add.s32 	%r191, %r330, 5120;
	mul.wide.u32 	%rd276, %r191, 4;
	add.s64 	%rd277, %rd1, %rd276;
	ld.global.f32 	%f55, [%rd277];
	setp.gt.f32 	%p80, %f55, 0f00000000;
	selp.u64 	%rd278, 1, 0, %p80;
	add.s64 	%rd279, %rd275, %rd278;
	add.s32 	%r192, %r330, 5632;
	mul.wide.u32 	%rd280, %r192, 4;
	add.s64 	%rd281, %rd1, %rd280;
	ld.global.f32 	%f56, [%rd281];
	setp.gt.f32 	%p81, %f56, 0f00000000;
	selp.u64 	%rd282, 1, 0, %p81;
	add.s64 	%rd283, %rd279, %rd282;
	add.s32 	%r193, %r330, 6144;
	mul.wide.u32 	%rd284, %r193, 4;
	add.s64 	%rd285, %rd1, %rd284;
	ld.global.f32 	%f57, [%rd285];
	setp.gt.f32 	%p82, %f57, 0f00000000;
	selp.u64 	%rd286, 1, 0, %p82;
	add.s64 	%rd287, %rd283, %rd286;
	add.s32 	%r194, %r330, 6656;
	mul.wide.u32 	%rd288, %r194, 4;
	add.s64 	%rd289, %rd1, %rd288;
	ld.global.f32 	%f58, [%rd289];
	setp.gt.f32 	%p83, %f58, 0f00000000;
	selp.u64 	%rd290, 1, 0, %p83;
	add.s64 	%rd291, %rd287, %rd290;
	add.s32 	%r195, %r330, 7168;
	mul.wide.u32 	%rd292, %r195, 4;
	add.s64 	%rd293, %rd1, %rd292;
	ld.global.f32 	%f59, [%rd293];
	setp.gt.f32 	%p84, %f59, 0f00000000;
	selp.u64 	%rd294, 1, 0, %p84;
	add.s64 	%rd295, %rd291, %rd294;
	add.s32 	%r196, %r330, 7680;
	mul.wide.u32 	%rd296, %r196, 4;
	add.s64 	%rd297, %rd1, %rd296;
	ld.global.f32 	%f60, [%rd297];
	setp.gt.f32 	%p85, %f60, 0f00000000;
	selp.u64 	%rd298, 1, 0, %p85;
	add.s64 	%rd464, %rd295, %rd298;
	add.s32 	%r331, %r331, 8192;
	add.s32 	%r330, %r330, 8192;
	add.s32 	%r329, %r329, 16;
	setp.ne.s32 	%p86, %r329, 0;
	@%p86 bra 	$L__BB6_6;
	add.s32 	%r332, %r331, -4096;
$L__BB6_8:
	setp.eq.s32 	%p87, %r11, 0;
	@%p87 bra 	$L__BB6_17;
	and.b32  	%r23, %r10, 7;
	setp.lt.u32 	%p88, %r11, 8;
	@%p88 bra 	$L__BB6_11;
	add.s32 	%r197, %r332, %r341;
	mul.wide.u32 	%rd300, %r197, 4;
	add.s64 	%rd301, %rd1, %rd300;
	ld.global.f32 	%f61, [%rd301];
	setp.gt.f32 	%p89, %f61, 0f00000000;
	selp.u64 	%rd302, 1, 0, %p89;
	add.s64 	%rd303, %rd464, %rd302;
	add.s32 	%r198, %r197, 512;
	mul.wide.u32 	%rd304, %r198, 4;
	add.s64 	%rd305, %rd1, %rd304;
	ld.global.f32 	%f62, [%rd305];
	setp.gt.f32 	%p90, %f62, 0f00000000;
	selp.u64 	%rd306, 1, 0, %p90;
	add.s64 	%rd307, %rd303, %rd306;
	add.s32 	%r199, %r197, 1024;
	mul.wide.u32 	%rd308, %r199, 4;
	add.s64 	%rd309, %rd1, %rd308;
	ld.global.f32 	%f63, [%rd309];
	setp.gt.f32 	%p91, %f63, 0f00000000;
	selp.u64 	%rd310, 1, 0, %p91;
	add.s64 	%rd311, %rd307, %rd310;
	add.s32 	%r200, %r197, 1536;
	mul.wide.u32 	%rd312, %r200, 4;
	add.s64 	%rd313, %rd1, %rd312;
	ld.global.f32 	%f64, [%rd313];
	setp.gt.f32 	%p92, %f64, 0f00000000;
	selp.u64 	%rd314, 1, 0, %p92;
	add.s64 	%rd315, %rd311, %rd314;
	add.s32 	%r201, %r197, 2048;
	mul.wide.u32 	%rd316, %r201, 4;
	add.s64 	%rd317, %rd1, %rd316;
	ld.global.f32 	%f65, [%rd317];
	setp.gt.f32 	%p93, %f65, 0f00000000;
	selp.u64 	%rd318, 1, 0, %p93;
	add.s64 	%rd319, %rd315, %rd318;
	add.s32 	%r202, %r197, 2560;
	mul.wide.u32 	%rd320, %r202, 4;
	add.s64 	%rd321, %rd1, %rd320;
	ld.global.f32 	%f66, [%rd321];
	setp.gt.f32 	%p94, %f66, 0f00000000;
	selp.u64 	%rd322, 1, 0, %p94;
	add.s64 	%rd323, %rd319, %rd322;
	add.s32 	%r203, %r197, 3072;
	mul.wide.u32 	%rd324, %r203, 4;
	add.s64 	%rd325, %rd1, %rd324;
	ld.global.f32 	%f67, [%rd325];
	setp.gt.f32 	%p95, %f67, 0f00000000;
	selp.u64 	%rd326, 1, 0, %p95;
	add.s64 	%rd327, %rd323, %rd326;
	add.s32 	%r204, %r197, 3584;
	mul.wide.u32 	%rd328, %r204, 4;
	add.s64 	%rd329, %rd1, %rd328;
	ld.global.f32 	%f68, [%rd329];
	setp.gt.f32 	%p96, %f68, 0f00000000;
	selp.u64 	%rd330, 1, 0, %p96;
	add.s64 	%rd464, %rd327, %rd330;
	add.s32 	%r332, %r332, 4096;
$L__BB6_11:
	setp.eq.s32 	%p97, %r23, 0;
	@%p97 bra 	$L__BB6_17;
	and.b32  	%r26, %r10, 3;
	setp.lt.u32 	%p98, %r23, 4;
	@%p98 bra 	$L__BB6_14;
	add.s32 	%r205, %r332, %r341;
	mul.wide.u32 	%rd332, %r205, 4;
	add.s64 	%rd333, %rd1, %rd332;
	ld.global.f32 	%f69, [%rd333];
	setp.gt.f32 	%p99, %f69, 0f00000000;
	selp.u64 	%rd334, 1, 0, %p99;
	add.s64 	%rd335, %rd464, %rd334;
	add.s32 	%r206, %r205, 512;
	mul.wide.u32 	%rd336, %r206, 4;
	add.s64 	%rd337, %rd1, %rd336;
	ld.global.f32 	%f70, [%rd337];
	setp.gt.f32 	%p100, %f70, 0f00000000;
	selp.u64 	%rd338, 1, 0, %p100;
	add.s64 	%rd339, %rd335, %rd338;
	add.s32 	%r207, %r205, 1024;
	mul.wide.u32 	%rd340, %r207, 4;
	add.s64 	%rd341, %rd1, %rd340;
	ld.global.f32 	%f71, [%rd341];
	setp.gt.f32 	%p101, %f71, 0f00000000;
	selp.u64 	%rd342, 1, 0, %p101;
	add.s64 	%rd343, %rd339, %rd342;
	add.s32 	%r208, %r205, 1536;
	mul.wide.u32 	%rd344, %r208, 4;
	add.s64 	%rd345, %rd1, %rd344;
	ld.global.f32 	%f72, [%rd345];
	setp.gt.f32 	%p102, %f72, 0f00000000;
	selp.u64 	%rd346, 1, 0, %p102;
	add.s64 	%rd464, %rd343, %rd346;
	add.s32 	%r332, %r332, 2048;
$L__BB6_14:
	setp.eq.s32 	%p103, %r26, 0;
	@%p103 bra 	$L__BB6_17;
	add.s32 	%r336, %r332, %r341;
	neg.s32 	%r335, %r26;
$L__BB6_16:
	.pragma "nounroll";
	mul.wide.u32 	%rd347, %r336, 4;
	add.s64 	%rd348, %rd1, %rd347;
	ld.global.f32 	%f73, [%rd348];
	setp.gt.f32 	%p104, %f73, 0f00000000;
	selp.u64 	%rd349, 1, 0, %p104;
	add.s64 	%rd464, %rd464, %rd349;
	add.s32 	%r336, %r336, 512;
	add.s32 	%r335, %r335, 1;
	setp.ne.s32 	%p105, %r335, 0;
	@%p105 bra 	$L__BB6_16;
$L__BB6_17:
	setp.lt.u32 	%p106, %r6, 512;
	@%p106 bra 	$L__BB6_22;
	// begin inline asm
	mov.u32 %r272, %laneid;
	// end inline asm
	mov.b64 	{%r274, %r279}, %rd464;
	mov.b32 	%r280, 1;
	mov.b32 	%r321, 31;
	mov.b32 	%r322, -1;
	// begin inline asm
	shfl.sync.down.b32 %r273, %r274, %r280, %r321, %r322;
	// end inline asm
	// begin inline asm
	shfl.sync.down.b32 %r278, %r279, %r280, %r321, %r322;
	// end inline asm
	mov.b64 	%rd408, {%r273, %r278};
	setp.gt.s32 	%p130, %r272, 30;
	selp.b64 	%rd409, 0, %rd408, %p130;
	add.s64 	%rd410, %rd409, %rd464;
	mov.b64 	{%r284, %r289}, %rd410;
	mov.b32 	%r290, 2;
	// begin inline asm
	shfl.sync.down.b32 %r283, %r284, %r290, %r321, %r322;
	// end inline asm
	// begin inline asm
	shfl.sync.down.b32 %r288, %r289, %r290, %r321, %r322;
	// end inline asm
	mov.b64 	%rd411, {%r283, %r288};
	setp.gt.s32 	%p131, %r272, 29;
	selp.b64 	%rd412, 0, %rd411, %p131;
	add.s64 	%rd413, %rd412, %rd410;
	mov.b64 	{%r294, %r299}, %rd413;
	mov.b32 	%r300, 4;
	// begin inline asm
	shfl.sync.down.b32 %r293, %r294, %r300, %r321, %r322;
	// end inline asm
	// begin inline asm
	shfl.sync.down.b32 %r298, %r299, %r300, %r321, %r322;
	// end inline asm
	mov.b64 	%rd414, {%r293, %r298};
	setp.gt.s32 	%p132, %r272, 27;
	selp.b64 	%rd415, 0, %rd414, %p132;
	add.s64 	%rd416, %rd415, %rd413;
	mov.b64 	{%r304, %r309}, %rd416;
	mov.b32 	%r310, 8;
	// begin inline asm
	shfl.sync.down.b32 %r303, %r304, %r310, %r321, %r322;
	// end inline asm
	// begin inline asm
	shfl.sync.down.b32 %r308, %r309, %r310, %r321, %r322;
	// end inline asm
	mov.b64 	%rd417, {%r303, %r308};
	setp.gt.s32 	%p133, %r272, 23;
	selp.b64 	%rd418, 0, %rd417, %p133;
	add.s64 	%rd419, %rd418, %rd416;
	mov.b64 	{%r314, %r319}, %rd419;
	mov.b32 	%r320, 16;
	// begin inline asm
	shfl.sync.down.b32 %r313, %r314, %r320, %r321, %r322;
	// end inline asm
	// begin inline asm
	shfl.sync.down.b32 %r318, %r319, %r320, %r321, %r322;
	// end inline asm
	mov.b64 	%rd420, {%r313, %r318};
	setp.gt.s32 	%p134, %r272, 15;
	selp.b64 	%rd421, 0, %rd420, %p134;
	add.s64 	%rd475, %rd421, %rd419;
	setp.ne.s32 	%p135, %r272, 0;
	@%p135 bra 	$L__BB6_20;
	shr.u32 	%r323, %r7, 2;
	and.b32  	%r324, %r323, 248;
	mov.u32 	%r325, _ZZN3cub18CUB_300001_SM_10006detail6reduce18DeviceReduceKernelINS2_10policy_hubIljN4cuda3std3__44plusIlEEE10Policy1000EN6thrust24THRUST_300001_SM_1000_NS18transform_iteratorI6is_posNSD_6detail15normal_iteratorINSD_10device_ptrIfEEEEllEEjS9_lNS7_10__identityEEEvT0_PT3_T1_NS0_13GridEvenShareISQ_EET2_T4_E12temp_storage;
	add.s32 	%r326, %r325, %r324;
	st.shared.u64 	[%r326+16], %rd475;
$L__BB6_20:
	bar.sync 	0;
	setp.ne.s32 	%p136, %r7, 0;
	@%p136 bra 	$L__BB6_48;
	ld.shared.u64 	%rd422, [_ZZN3cub18CUB_300001_SM_10006detail6reduce18DeviceReduceKernelINS2_10policy_hubIljN4cuda3std3__44plusIlEEE10Policy1000EN6thrust24THRUST_300001_SM_1000_NS18transform_iteratorI6is_posNSD_6detail15normal_iteratorINSD_10device_ptrIfEEEEllEEjS9_lNS7_10__identityEEEvT0_PT3_T1_NS0_13GridEvenShareISQ_EET2_T4_E12temp_storage+24];
	add.s64 	%rd423, %rd422, %rd475;
	ld.shared.u64 	%rd424, [_ZZN3cub18CUB_300001_SM_10006detail6reduce18DeviceReduceKernelINS2_10policy_hubIljN4cuda3std3__44plusIlEEE10Policy1000EN6thrust24THRUST_300001_SM_1000_NS18transform_iteratorI6is_posNSD_6detail15normal_iteratorINSD_10device_ptrIfEEEEllEEjS9_lNS7_10__identityEEEvT0_PT3_T1_NS0_13GridEvenShareISQ_EET2_T4_E12temp_storage+32];
	add.s64 	%rd425, %rd423, %rd424;
	ld.shared.u64 	%rd426, [_ZZN3cub18CUB_300001_SM_10006detail6reduce18DeviceReduceKernelINS2_10policy_hubIljN4cuda3std3__44plusIlEEE10Policy1000EN6thrust24THRUST_300001_SM_1000_NS18transform_iteratorI6is_posNSD_6detail15normal_iteratorINSD_10device_ptrIfEEEEllEEjS9_lNS7_10__identityEEEvT0_PT3_T1_NS0_13GridEvenShareISQ_EET2_T4_E12temp_storage+40];
	add.s64 	%rd427, %rd425, %rd426;
	ld.shared.u64 	%rd428, [_ZZN3cub18CUB_300001_SM_10006detail6reduce18DeviceReduceKernelINS2_10policy_hubIljN4cuda3std3__44plusIlEEE10Policy1000EN6thrust24THRUST_300001_SM_1000_NS18transform_iteratorI6is_posNSD_6detail15normal_iteratorINSD_10device_ptrIfEEEEllEEjS9_lNS7_10__identityEEEvT0_PT3_T1_NS0_13GridEvenShareISQ_EET2_T4_E12temp_storage+48];
	add.s64 	%rd429, %rd427, %rd428;
	ld.shared.u64 	%rd430, [_ZZN3cub18CUB_300001_SM_10006detail6reduce18DeviceReduceKernelINS2_10policy_hubIljN4cuda3std3__44plusIlEEE10Policy1000EN6thrust24THRUST_300001_SM_1000_NS18transform_iteratorI6is_posNSD_6detail15normal_iteratorINSD_10device_ptrIfEEEEllEEjS9_lNS7_10__identityEEEvT0_PT3_T1_NS0_13GridEvenShareISQ_EET2_T4_E12temp_storage+56];
	add.s64 	%rd431, %rd429, %rd430;
	ld.shared.u64 	%rd432, [_ZZN3cub18CUB_300001_SM_10006detail6reduce18DeviceReduceKernelINS2_10policy_hubIljN4cuda3std3__44plusIlEEE10Policy1000EN6thrust24THRUST_300001_SM_1000_NS18transform_iteratorI6is_posNSD_6detail15normal_iteratorINSD_10device_ptrIfEEEEllEEjS9_lNS7_10__identityEEEvT0_PT3_T1_NS0_13GridEvenShareISQ_EET2_T4_E12temp_storage+64];
	add.s64 	%rd433, %rd431, %rd432;
	ld.shared.u64 	%rd434, [_ZZN3cub18CUB_300001_SM_10006detail6reduce18DeviceReduceKernelINS2_10policy_hubIljN4cuda3std3__44plusIlEEE10Policy1000EN6thrust24THRUST_300001_SM_1000_NS18transform_iteratorI6is_posNSD_6detail15normal_iteratorINSD_10device_ptrIfEEEEllEEjS9_lNS7_10__identityEEEvT0_PT3_T1_NS0_13GridEvenShareISQ_EET2_T4_E12temp_storage+72];
	add.s64 	%rd435, %rd433, %rd434;
	ld.shared.u64 	%rd436, [_ZZN3cub18CUB_300001_SM_10006detail6reduce18DeviceReduceKernelINS2_10policy_hubIljN4cuda3std3__44plusIlEEE10Policy1000EN6thrust24THRUST_300001_SM_1000_NS18transform_iteratorI6is_posNSD_6detail15normal_iteratorINSD_10device_ptrIfEEEEllEEjS9_lNS7_10__identityEEEvT0_PT3_T1_NS0_13GridEvenShareISQ_EET2_T4_E12temp_storage+80];
	add.s64 	%rd437, %rd435, %rd436;
	ld.shared.u64 	%rd438, [_ZZN3cub18CUB_300001_SM_10006detail6reduce18DeviceReduceKernelINS2_10policy_hubIljN4cuda3std3__44plusIlEEE10Policy1000EN6thrust24THRUST_300001_SM_1000_NS18transform_iteratorI6is_posNSD_6detail15normal_iteratorINSD_10device_ptrIfEEEEllEEjS9_lNS7_10__identityEEEvT0_PT3_T1_NS0_13GridEvenShareISQ_EET2_T4_E12temp_storage+88];
	add.s64 	%rd439, %rd437, %rd438;
	ld.shared.u64 	%rd440, [_ZZN3cub18CUB_300001_SM_10006detail6reduce18DeviceReduceKernelINS2_10policy_hubIljN4cuda3std3__44plusIlEEE10Policy1000EN6thrust24THRUST_300001_SM_1000_NS18transform_iteratorI6is_posNSD_6detail15normal_iteratorINSD_10device_ptrIfEEEEllEEjS9_lNS7_10__identityEEEvT0_PT3_T1_NS0_13GridEvenShareISQ_EET2_T4_E12temp_storage+96];
	add.s64 	%rd441, %rd439, %rd440;
	ld.shared.u64 	%rd442, [_ZZN3cub18CUB_300001_SM_10006detail6reduce18DeviceReduceKernelINS2_10policy_hubIljN4cuda3std3__44plusIlEEE10Policy1000EN6thrust24THRUST_300001_SM_1000_NS18transform_iteratorI6is_posNSD_6detail15normal_iteratorINSD_10device_ptrIfEEEEllEEjS9_lNS7_10__identityEEEvT0_PT3_T1_NS0_13GridEvenShareISQ_EET2_T4_E12temp_storage+104];
	add.s64 	%rd443, %rd441, %rd442;
	ld.shared.u64 	%rd444, [_ZZN3cub18CUB_300001_SM_10006detail6reduce18DeviceReduceKernelINS2_10policy_hubIljN4cuda3std3__44plusIlEEE10Policy1000EN6thrust24THRUST_300001_SM_1000_NS18transform_iteratorI6is_posNSD_6detail15normal_iteratorINSD_10device_ptrIfEEEEllEEjS9_lNS7_10__identityEEEvT0_PT3_T1_NS0_13GridEvenShareISQ_EET2_T4_E12temp_storage+112];
	add.s64 	%rd445, %rd443, %rd444;
	ld.shared.u64 	%rd446, [_ZZN3cub18CUB_300001_SM_10006detail6reduce18DeviceReduceKernelINS2_10policy_hubIljN4cuda3std3__44plusIlEEE10Policy1000EN6thrust24THRUST_300001_SM_1000_NS18transform_iteratorI6is_posNSD_6detail15normal_iteratorINSD_10device_ptrIfEEEEllEEjS9_lNS7_10__identityEEEvT0_PT3_T1_NS0_13GridEvenShareISQ_EET2_T4_E12temp_storage+120];
	add.s64 	%rd447, %rd445, %rd446;
	ld.shared.u64 	%rd448, [_ZZN3cub18CUB_300001_SM_10006detail6reduce18DeviceReduceKernelINS2_10policy_hubIljN4cuda3std3__44plusIlEEE10Policy1000EN6thrust24THRUST_300001_SM_1000_NS18transform_iteratorI6is_posNSD_6detail15normal_iteratorINSD_10device_ptrIfEEEEllEEjS9_lNS7_10__identityEEEvT0_PT3_T1_NS0_13GridEvenShareISQ_EET2_T4_E12temp_storage+128];
	add.s64 	%rd449, %rd447, %rd448;
	ld.shared.u64 	%rd450, [_ZZN3cub18CUB_300001_SM_10006detail6reduce18DeviceReduceKernelINS2_10policy_hubIljN4cuda3std3__44plusIlEEE10Policy1000EN6thrust24THRUST_300001_SM_1000_NS18transform_iteratorI6is_posNSD_6detail15normal_iteratorINSD_10device_ptrIfEEEEllEEjS9_lNS7_10__identityEEEvT0_PT3_T1_NS0_13GridEvenShareISQ_EET2_T4_E12temp_storage+136];
	add.s64 	%rd475, %rd449, %rd450;
	bra.uni 	$L__BB6_48;
$L__BB6_22:
	// begin inline asm
	mov.u32 %r209, %laneid;
	// end inline asm
	and.b32  	%r260, %r7, 992;
	add.s32 	%r261, %r260, 32;
	setp.gt.u32 	%p107, %r261, %r6;
	not.b32 	%r262, %r260;
	add.s32 	%r263, %r6, %r262;
	selp.b32 	%r258, %r263, 31, %p107;
	mov.b64 	{%r211, %r216}, %rd464;
	mov.b32 	%r217, 1;
	mov.b32 	%r259, -1;
	// begin inline asm
	shfl.sync.down.b32 %r210, %r211, %r217, %r258, %r259;
	// end inline asm
	// begin inline asm
	shfl.sync.down.b32 %r215, %r216, %r217, %r258, %r259;
	// end inline asm
	mov.b64 	%rd350, {%r210, %r215};
	setp.lt.s32 	%p108, %r209, %r258;
	selp.b64 	%rd351, %rd350, 0, %p108;
	add.s64 	%rd352, %rd351, %rd464;
	mov.b64 	{%r221, %r226}, %rd352;
	mov.b32 	%r227, 2;
	// begin inline asm
	shfl.sync.down.b32 %r220, %r221, %r227, %r258, %r259;
	// end inline asm
	// begin inline asm
	shfl.sync.down.b32 %r225, %r226, %r227, %r258, %r259;
	// end inline asm
	mov.b64 	%rd353, {%r220, %r225};
	add.s32 	%r264, %r209, 2;
	setp.gt.s32 	%p109, %r264, %r258;
	selp.b64 	%rd354, 0, %rd353, %p109;
	add.s64 	%rd355, %rd354, %rd352;
	mov.b64 	{%r231, %r236}, %rd355;
	mov.b32 	%r237, 4;
	// begin inline asm
	shfl.sync.down.b32 %r230, %r231, %r237, %r258, %r259;
	// end inline asm
	// begin inline asm
	shfl.sync.down.b32 %r235, %r236, %r237, %r258, %r259;
	// end inline asm
	mov.b64 	%rd356, {%r230, %r235};
	add.s32 	%r265, %r209, 4;
	setp.gt.s32 	%p110, %r265, %r258;
	selp.b64 	%rd357, 0, %rd356, %p110;
	add.s64 	%rd358, %rd357, %rd355;
	mov.b64 	{%r241, %r246}, %rd358;
	mov.b32 	%r247, 8;
	// begin inline asm
	shfl.sync.down.b32 %r240, %r241, %r247, %r258, %r259;
	// end inline asm
	// begin inline asm
	shfl.sync.down.b32 %r245, %r246, %r247, %r258, %r259;
	// end inline asm
	mov.b64 	%rd359, {%r240, %r245};
	add.s32 	%r266, %r209, 8;
	setp.gt.s32 	%p111, %r266, %r258;
	selp.b64 	%rd360, 0, %rd359, %p111;
	add.s64 	%rd361, %rd360, %rd358;
	mov.b64 	{%r251, %r256}, %rd361;
	mov.b32 	%r257, 16;
	// begin inline asm
	shfl.sync.down.b32 %r250, %r251, %r257, %r258, %r259;
	// end inline asm
	// begin inline asm
	shfl.sync.down.b32 %r255, %r256, %r257, %r258, %r259;
	// end inline asm
	mov.b64 	%rd362, {%r250, %r255};
	add.s32 	%r267, %r209, 16;
	setp.gt.s32 	%p112, %r267, %r258;
	selp.b64 	%rd363, 0, %rd362, %p112;
	add.s64 	%rd475, %rd363, %rd361;
	setp.ne.s32 	%p113, %r209, 0;
	@%p113 bra 	$L__BB6_24;
	shr.u32 	%r268, %r7, 2;
	and.b32  	%r269, %r268, 248;
	mov.u32 	%r270, _ZZN3cub18CUB_300001_SM_10006detail6reduce18DeviceReduceKernelINS2_10policy_hubIljN4cuda3std3__44plusIlEEE10Policy1000EN6thrust24THRUST_300001_SM_1000_NS18transform_iteratorI6is_posNSD_6detail15normal_iteratorINSD_10device_ptrIfEEEEllEEjS9_lNS7_10__identityEEEvT0_PT3_T1_NS0_13GridEvenShareISQ_EET2_T4_E12temp_storage;
	add.s32 	%r271, %r270, %r269;
	st.shared.u64 	[%r271+16], %rd475;
$L__BB6_24:
	bar.sync 	0;
	setp.ne.s32 	%p114, %r7, 0;
	@%p114 bra 	$L__BB6_48;
	setp.gt.u32 	%p115, %r6, 32;
	ld.shared.u64 	%rd364, [_ZZN3cub18CUB_300001_SM_10006detail6reduce18DeviceReduceKernelINS2_10policy_hubIljN4cuda3std3__44plusIlEEE10Policy1000EN6thrust24THRUST_300001_SM_1000_NS18transform_iteratorI6is_posNSD_6detail15normal_iteratorINSD_10device_ptrIfEEEEllEEjS9_lNS7_10__identityEEEvT0_PT3_T1_NS0_13GridEvenShareISQ_EET2_T4_E12temp_storage+24];
	selp.b64 	%rd365, %rd364, 0, %p115;
	add.s64 	%rd366, %rd365, %rd475;
	setp.gt.u32 	%p116, %r6, 64;
	ld.shared.u64 	%rd367, [_ZZN3cub18CUB_300001_SM_10006detail6reduce18DeviceReduceKernelINS2_10policy_hubIljN4cuda3std3__44plusIlEEE10Policy1000EN6thrust24THRUST_300001_SM_1000_NS18transform_iteratorI6is_posNSD_6detail15normal_iteratorINSD_10device_ptrIfEEEEllEEjS9_lNS7_10__identityEEEvT0_PT3_T1_NS0_13GridEvenShareISQ_EET2_T4_E12temp_storage+32];
	selp.b64 	%rd368, %rd367, 0, %p116;
	add.s64 	%rd369, %rd366, %rd368;
	setp.gt.u32 	%p117, %r6, 96;
	ld.shared.u64 	%rd370, [_ZZN3cub18CUB_300001_SM_10006detail6reduce18DeviceReduceKernelINS2_10policy_hubIljN4cuda3std3__44plusIlEEE10Policy1000EN6thrust24THRUST_300001_SM_1000_NS18transform_iteratorI6is_posNSD_6detail15normal_iteratorINSD_10device_ptrIfEEEEllEEjS9_lNS7_10__identityEEEvT0_PT3_T1_NS0_13GridEvenShareISQ_EET2_T4_E12temp_storage+40];
	selp.b64 	%rd371, %rd370, 0, %p117;
	add.s64 	%rd372, %rd369, %rd371;
	setp.gt.u32 	%p118, %r6, 128;
	ld.shared.u64 	%rd373, [_ZZN3cub18CUB_300001_SM_10006detail6reduce18DeviceReduceKernelINS2_10policy_hubIljN4cuda3std3__44plusIlEEE10Policy1000EN6thrust24THRUST_300001_SM_1000_NS18transform_iteratorI6is_posNSD_6detail15normal_iteratorINSD_10device_ptrIfEEEEllEEjS9_lNS7_10__identityEEEvT0_PT3_T1_NS0_13GridEvenShareISQ_EET2_T4_E12temp_storage+48];
	selp.b64 	%rd374, %rd373, 0, %p118;
	add.s64 	%rd375, %rd372, %rd374;
	setp.gt.u32 	%p119, %r6, 160;
	ld.shared.u64 	%rd376, [_ZZN3cub18CUB_300001_SM_10006detail6reduce18DeviceReduceKernelINS2_10policy_hubIljN4cuda3std3__44plusIlEEE10Policy1000EN6thrust24THRUST_300001_SM_1000_NS18transform_iteratorI6is_posNSD_6detail15normal_iteratorINSD_10device_ptrIfEEEEllEEjS9_lNS7_10__identityEEEvT0_PT3_T1_NS0_13GridEvenShareISQ_EET2_T4_E12temp_storage+56];
	selp.b64 	%rd377, %rd376, 0, %p119;
	add.s64 	%rd378, %rd375, %rd377;
	setp.gt.u32 	%p120, %r6, 192;
	ld.shared.u64 	%rd379, [_ZZN3cub18CUB_300001_SM_10006detail6reduce18DeviceReduceKernelINS2_10policy_hubIljN4cuda3std3__44plusIlEEE10Policy1000EN6thrust24THRUST_300001_SM_1000_NS18transform_iteratorI6is_posNSD_6detail15normal_iteratorINSD_10device_ptrIfEEEEllEEjS9_lNS7_10__identityEEEvT0_PT3_T1_NS0_13GridEvenShareISQ_EET2_T4_E12temp_storage+64];
	selp.b64 	%rd380, %rd379, 0, %p120;
	add.s64 	%rd381, %rd378, %rd380;
	setp.gt.u32 	%p121, %r6, 224;
	ld.shared.u64 	%rd382, [_ZZN3cub18CUB_300001_SM_10006detail6reduce18DeviceReduceKernelINS2_10policy_hubIljN4cuda3std3__44plusIlEEE10Policy1000EN6thrust24THRUST_300001_SM_1000_NS18transform_iteratorI6is_posNSD_6detail15normal_iteratorINSD_10device_ptrIfEEEEllEEjS9_lNS7_10__identityEEEvT0_PT3_T1_NS0_13GridEvenShareISQ_EET2_T4_E12temp_storage+72];
	selp.b64 	%rd383, %rd382, 0, %p121;
	add.s64 	%rd384, %rd381, %rd383;
	setp.gt.u32 	%p122, %r6, 256;
	ld.shared.u64 	%rd385, [_ZZN3cub18CUB_300001_SM_10006detail6reduce18DeviceReduceKernelINS2_10policy_hubIljN4cuda3std3__44plusIlEEE10Policy1000EN6thrust24THRUST_300001_SM_1000_NS18transform_iteratorI6is_posNSD_6detail15normal_iteratorINSD_10device_ptrIfEEEEllEEjS9_lNS7_10__identityEEEvT0_PT3_T1_NS0_13GridEvenShareISQ_EET2_T4_E12temp_storage+80];
	selp.b64 	%rd386, %rd385, 0, %p122;
	add.s64 	%rd387, %rd384, %rd386;
	setp.gt.u32 	%p123, %r6, 288;
	ld.shared.u64 	%rd388, [_ZZN3cub18CUB_300001_SM_10006detail6reduce18DeviceReduceKernelINS2_10policy_hubIljN4cuda3std3__44plusIlEEE10Policy1000EN6thrust24THRUST_300001_SM_1000_NS18transform_iteratorI6is_posNSD_6detail15normal_iteratorINSD_10device_ptrIfEEEEllEEjS9_lNS7_10__identityEEEvT0_PT3_T1_NS0_13GridEvenShareISQ_EET2_T4_E12temp_storage+88];
	selp.b64 	%rd389, %rd388, 0, %p123;
	add.s64 	%rd390, %rd387, %rd389;
	setp.gt.u32 	%p124, %r6, 320;
	ld.shared.u64 	%rd391, [_ZZN3cub18CUB_300001_SM_10006detail6reduce18DeviceReduceKernelINS2_10policy_hubIljN4cuda3std3__44plusIlEEE10Policy1000EN6thrust24THRUST_300001_SM_1000_NS18transform_iteratorI6is_posNSD_6detail15normal_iteratorINSD_10device_ptrIfEEEEllEEjS9_lNS7_10__identityEEEvT0_PT3_T1_NS0_13GridEvenShareISQ_EET2_T4_E12temp_storage+96];
	selp.b64 	%rd392, %rd391, 0, %p124;
	add.s64 	%rd393, %rd390, %rd392;
	setp.gt.u32 	%p125, %r6, 352;
	ld.shared.u64 	%rd394, [_ZZN3cub18CUB_300001_SM_10006detail6reduce18DeviceReduceKernelINS2_10policy_hubIljN4cuda3std3__44plusIlEEE10Policy1000EN6thrust24THRUST_300001_SM_1000_NS18transform_iteratorI6is_posNSD_6detail15normal_iteratorINSD_10device_ptrIfEEEEllEEjS9_lNS7_10__identityEEEvT0_PT3_T1_NS0_13GridEvenShareISQ_EET2_T4_E12temp_storage+104];
	selp.b64 	%rd395, %rd394, 0, %p125;
	add.s64 	%rd396, %rd393, %rd395;
	setp.gt.u32 	%p126, %r6, 384;
	ld.shared.u64 	%rd397, [_ZZN3cub18CUB_300001_SM_10006detail6reduce18DeviceReduceKernelINS2_10policy_hubIljN4cuda3std3__44plusIlEEE10Policy1000EN6thrust24THRUST_300001_SM_1000_NS18transform_iteratorI6is_posNSD_6detail15normal_iteratorINSD_10device_ptrIfEEEEllEEjS9_lNS7_10__identityEEEvT0_PT3_T1_NS0_13GridEvenShareISQ_EET2_T4_E12temp_storage+112];
	selp.b64 	%rd398, %rd397, 0, %p126;
	add.s64 	%rd399, %rd396, %rd398;
	setp.gt.u32 	%p127, %r6, 416;
	ld.shared.u64 	%rd400, [_ZZN3cub18CUB_300001_SM_10006detail6reduce18DeviceReduceKernelINS2_10policy_hubIljN4cuda3std3__44plusIlEEE10Policy1000EN6thrust24THRUST_300001_SM_1000_NS18transform_iteratorI6is_posNSD_6detail15normal_iteratorINSD_10device_ptrIfEEEEllEEjS9_lNS7_10__identityEEEvT0_PT3_T1_NS0_13GridEvenShareISQ_EET2_T4_E12temp_storage+120];
	selp.b64 	%rd401, %rd400, 0, %p127;
	add.s64 	%rd402, %rd399, %rd401;
	setp.gt.u32 	%p128, %r6, 448;
	ld.shared.u64 	%rd403, [_ZZN3cub18CUB_300001_SM_10006detail6reduce18DeviceReduceKernelINS2_10policy_hubIljN4cuda3std3__44plusIlEEE10Policy1000EN6thrust24THRUST_300001_SM_1000_NS18transform_iteratorI6is_posNSD_6detail15normal_iteratorINSD_10device_ptrIfEEEEllEEjS9_lNS7_10__identityEEEvT0_PT3_T1_NS0_13GridEvenShareISQ_EET2_T4_E12temp_storage+128];
	selp.b64 	%rd404, %rd403, 0, %p128;
	add.s64 	%rd405, %rd402, %rd404;
	setp.gt.u32 	%p129, %r6, 480;
	ld.shared.u64 	%rd406, [_ZZN3cub18CUB_300001_SM_10006detail6reduce18DeviceReduceKernelINS2_10policy_hubIljN4cuda3std3__44plusIlEEE10Policy1000EN6thrust24THRUST_300001_SM_1000_NS18transform_iteratorI6is_posNSD_6detail15normal_iteratorINSD_10device_ptrIfEEEEllEEjS9_lNS7_10__identityEEEvT0_PT3_T1_NS0_13GridEvenShareISQ_EET2_T4_E12temp_storage+136];
	selp.b64 	%rd407, %rd406, 0, %p129;
	add.s64 	%rd475, %rd405, %rd407;
	bra.uni 	$L__BB6_48;
$L__BB6_26:
	mov.u32 	%r35, %tid.x;
	add.s32 	%r72, %r341, %r35;
	mul.wide.u32 	%rd42, %r72, 4;
	add.s64 	%rd43, %rd1, %rd42;
	ld.global.f32 	%f1, [%rd43];
	setp.gt.f32 	%p2, %f1, 0f00000000;
	selp.u64 	%rd44, 1, 0, %p2;
	ld.global.f32 	%f2, [%rd43+2048];
	setp.gt.f32 	%p3, %f2, 0f00000000;
	selp.u64 	%rd45, 1, 0, %p3;
	ld.global.f32 	%f3, [%rd43+4096];
	setp.gt.f32 	%p4, %f3, 0f00000000;
	selp.u64 	%rd46, 1, 0, %p4;
	ld.global.f32 	%f4, [%rd43+6144];
	setp.gt.f32 	%p5, %f4, 0f00000000;
	selp.u64 	%rd47, 1, 0, %p5;
	ld.global.f32 	%f5, [%rd43+8192];
	setp.gt.f32 	%p6, %f5, 0f00000000;
	selp.u64 	%rd48, 1, 0, %p6;
	ld.global.f32 	%f6, [%rd43+10240];
	setp.gt.f32 	%p7, %f6, 0f00000000;
	selp.u64 	%rd49, 1, 0, %p7;
	ld.global.f32 	%f7, [%rd43+12288];
	setp.gt.f32 	%p8, %f7, 0f00000000;
	selp.u64 	%rd50, 1, 0, %p8;
	add.s64 	%rd51, %rd45, %rd44;
	add.s64 	%rd52, %rd51, %rd46;
	add.s64 	%rd53, %rd52, %rd47;
	add.s64 	%rd54, %rd53, %rd48;
	add.s64 	%rd55, %rd54, %rd49;
	add.s64 	%rd474, %rd55, %rd50;
	setp.lt.u32 	%p9, %r6, %r4;
	@%p9 bra 	$L__BB6_44;
	add.s32 	%r36, %r4, %r341;
	not.b32 	%r74, %r35;
	add.s32 	%r75, %r74, %r1;
	sub.s32 	%r76, %r75, %r4;
	sub.s32 	%r338, %r76, %r341;
	add.s32 	%r77, %r36, %r35;
	add.s32 	%r337, %r77, 4096;
	mov.b32 	%r340, 0;
	cvt.u64.u32 	%rd57, %r35;
	mov.u32 	%r339, %r36;
$L__BB6_28:
	add.s32 	%r341, %r341, %r4;
	add.s32 	%r78, %r1, -3584;
	setp.gt.u32 	%p10, %r341, %r78;
	@%p10 bra 	$L__BB6_30;
	cvt.u64.u32 	%rd56, %r341;
	add.s64 	%rd58, %rd57, %rd56;
	shl.b64 	%rd59, %rd58, 2;
	add.s64 	%rd60, %rd1, %rd59;
	ld.global.f32 	%f8, [%rd60];
	setp.gt.f32 	%p11, %f8, 0f00000000;
	selp.u64 	%rd61, 1, 0, %p11;
	ld.global.f32 	%f9, [%rd60+2048];
	setp.gt.f32 	%p12, %f9, 0f00000000;
	selp.u64 	%rd62, 1, 0, %p12;
	ld.global.f32 	%f10, [%rd60+4096];
	setp.gt.f32 	%p13, %f10, 0f00000000;
	selp.u64 	%rd63, 1, 0, %p13;
	ld.global.f32 	%f11, [%rd60+6144];
	setp.gt.f32 	%p14, %f11, 0f00000000;
	selp.u64 	%rd64, 1, 0, %p14;
	ld.global.f32 	%f12, [%rd60+8192];
	setp.gt.f32 	%p15, %f12, 0f00000000;
	selp.u64 	%rd65, 1, 0, %p15;
	ld.global.f32 	%f13, [%rd60+10240];
	setp.gt.f32 	%p16, %f13, 0f00000000;
	selp.u64 	%rd66, 1, 0, %p16;
	ld.global.f32 	%f14, [%rd60+12288];
	setp.gt.f32 	%p17, %f14, 0f00000000;
	selp.u64 	%rd67, 1, 0, %p17;
	add.s64 	%rd68, %rd474, %rd61;
	add.s64 	%rd69, %rd68, %rd62;
	add.s64 	%rd70, %rd69, %rd63;
	add.s64 	%rd71, %rd70, %rd64;
	add.s64 	%rd72, %rd71, %rd65;
	add.s64 	%rd73, %rd72, %rd66;
	add.s64 	%rd474, %rd73, %rd67;
	sub.s32 	%r79, %r1, %r341;
	setp.lt.u32 	%p18, %r79, %r4;
	add.s32 	%r340, %r340, 1;
	add.s32 	%r339, %r339, %r4;
	sub.s32 	%r338, %r338, %r4;
	add.s32 	%r337, %r337, %r4;
	@%p18 bra 	$L__BB6_44;
	bra.uni 	$L__BB6_28;
$L__BB6_30:
	setp.le.u32 	%p19, %r1, %r341;
	sub.s32 	%r80, %r1, %r341;
	setp.ge.s32 	%p20, %r35, %r80;
	or.pred  	%p21, %p19, %p20;
	@%p21 bra 	$L__BB6_44;
	not.b32 	%r82, %r35;
	add.s32 	%r83, %r1, %r82;
	sub.s32 	%r84, %r83, %r36;
	mul.lo.s32 	%r85, %r2, %r340;
	mad.lo.s32 	%r86, %r85, -3584, %r84;
	shr.u32 	%r87, %r86, 9;
	add.s32 	%r49, %r87, 1;
	and.b32  	%r50, %r49, 15;
	setp.lt.u32 	%p22, %r86, 7680;
	mov.u32 	%r346, %r35;
	@%p22 bra 	$L__BB6_35;
	or.b32  	%r344, %r35, 4096;
	shr.u32 	%r88, %r338, 9;
	add.s32 	%r89, %r88, 1;
	and.b32  	%r90, %r89, 16777200;
	neg.s32 	%r342, %r90;
$L__BB6_33:
	.pragma "nounroll";
	add.s32 	%r91, %r337, -4096;
	mul.wide.u32 	%rd75, %r91, 4;
	add.s64 	%rd76, %rd1, %rd75;
	ld.global.f32 	%f15, [%rd76];
	setp.gt.f32 	%p23, %f15, 0f00000000;
	selp.u64 	%rd77, 1, 0, %p23;
	add.s64 	%rd78, %rd474, %rd77;
	add.s32 	%r92, %r337, -3584;
	mul.wide.u32 	%rd79, %r92, 4;
	add.s64 	%rd80, %rd1, %rd79;
	ld.global.f32 	%f16, [%rd80];
	setp.gt.f32 	%p24, %f16, 0f00000000;
	selp.u64 	%rd81, 1, 0, %p24;
	add.s64 	%rd82, %rd78, %rd81;
	add.s32 	%r93, %r337, -3072;
	mul.wide.u32 	%rd83, %r93, 4;
	add.s64 	%rd84, %rd1, %rd83;
	ld.global.f32 	%f17, [%rd84];
	setp.gt.f32 	%p25, %f17, 0f00000000;
	selp.u64 	%rd85, 1, 0, %p25;
	add.s64 	%rd86, %rd82, %rd85;
	add.s32 	%r94, %r337, -2560;
	mul.wide.u32 	%rd87, %r94, 4;
	add.s64 	%rd88, %rd1, %rd87;
	ld.global.f32 	%f18, [%rd88];
	setp.gt.f32 	%p26, %f18, 0f00000000;
	selp.u64 	%rd89, 1, 0, %p26;
	add.s64 	%rd90, %rd86, %rd89;
	add.s32 	%r95, %r337, -2048;
	mul.wide.u32 	%rd91, %r95, 4;
	add.s64 	%rd92, %rd1, %rd91;
	ld.global.f32 	%f19, [%rd92];
	setp.gt.f32 	%p27, %f19, 0f00000000;
	selp.u64 	%rd93, 1, 0, %p27;
	add.s64 	%rd94, %rd90, %rd93;
	add.s32 	%r96, %r337, -1536;
	mul.wide.u32 	%rd95, %r96, 4;
	add.s64 	%rd96, %rd1, %rd95;
	ld.global.f32 	%f20, [%rd96];
	setp.gt.f32 	%p28, %f20, 0f00000000;
	selp.u64 	%rd97, 1, 0, %p28;
	add.s64 	%rd98, %rd94, %rd97;
	add.s32 	%r97, %r337, -1024;
	mul.wide.u32 	%rd99, %r97, 4;
	add.s64 	%rd100, %rd1, %rd99;
	ld.global.f32 	%f21, [%rd100];
	setp.gt.f32 	%p29, %f21, 0f00000000;
	selp.u64 	%rd101, 1, 0, %p29;
	add.s64 	%rd102, %rd98, %rd101;
	add.s32 	%r98, %r337, 3584;
	add.s32 	%r99, %r337, -512;
	mul.wide.u32 	%rd103, %r99, 4;
	add.s64 	%rd104, %rd1, %rd103;
	ld.global.f32 	%f22, [%rd104];
	setp.gt.f32 	%p30, %f22, 0f00000000;
	selp.u64 	%rd105, 1, 0, %p30;
	add.s64 	%rd106, %rd102, %rd105;
	mul.wide.u32 	%rd107, %r337, 4;
	add.s64 	%rd108, %rd1, %rd107;
	ld.global.f32 	%f23, [%rd108];
	setp.gt.f32 	%p31, %f23, 0f00000000;
	selp.u64 	%rd109, 1, 0, %p31;
	add.s64 	%rd110, %rd106, %rd109;
	add.s32 	%r100, %r337, 512;
	mul.wide.u32 	%rd111, %r100, 4;
	add.s64 	%rd112, %rd1, %rd111;
	ld.global.f32 	%f24, [%rd112];
	setp.gt.f32 	%p32, %f24, 0f00000000;
	selp.u64 	%rd113, 1, 0, %p32;
	add.s64 	%rd114, %rd110, %rd113;
	add.s32 	%r101, %r337, 1024;
	mul.wide.u32 	%rd115, %r101, 4;
	add.s64 	%rd116, %rd1, %rd115;
	ld.global.f32 	%f25, [%rd116];
	setp.gt.f32 	%p33, %f25, 0f00000000;
	selp.u64 	%rd117, 1, 0, %p33;
	add.s64 	%rd118, %rd114, %rd117;
	add.s32 	%r102, %r337, 1536;
	mul.wide.u32 	%rd119, %r102, 4;
	add.s64 	%rd120, %rd1, %rd119;
	ld.global.f32 	%f26, [%rd120];
	setp.gt.f32 	%p34, %f26, 0f00000000;
	selp.u64 	%rd121, 1, 0, %p34;
	add.s64 	%rd122, %rd118, %rd121;
	add.s32 	%r103, %r337, 2048;
	mul.wide.u32 	%rd123, %r103, 4;
	add.s64 	%rd124, %rd1, %rd123;
	ld.global.f32 	%f27, [%rd124];
	setp.gt.f32 	%p35, %f27, 0f00000000;
	selp.u64 	%rd125, 1, 0, %p35;
	add.s64 	%rd126, %rd122, %rd125;
	add.s32 	%r104, %r337, 2560;
	mul.wide.u32 	%rd127, %r104, 4;
	add.s64 	%rd128, %rd1, %rd127;
	ld.global.f32 	%f28, [%rd128];
	setp.gt.f32 	%p36, %f28, 0f00000000;
	selp.u64 	%rd129, 1, 0, %p36;
	add.s64 	%rd130, %rd126, %rd129;
	add.s32 	%r105, %r337, 3072;
	mul.wide.u32 	%rd131, %r105, 4;
	add.s64 	%rd132, %rd1, %rd131;
	ld.global.f32 	%f29, [%rd132];
	setp.gt.f32 	%p37, %f29, 0f00000000;
	selp.u64 	%rd133, 1, 0, %p37;
	add.s64 	%rd134, %rd130, %rd133;
	mul.wide.u32 	%rd135, %r98, 4;
	add.s64 	%rd136, %rd1, %rd135;
	ld.global.f32 	%f30, [%rd136];
	setp.gt.f32 	%p38, %f30, 0f00000000;
	selp.u64 	%rd137, 1, 0, %p38;
	add.s64 	%rd474, %rd134, %rd137;
	add.s32 	%r344, %r344, 8192;
	add.s32 	%r337, %r337, 8192;
	add.s32 	%r342, %r342, 16;
	setp.ne.s32 	%p39, %r342, 0;
	@%p39 bra 	$L__BB6_33;
	add.s32 	%r346, %r344, -4096;
$L__BB6_35:
	setp.eq.s32 	%p40, %r50, 0;
	@%p40 bra 	$L__BB6_44;
	and.b32  	%r61, %r49, 7;
	setp.lt.u32 	%p41, %r50, 8;
	@%p41 bra 	$L__BB6_38;
	add.s32 	%r106, %r346, %r341;
	mul.wide.u32 	%rd139, %r106, 4;
	add.s64 	%rd140, %rd1, %rd139;
	ld.global.f32 	%f31, [%rd140];
	setp.gt.f32 	%p42, %f31, 0f00000000;
	selp.u64 	%rd141, 1, 0, %p42;
	add.s64 	%rd142, %rd474, %rd141;
	add.s32 	%r107, %r106, 512;
	mul.wide.u32 	%rd143, %r107, 4;
	add.s64 	%rd144, %rd1, %rd143;
	ld.global.f32 	%f32, [%rd144];
	setp.gt.f32 	%p43, %f32, 0f00000000;
	selp.u64 	%rd145, 1, 0, %p43;
	add.s64 	%rd146, %rd142, %rd145;
	add.s32 	%r108, %r106, 1024;
	mul.wide.u32 	%rd147, %r108, 4;
	add.s64 	%rd148, %rd1, %rd147;
	ld.global.f32 	%f33, [%rd148];
	setp.gt.f32 	%p44, %f33, 0f00000000;
	selp.u64 	%rd149, 1, 0, %p44;
	add.s64 	%rd150, %rd146, %rd149;
	add.s32 	%r109, %r106, 1536;
	mul.wide.u32 	%rd151, %r109, 4;
	add.s64 	%rd152, %rd1, %rd151;
	ld.global.f32 	%f34, [%rd152];
	setp.gt.f32 	%p45, %f34, 0f00000000;
	selp.u64 	%rd153, 1, 0, %p45;
	add.s64 	%rd154, %rd150, %rd153;
	add.s32 	%r110, %r106, 2048;
	mul.wide.u32 	%rd155, %r110, 4;
	add.s64 	%rd156, %rd1, %rd155;
	ld.global.f32 	%f35, [%rd156];
	setp.gt.f32 	%p46, %f35, 0f00000000;
	selp.u64 	%rd157, 1, 0, %p46;
	add.s64 	%rd158, %rd154, %rd157;
	add.s32 	%r111, %r106, 2560;
	mul.wide.u32 	%rd159, %r111, 4;
	add.s64 	%rd160, %rd1, %rd159;
	ld.global.f32 	%f36, [%rd160];
	setp.gt.f32 	%p47, %f36, 0f00000000;
	selp.u64 	%rd161, 1, 0, %p47;
	add.s64 	%rd162, %rd158, %rd161;
	add.s32 	%r112, %r106, 3072;
	mul.wide.u32 	%rd163, %r112, 4;
	add.s64 	%rd164, %rd1, %rd163;
	ld.global.f32 	%f37, [%rd164];
	setp.gt.f32 	%p48, %f37, 0f00000000;
	selp.u64 	%rd165, 1, 0, %p48;
	add.s64 	%rd166, %rd162, %rd165;
	add.s32 	%r113, %r106, 3584;
	mul.wide.u32 	%rd167, %r113, 4;
	add.s64 	%rd168, %rd1, %rd167;
	ld.global.f32 	%f38, [%rd168];
	setp.gt.f32 	%p49, %f38, 0f00000000;
	selp.u64 	%rd169, 1, 0, %p49;
	add.s64 	%rd474, %rd166, %rd169;
	add.s32 	%r346, %r346, 4096;
$L__BB6_38:
	setp.eq.s32 	%p50, %r61, 0;
	@%p50 bra 	$L__BB6_44;
	setp.lt.u32 	%p51, %r61, 4;
	@%p51 bra 	$L__BB6_41;
	add.s32 	%r114, %r346, %r341;
	mul.wide.u32 	%rd171, %r114, 4;
	add.s64 	%rd172, %rd1, %rd171;
	ld.global.f32 	%f39, [%rd172];
	setp.gt.f32 	%p52, %f39, 0f00000000;
	selp.u64 	%rd173, 1, 0, %p52;
	add.s64 	%rd174, %rd474, %rd173;
	add.s32 	%r115, %r114, 512;
	mul.wide.u32 	%rd175, %r115, 4;
	add.s64 	%rd176, %rd1, %rd175;
	ld.global.f32 	%f40, [%rd176];
	setp.gt.f32 	%p53, %f40, 0f00000000;
	selp.u64 	%rd177, 1, 0, %p53;
	add.s64 	%rd178, %rd174, %rd177;
	add.s32 	%r116, %r114, 1024;
	mul.wide.u32 	%rd179, %r116, 4;
	add.s64 	%rd180, %rd1, %rd179;
	ld.global.f32 	%f41, [%rd180];
	setp.gt.f32 	%p54, %f41, 0f00000000;
	selp.u64 	%rd181, 1, 0, %p54;
	add.s64 	%rd182, %rd178, %rd181;
	add.s32 	%r117, %r114, 1536;
	mul.wide.u32 	%rd183, %r117, 4;
	add.s64 	%rd184, %rd1, %rd183;
	ld.global.f32 	%f42, [%rd184];
	setp.gt.f32 	%p55, %f42, 0f00000000;
	selp.u64 	%rd185, 1, 0, %p55;
	add.s64 	%rd474, %rd182, %rd185;
	add.s32 	%r346, %r346, 2048;
$L__BB6_41:
	and.b32  	%r118, %r49, 3;
	setp.eq.s32 	%p56, %r118, 0;
	@%p56 bra 	$L__BB6_44;
	add.s32 	%r349, %r346, %r339;
	cvt.u16.u32 	%rs1, %r338;
	shr.u16 	%rs2, %rs1, 9;
	add.s16 	%rs3, %rs2, 1;
	cvt.u32.u16 	%r119, %rs3;
	and.b32  	%r120, %r119, 3;
	neg.s32 	%r348, %r120;
$L__BB6_43:
	.pragma "nounroll";
	mul.wide.u32 	%rd186, %r349, 4;
	add.s64 	%rd187, %rd1, %rd186;
	ld.global.f32 	%f43, [%rd187];
	setp.gt.f32 	%p57, %f43, 0f00000000;
	selp.u64 	%rd188, 1, 0, %p57;
	add.s64 	%rd474, %rd474, %rd188;
	add.s32 	%r349, %r349, 512;
	add.s32 	%r348, %r348, 1;
	setp.ne.s32 	%p58, %r348, 0;
	@%p58 bra 	$L__BB6_43;
$L__BB6_44:
	// begin inline asm
	mov.u32 %r121, %laneid;
	// end inline asm
	mov.b64 	{%r123, %r128}, %rd474;
	mov.b32 	%r129, 1;
	mov.b32 	%r170, 31;
	mov.b32 	%r171, -1;
	// begin inline asm
	shfl.sync.down.b32 %r122, %r123, %r129, %r170, %r171;
	// end inline asm
	// begin inline asm
	shfl.sync.down.b32 %r127, %r128, %r129, %r170, %r171;
	// end inline asm
	mov.b64 	%rd189, {%r122, %r127};
	setp.gt.s32 	%p59, %r121, 30;
	selp.b64 	%rd190, 0, %rd189, %p59;
	add.s64 	%rd191, %rd190, %rd474;
	mov.b64 	{%r133, %r138}, %rd191;
	mov.b32 	%r139, 2;
	// begin inline asm
	shfl.sync.down.b32 %r132, %r133, %r139, %r170, %r171;
	// end inline asm
	// begin inline asm
	shfl.sync.down.b32 %r137, %r138, %r139, %r170, %r171;
	// end inline asm
	mov.b64 	%rd192, {%r132, %r137};
	setp.gt.s32 	%p60, %r121, 29;
	selp.b64 	%rd193, 0, %rd192, %p60;
	add.s64 	%rd194, %rd193, %rd191;
	mov.b64 	{%r143, %r148}, %rd194;
	mov.b32 	%r149, 4;
	// begin inline asm
	shfl.sync.down.b32 %r142, %r143, %r149, %r170, %r171;
	// end inline asm
	// begin inline asm
	shfl.sync.down.b32 %r147, %r148, %r149, %r170, %r171;
	// end inline asm
	mov.b64 	%rd195, {%r142, %r147};
	setp.gt.s32 	%p61, %r121, 27;
	selp.b64 	%rd196, 0, %rd195, %p61;
	add.s64 	%rd197, %rd196, %rd194;
	mov.b64 	{%r153, %r158}, %rd197;
	mov.b32 	%r159, 8;
	// begin inline asm
	shfl.sync.down.b32 %r152, %r153, %r159, %r170, %r171;
	// end inline asm
	// begin inline asm
	shfl.sync.down.b32 %r157, %r158, %r159, %r170, %r171;
	// end inline asm
	mov.b64 	%rd198, {%r152, %r157};
	setp.gt.s32 	%p62, %r121, 23;
	selp.b64 	%rd199, 0, %rd198, %p62;
	add.s64 	%rd200, %rd199, %rd197;
	mov.b64 	{%r163, %r168}, %rd200;
	mov.b32 	%r169, 16;
	// begin inline asm
	shfl.sync.down.b32 %r162, %r163, %r169, %r170, %r171;
	// end inline asm
	// begin inline asm
	shfl.sync.down.b32 %r167, %r168, %r169, %r170, %r171;
	// end inline asm
	mov.b64 	%rd201, {%r162, %r167};
	setp.gt.s32 	%p63, %r121, 15;
	selp.b64 	%rd202, 0, %rd201, %p63;
	add.s64 	%rd475, %rd202, %rd200;
	setp.ne.s32 	%p64, %r121, 0;
	@%p64 bra 	$L__BB6_46;
	shr.u32 	%r172, %r35, 2;
	and.b32  	%r173, %r172, 248;
	mov.u32 	%r174, _ZZN3cub18CUB_300001_SM_10006detail6reduce18DeviceReduceKernelINS2_10policy_hubIljN4cuda3std3__44plusIlEEE10Policy1000EN6thrust24THRUST_300001_SM_1000_NS18transform_iteratorI6is_posNSD_6detail15normal_iteratorINSD_10device_ptrIfEEEEllEEjS9_lNS7_10__identityEEEvT0_PT3_T1_NS0_13GridEvenShareISQ_EET2_T4_E12temp_storage;
	add.s32 	%r175, %r174, %r173;
	st.shared.u64 	[%r175+16], %rd475;
$L__BB6_46:
	bar.sync 	0;
	setp.ne.s32 	%p65, %r35, 0;
	@%p65 bra 	$L__BB6_48;
	ld.shared.u64 	%rd203, [_ZZN3cub18CUB_300001_SM_10006detail6reduce18DeviceReduceKernelINS2_10policy_hubIljN4cuda3std3__44plusIlEEE10Policy1000EN6thrust24THRUST_300001_SM_1000_NS18transform_iteratorI6is_posNSD_6detail15normal_iteratorINSD_10device_ptrIfEEEEllEEjS9_lNS7_10__identityEEEvT0_PT3_T1_NS0_13GridEvenShareISQ_EET2_T4_E12temp_storage+24];
	add.s64 	%rd204, %rd203, %rd475;
	ld.shared.u64 	%rd205, [_ZZN3cub18CUB_300001_SM_10006detail6reduce18DeviceReduceKernelINS2_10policy_hubIljN4cuda3std3__44plusIlEEE10Policy1000EN6thrust24THRUST_300001_SM_1000_NS18transform_iteratorI6is_posNSD_6detail15normal_iteratorINSD_10device_ptrIfEEEEllEEjS9_lNS7_10__identityEEEvT0_PT3_T1_NS0_13GridEvenShareISQ_EET2_T4_E12temp_storage+32];
	add.s64 	%rd206, %rd204, %rd205;
	ld.shared.u64 	%rd207, [_ZZN3cub18CUB_300001_SM_10006detail6reduce18DeviceReduceKernelINS2_10policy_hubIljN4cuda3std3__44plusIlEEE10Policy1000EN6thrust24THRUST_300001_SM_1000_NS18transform_iteratorI6is_posNSD_6detail15normal_iteratorINSD_10device_ptrIfEEEEllEEjS9_lNS7_10__identityEEEvT0_PT3_T1_NS0_13GridEvenShareISQ_EET2_T4_E12temp_storage+40];
	add.s64 	%rd208, %rd206, %rd207;
	ld.shared.u64 	%rd209, [_ZZN3cub18CUB_300001_SM_10006detail6reduce18DeviceReduceKernelINS2_10policy_hubIljN4cuda3std3__44plusIlEEE10Policy1000EN6thrust24THRUST_300001_SM_1000_NS18transform_iteratorI6is_posNSD_6detail15normal_iteratorINSD_10device_ptrIfEEEEllEEjS9_lNS7_10__identityEEEvT0_PT3_T1_NS0_13GridEvenShareISQ_EET2_T4_E12temp_storage+48];
	add.s64 	%rd210, %rd208, %rd209;
	ld.shared.u64 	%rd211, [_ZZN3cub18CUB_300001_SM_10006detail6reduce18DeviceReduceKernelINS2_10policy_hubIljN4cuda3std3__44plusIlEEE10Policy1000EN6thrust24THRUST_300001_SM_1000_NS18transform_iteratorI6is_posNSD_6detail15normal_iteratorINSD_10device_ptrIfEEEEllEEjS9_lNS7_10__identityEEEvT0_PT3_T1_NS0_13GridEvenShareISQ_EET2_T4_E12temp_storage+56];
	add.s64 	%rd212, %rd210, %rd211;
	ld.shared.u64 	%rd213, [_ZZN3cub18CUB_300001_SM_10006detail6reduce18DeviceReduceKernelINS2_10policy_hubIljN4cuda3std3__44plusIlEEE10Policy1000EN6thrust24THRUST_300001_SM_1000_NS18transform_iteratorI6is_posNSD_6detail15normal_iteratorINSD_10device_ptrIfEEEEllEEjS9_lNS7_10__identityEEEvT0_PT3_T1_NS0_13GridEvenShareISQ_EET2_T4_E12temp_storage+64];
	add.s64 	%rd214, %rd212, %rd213;
	ld.shared.u64 	%rd215, [_ZZN3cub18CUB_300001_SM_10006detail6reduce18DeviceReduceKernelINS2_10policy_hubIljN4cuda3std3__44plusIlEEE10Policy1000EN6thrust24THRUST_300001_SM_1000_NS18transform_iteratorI6is_posNSD_6detail15normal_iteratorINSD_10device_ptrIfEEEEllEEjS9_lNS7_10__identityEEEvT0_PT3_T1_NS0_13GridEvenShareISQ_EET2_T4_E12temp_storage+72];
	add.s64 	%rd216, %rd214, %rd215;
	ld.shared.u64 	%rd217, [_ZZN3cub18CUB_300001_SM_10006detail6reduce18DeviceReduceKernelINS2_10policy_hubIljN4cuda3std3__44plusIlEEE10Policy1000EN6thrust24THRUST_300001_SM_1000_NS18transform_iteratorI6is_posNSD_6detail15normal_iteratorINSD_10device_ptrIfEEEEllEEjS9_lNS7_10__identityEEEvT0_PT3_T1_NS0_13GridEvenShareISQ_EET2_T4_E12temp_storage+80];
	add.s64 	%rd218, %rd216, %rd217;
	ld.shared.u64 	%rd219, [_ZZN3cub18CUB_300001_SM_10006detail6reduce18DeviceReduceKernelINS2_10policy_hubIljN4cuda3std3__44plusIlEEE10Policy1000EN6thrust24THRUST_300001_SM_1000_NS18transform_iteratorI6is_posNSD_6detail15normal_iteratorINSD_10device_ptrIfEEEEllEEjS9_lNS7_10__identityEEEvT0_PT3_T1_NS0_13GridEvenShareISQ_EET2_T4_E12temp_storage+88];
	add.s64 	%rd220, %rd218, %rd219;
	ld.shared.u64 	%rd221, [_ZZN3cub18CUB_300001_SM_10006detail6reduce18DeviceReduceKernelINS2_10policy_hubIljN4cuda3std3__44plusIlEEE10Policy1000EN6thrust24THRUST_300001_SM_1000_NS18transform_iteratorI6is_posNSD_6detail15normal_iteratorINSD_10device_ptrIfEEEEllEEjS9_lNS7_10__identityEEEvT0_PT3_T1_NS0_13GridEvenShareISQ_EET2_T4_E12temp_storage+96];
	add.s64 	%rd222, %rd220, %rd221;
	ld.shared.u64 	%rd223, [_ZZN3cub18CUB_300001_SM_10006detail6reduce18DeviceReduceKernelINS2_10policy_hubIljN4cuda3std3__44plusIlEEE10Policy1000EN6thrust24THRUST_300001_SM_1000_NS18transform_iteratorI6is_posNSD_6detail15normal_iteratorINSD_10device_ptrIfEEEEllEEjS9_lNS7_10__identityEEEvT0_PT3_T1_NS0_13GridEvenShareISQ_EET2_T4_E12temp_storage+104];
	add.s64 	%rd224, %rd222, %rd223;
	ld.shared.u64 	%rd225, [_ZZN3cub18CUB_300001_SM_10006detail6reduce18DeviceReduceKernelINS2_10policy_hubIljN4cuda3std3__44plusIlEEE10Policy1000EN6thrust24THRUST_300001_SM_1000_NS18transform_iteratorI6is_posNSD_6detail15normal_iteratorINSD_10device_ptrIfEEEEllEEjS9_lNS7_10__identityEEEvT0_PT3_T1_NS0_13GridEvenShareISQ_EET2_T4_E12temp_storage+112];
	add.s64 	%rd226, %rd224, %rd225;
	ld.shared.u64 	%rd227, [_ZZN3cub18CUB_300001_SM_10006detail6reduce18DeviceReduceKernelINS2_10policy_hubIljN4cuda3std3__44plusIlEEE10Policy1000EN6thrust24THRUST_300001_SM_1000_NS18transform_iteratorI6is_posNSD_6detail15normal_iteratorINSD_10device_ptrIfEEEEllEEjS9_lNS7_10__identityEEEvT0_PT3_T1_NS0_13GridEvenShareISQ_EET2_T4_E12temp_storage+120];
	add.s64 	%rd228, %rd226, %rd227;
	ld.shared.u64 	%rd229, [_ZZN3cub18CUB_300001_SM_10006detail6reduce18DeviceReduceKernelINS2_10policy_hubIljN4cuda3std3__44plusIlEEE10Policy1000EN6thrust24THRUST_300001_SM_1000_NS18transform_iteratorI6is_posNSD_6detail15normal_iteratorINSD_10device_ptrIfEEEEllEEjS9_lNS7_10__identityEEEvT0_PT3_T1_NS0_13GridEvenShareISQ_EET2_T4_E12temp_storage+128];
	add.s64 	%rd230, %rd228, %rd229;
	ld.shared.u64 	%rd231, [_ZZN3cub18CUB_300001_SM_10006detail6reduce18DeviceReduceKernelINS2_10policy_hubIljN4cuda3std3__44plusIlEEE10Policy1000EN6thrust24THRUST_300001_SM_1000_NS18transform_iteratorI6is_posNSD_6detail15normal_iteratorINSD_10device_ptrIfEEEEllEEjS9_lNS7_10__identityEEEvT0_PT3_T1_NS0_13GridEvenShareISQ_EET2_T4_E12temp_storage+136];
	add.s64 	%rd475, %rd230, %rd231;
$L__BB6_48:
	mov.u32 	%r327, %tid.x;
	setp.ne.s32 	%p137, %r327, 0;
	@%p137 bra 	$L__BB6_50;
	ld.param.u64 	%rd454, [_ZN3cub18CUB_300001_SM_10006detail6reduce18DeviceReduceKernelINS2_10policy_hubIljN4cuda3std3__44plusIlEEE10Policy1000EN6thrust24THRUST_300001_SM_1000_NS18transform_iteratorI6is_posNSD_6detail15normal_iteratorINSD_10device_ptrIfEEEEllEEjS9_lNS7_10__identityEEEvT0_PT3_T1_NS0_13GridEvenShareISQ_EET2_T4__param_1];
	cvta.to.global.u64 	%rd451, %rd454;
	mul.wide.u32 	%rd452, %r3, 8;
	add.s64 	%rd453, %rd451, %rd452;
	st.global.u64 	[%rd453], %rd475;
$L__BB6_50:
	ret;

}
	// .globl	_ZN3cub18CUB_300001_SM_10006detail6reduce28DeviceReduceSingleTileKernelINS2_10policy_hubIljN4cuda3std3__44plusIlEEE10Policy1000EPlSC_iS9_llNS7_10__identityEEEvT0_T1_T2_T3_T4_T6_
.visible .entry _ZN3cub18CUB_300001_SM_10006detail6reduce28DeviceReduceSingleTileKernelINS2_10policy_hubIljN4cuda3std3__44plusIlEEE10Policy1000EPlSC_iS9_llNS7_10__identityEEEvT0_T1_T2_T3_T4_T6_(
	.param .u64 .ptr .align 1 _ZN3cub18CUB_300001_SM_10006detail6reduce28DeviceReduceSingleTileKernelINS2_10policy_hubIljN4cuda3std3__44plusIlEEE10Policy1000EPlSC_iS9_llNS7_10__identityEEEvT0_T1_T2_T3_T4_T6__param_0,
	.param .u64 .ptr .align 1 _ZN3cub18CUB_300001_SM_10006detail6reduce28DeviceReduceSingleTileKernelINS2_10policy_hubIljN4cuda3std3__44plusIlEEE10Policy1000EPlSC_iS9_llNS7_10__identityEEEvT0_T1_T2_T3_T4_T6__param_1,
	.param .u32 _ZN3cub18CUB_300001_SM_10006detail6reduce28DeviceReduceSingleTileKernelINS2_10policy_hubIljN4cuda3std3__44plusIlEEE10Policy1000EPlSC_iS9_llNS7_10__identityEEEvT0_T1_T2_T3_T4_T6__param_2,
	.param .align 1 .b8 _ZN3cub18CUB_300001_SM_10006detail6reduce28DeviceReduceSingleTileKernelINS2_10policy_hubIljN4cuda3std3__44plusIlEEE10Policy1000EPlSC_iS9_llNS7_10__identityEEEvT0_T1_T2_T3_T4_T6__param_3[1],
	.param .u64 _ZN3cub18CUB_300001_SM_10006detail6reduce28DeviceReduceSingleTileKernelINS2_10policy_hubIljN4cuda3std3__44plusIlEEE10Policy1000EPlSC_iS9_llNS7_10__identityEEEvT0_T1_T2_T3_T4_T6__param_4,
	.param .align 1 .b8 _ZN3cub18CUB_300001_SM_10006detail6reduce28DeviceReduceSingleTileKernelINS2_10policy_hubIljN4cuda3std3__44plusIlEEE10Policy1000EPlSC_iS9_llNS7_10__identityEEEvT0_T1_T2_T3_T4_T6__param_5[1]
)
.maxntid 512
.minnctapersm 1
{
	.reg .pred 	%p<58>;
	.reg .b32 	%r<238>;
	.reg .b64 	%rd<281>;
	// demoted variable
	.shared .align 8 .b8 _ZZN3cub18CUB_300001_SM_10006detail6reduce28DeviceReduceSingleTileKernelINS2_10policy_hubIljN4cuda3std3__44plusIlEEE10Policy1000EPlSC_iS9_llNS7_10__identityEEEvT0_T1_T2_T3_T4_T6_E12temp_storage[152];
	ld.param.u64 	%rd35, [_ZN3cub18CUB_300001_SM_10006detail6reduce28DeviceReduceSingleTileKernelINS2_10policy_hubIljN4cuda3std3__44plusIlEEE10Policy1000EPlSC_iS9_llNS7_10__identityEEEvT0_T1_T2_T3_T4_T6__param_0];
	ld.param.u64 	%rd37, [_ZN3cub18CUB_300001_SM_10006detail6reduce28DeviceReduceSingleTileKernelINS2_10policy_hubIljN4cuda3std3__44plusIlEEE10Policy1000EPlSC_iS9_llNS7_10__identityEEEvT0_T1_T2_T3_T4_T6__param_1];
	ld.param.u32 	%r34, [_ZN3cub18CUB_300001_SM_10006detail6reduce28DeviceReduceSingleTileKernelINS2_10policy_hubIljN4cuda3std3__44plusIlEEE10Policy1000EPlSC_iS9_llNS7_10__identityEEEvT0_T1_T2_T3_T4_T6__param_2];
	ld.param.u64 	%rd36, [_ZN3cub18CUB_300001_SM_10006detail6reduce28DeviceReduceSingleTileKernelINS2_10policy_hubIljN4cuda3std3__44plusIlEEE10Policy1000EPlSC_iS9_llNS7_10__identityEEEvT0_T1_T2_T3_T4_T6__param_4];
	cvta.to.global.u64 	%rd1, %rd37;
	setp.ne.s32 	%p1, %r34, 0;
	@%p1 bra 	$L__BB7_3;
	mov.u32 	%r224, %tid.x;
	setp.ne.s32 	%p57, %r224, 0;
	@%p57 bra 	$L__BB7_39;
	st.global.u64 	[%rd1], %rd36;
	bra.uni 	$L__BB7_39;
$L__BB7_3:
	setp.gt.s32 	%p2, %r34, 3583;
	@%p2 bra 	$L__BB7_21;
	mov.u32 	%r1, %tid.x;
	setp.ge.s32 	%p19, %r1, %r34;
	mov.b64 	%rd271, 0;
	mov.u32 	%r228, %r1;
	@%p19 bra 	$L__BB7_6;
	mul.wide.u32 	%rd146, %r1, 8;
	add.s64 	%rd145, %rd35, %rd146;
	// begin inline asm
	ld.global.nc.u64 %rd271, [%rd145];
	// end inline asm
	add.s32 	%r228, %r1, 512;
$L__BB7_6:
	setp.ge.s32 	%p20, %r228, %r34;
	@%p20 bra 	$L__BB7_12;
	not.b32 	%r100, %r228;
	add.s32 	%r4, %r34, %r100;
	and.b32  	%r101, %r4, 1536;
	setp.eq.s32 	%p21, %r101, 1536;
	@%p21 bra 	$L__BB7_10;
	mul.wide.u32 	%rd148, %r228, 8;
	add.s64 	%rd266, %rd35, %rd148;
	shr.u32 	%r102, %r4, 9;
	add.s32 	%r103, %r102, 1;
	and.b32  	%r104, %r103, 3;
	neg.s32 	%r226, %r104;
$L__BB7_9:
	.pragma "nounroll";
	// begin inline asm
	ld.global.nc.u64 %rd149, [%rd266];
	// end inline asm
	add.s64 	%rd271, %rd149, %rd271;
	add.s32 	%r228, %r228, 512;
	add.s64 	%rd266, %rd266, 4096;
	add.s32 	%r226, %r226, 1;
	setp.ne.s32 	%p22, %r226, 0;
	@%p22 bra 	$L__BB7_9;
$L__BB7_10:
	setp.lt.u32 	%p23, %r4, 1536;
	@%p23 bra 	$L__BB7_12;
$L__BB7_11:
	mul.wide.s32 	%rd159, %r228, 8;
	add.s64 	%rd152, %rd35, %rd159;
	// begin inline asm
	ld.global.nc.u64 %rd151, [%rd152];
	// end inline asm
	add.s64 	%rd160, %rd151, %rd271;
	add.s64 	%rd154, %rd152, 4096;
	// begin inline asm
	ld.global.nc.u64 %rd153, [%rd154];
	// end inline asm
	add.s64 	%rd161, %rd153, %rd160;
	add.s64 	%rd156, %rd152, 8192;
	// begin inline asm
	ld.global.nc.u64 %rd155, [%rd156];
	// end inline asm
	add.s64 	%rd162, %rd155, %rd161;
	add.s64 	%rd158, %rd152, 12288;
	// begin inline asm
	ld.global.nc.u64 %rd157, [%rd158];
	// end inline asm
	add.s64 	%rd271, %rd157, %rd162;
	add.s32 	%r228, %r228, 2048;
	setp.lt.s32 	%p24, %r228, %r34;
	@%p24 bra 	$L__BB7_11;
$L__BB7_12:
	setp.lt.s32 	%p25, %r34, 512;
	@%p25 bra 	$L__BB7_17;
	// begin inline asm
	mov.u32 %r168, %laneid;
	// end inline asm
	mov.b64 	{%r170, %r175}, %rd271;
	mov.b32 	%r176, 1;
	mov.b32 	%r217, 31;
	mov.b32 	%r218, -1;
	// begin inline asm
	shfl.sync.down.b32 %r169, %r170, %r176, %r217, %r218;
	// end inline asm
	// begin inline asm
	shfl.sync.down.b32 %r174, %r175, %r176, %r217, %r218;
	// end inline asm
	mov.b64 	%rd221, {%r169, %r174};
	setp.gt.s32 	%p49, %r168, 30;
	selp.b64 	%rd222, 0, %rd221, %p49;
	add.s64 	%rd223, %rd222, %rd271;
	mov.b64 	{%r180, %r185}, %rd223;
	mov.b32 	%r186, 2;
	// begin inline asm
	shfl.sync.down.b32 %r179, %r180, %r186, %r217, %r218;
	// end inline asm
	// begin inline asm
	shfl.sync.down.b32 %r184, %r185, %r186, %r217, %r218;
	// end inline asm
	mov.b64 	%rd224, {%r179, %r184};
	setp.gt.s32 	%p50, %r168, 29;
	selp.b64 	%rd225, 0, %rd224, %p50;
	add.s64 	%rd226, %rd225, %rd223;
	mov.b64 	{%r190, %r195}, %rd226;
	mov.b32 	%r196, 4;
	// begin inline asm
	shfl.sync.down.b32 %r189, %r190, %r196, %r217, %r218;
	// end inline asm
	// begin inline asm
	shfl.sync.down.b32 %r194, %r195, %r196, %r217, %r218;
	// end inline asm
	mov.b64 	%rd227, {%r189, %r194};
	setp.gt.s32 	%p51, %r168, 27;
	selp.b64 	%rd228, 0, %rd227, %p51;
	add.s64 	%rd229, %rd228, %rd226;
	mov.b64 	{%r200, %r205}, %rd229;
	mov.b32 	%r206, 8;
	// begin inline asm
	shfl.sync.down.b32 %r199, %r200, %r206, %r217, %r218;
	// end inline asm
	// begin inline asm
	shfl.sync.down.b32 %r204, %r205, %r206, %r217, %r218;
	// end inline asm
	mov.b64 	%rd230, {%r199, %r204};
	setp.gt.s32 	%p52, %r168, 23;
	selp.b64 	%rd231, 0, %rd230, %p52;
	add.s64 	%rd232, %rd231, %rd229;
	mov.b64 	{%r210, %r215}, %rd232;
	mov.b32 	%r216, 16;
	// begin inline asm
	shfl.sync.down.b32 %r209, %r210, %r216, %r217, %r218;
	// end inline asm
	// begin inline asm
	shfl.sync.down.b32 %r214, %r215, %r216, %r217, %r218;
	// end inline asm
	mov.b64 	%rd233, {%r209, %r214};
	setp.gt.s32 	%p53, %r168, 15;
	selp.b64 	%rd234, 0, %rd233, %p53;
	add.s64 	%rd280, %rd234, %rd232;
	setp.ne.s32 	%p54, %r168, 0;
	@%p54 bra 	$L__BB7_15;
	shr.u32 	%r219, %r1, 2;
	and.b32  	%r220, %r219, 248;
	mov.u32 	%r221, _ZZN3cub18CUB_300001_SM_10006detail6reduce28DeviceReduceSingleTileKernelINS2_10policy_hubIljN4cuda3std3__44plusIlEEE10Policy1000EPlSC_iS9_llNS7_10__identityEEEvT0_T1_T2_T3_T4_T6_E12temp_storage;
	add.s32 	%r222, %r221, %r220;
	st.shared.u64 	[%r222+16], %rd280;
$L__BB7_15:
	bar.sync 	0;
	setp.ne.s32 	%p55, %r1, 0;
	@%p55 bra 	$L__BB7_37;
	ld.shared.u64 	%rd235, [_ZZN3cub18CUB_300001_SM_10006detail6reduce28DeviceReduceSingleTileKernelINS2_10policy_hubIljN4cuda3std3__44plusIlEEE10Policy1000EPlSC_iS9_llNS7_10__identityEEEvT0_T1_T2_T3_T4_T6_E12temp_storage+24];
	add.s64 	%rd236, %rd235, %rd280;
	ld.shared.u64 	%rd237, [_ZZN3cub18CUB_300001_SM_10006detail6reduce28DeviceReduceSingleTileKernelINS2_10policy_hubIljN4cuda3std3__44plusIlEEE10Policy1000EPlSC_iS9_llNS7_10__identityEEEvT0_T1_T2_T3_T4_T6_E12temp_storage+32];
	add.s64 	%rd238, %rd236, %rd237;
	ld.shared.u64 	%rd239, [_ZZN3cub18CUB_300001_SM_10006detail6reduce28DeviceReduceSingleTileKernelINS2_10policy_hubIljN4cuda3std3__44plusIlEEE10Policy1000EPlSC_iS9_llNS7_10__identityEEEvT0_T1_T2_T3_T4_T6_E12temp_storage+40];
	add.s64 	%rd240, %rd238, %rd239;
	ld.shared.u64 	%rd241, [_ZZN3cub18CUB_300001_SM_10006detail6reduce28DeviceReduceSingleTileKernelINS2_10policy_hubIljN4cuda3std3__44plusIlEEE10Policy1000EPlSC_iS9_llNS7_10__identityEEEvT0_T1_T2_T3_T4_T6_E12temp_storage+48];
	add.s64 	%rd242, %rd240, %rd241;
	ld.shared.u64 	%rd243, [_ZZN3cub18CUB_300001_SM_10006detail6reduce28DeviceReduceSingleTileKernelINS2_10policy_hubIljN4cuda3std3__44plusIlEEE10Policy1000EPlSC_iS9_llNS7_10__identityEEEvT0_T1_T2_T3_T4_T6_E12temp_storage+56];
	add.s64 	%rd244, %rd242, %rd243;
	ld.shared.u64 	%rd245, [_ZZN3cub18CUB_300001_SM_10006detail6reduce28DeviceReduceSingleTileKernelINS2_10policy_hubIljN4cuda3std3__44plusIlEEE10Policy1000EPlSC_iS9_llNS7_10__identityEEEvT0_T1_T2_T3_T4_T6_E12temp_storage+64];
	add.s64 	%rd246, %rd244, %rd245;
	ld.shared.u64 	%rd247, [_ZZN3cub18CUB_300001_SM_10006detail6reduce28DeviceReduceSingleTileKernelINS2_10policy_hubIljN4cuda3std3__44plusIlEEE10Policy1000EPlSC_iS9_llNS7_10__identityEEEvT0_T1_T2_T3_T4_T6_E12temp_storage+72];
	add.s64 	%rd248, %rd246, %rd247;
	ld.shared.u64 	%rd249, [_ZZN3cub18CUB_300001_SM_10006detail6reduce28DeviceReduceSingleTileKernelINS2_10policy_hubIljN4cuda3std3__44plusIlEEE10Policy1000EPlSC_iS9_llNS7_10__identityEEEvT0_T1_T2_T3_T4_T6_E12temp_storage+80];
	add.s64 	%rd250, %rd248, %rd249;
	ld.shared.u64 	%rd251, [_ZZN3cub18CUB_300001_SM_10006detail6reduce28DeviceReduceSingleTileKernelINS2_10policy_hubIljN4cuda3std3__44plusIlEEE10Policy1000EPlSC_iS9_llNS7_10__identityEEEvT0_T1_T2_T3_T4_T6_E12temp_storage+88];
	add.s64 	%rd252, %rd250, %rd251;
	ld.shared.u64 	%rd253, [_ZZN3cub18CUB_300001_SM_10006detail6reduce28DeviceReduceSingleTileKernelINS2_10policy_hubIljN4cuda3std3__44plusIlEEE10Policy1000EPlSC_iS9_llNS7_10__identityEEEvT0_T1_T2_T3_T4_T6_E12temp_storage+96];
	add.s64 	%rd254, %rd252, %rd253;
	ld.shared.u64 	%rd255, [_ZZN3cub18CUB_300001_SM_10006detail6reduce28DeviceReduceSingleTileKernelINS2_10policy_hubIljN4cuda3std3__44plusIlEEE10Policy1000EPlSC_iS9_llNS7_10__identityEEEvT0_T1_T2_T3_T4_T6_E12temp_storage+104];
	add.s64 	%rd256, %rd254, %rd255;
	ld.shared.u64 	%rd257, [_ZZN3cub18CUB_300001_SM_10006detail6reduce28DeviceReduceSingleTileKernelINS2_10policy_hubIljN4cuda3std3__44plusIlEEE10Policy1000EPlSC_iS9_llNS7_10__identityEEEvT0_T1_T2_T3_T4_T6_E12temp_storage+112];
	add.s64 	%rd258, %rd256, %rd257;
	ld.shared.u64 	%rd259, [_ZZN3cub18CUB_300001_SM_10006detail6reduce28DeviceReduceSingleTileKernelINS2_10policy_hubIljN4cuda3std3__44plusIlEEE10Policy1000EPlSC_iS9_llNS7_10__identityEEEvT0_T1_T2_T3_T4_T6_E12temp_storage+120];
	add.s64 	%rd260, %rd258, %rd259;
	ld.shared.u64 	%rd261, [_ZZN3cub18CUB_300001_SM_10006detail6reduce28DeviceReduceSingleTileKernelINS2_10policy_hubIljN4cuda3std3__44plusIlEEE10Policy1000EPlSC_iS9_llNS7_10__identityEEEvT0_T1_T2_T3_T4_T6_E12temp_storage+128];
	add.s64 	%rd262, %rd260, %rd261;
	ld.shared.u64 	%rd263, [_ZZN3cub18CUB_300001_SM_10006detail6reduce28DeviceReduceSingleTileKernelINS2_10policy_hubIljN4cuda3std3__44plusIlEEE10Policy1000EPlSC_iS9_llNS7_10__identityEEEvT0_T1_T2_T3_T4_T6_E12temp_storage+136];
	add.s64 	%rd280, %rd262, %rd263;
	bra.uni 	$L__BB7_37;
$L__BB7_17:
	// begin inline asm
	mov.u32 %r105, %laneid;
	// end inline asm
	and.b32  	%r156, %r1, 992;
	add.s32 	%r157, %r156, 32;
	setp.gt.s32 	%p26, %r157, %r34;
	not.b32 	%r158, %r156;
	add.s32 	%r159, %r34, %r158;
	selp.b32 	%r154, %r159, 31, %p26;
	mov.b64 	{%r107, %r112}, %rd271;
	mov.b32 	%r113, 1;
	mov.b32 	%r155, -1;
	// begin inline asm
	shfl.sync.down.b32 %r106, %r107, %r113, %r154, %r155;
	// end inline asm
	// begin inline asm
	shfl.sync.down.b32 %r111, %r112, %r113, %r154, %r155;
	// end inline asm
	mov.b64 	%rd163, {%r106, %r111};
	setp.lt.s32 	%p27, %r105, %r154;
	selp.b64 	%rd164, %rd163, 0, %p27;
	add.s64 	%rd165, %rd164, %rd271;
	mov.b64 	{%r117, %r122}, %rd165;
	mov.b32 	%r123, 2;
	// begin inline asm
	shfl.sync.down.b32 %r116, %r117, %r123, %r154, %r155;
	// end inline asm
	// begin inline asm
	shfl.sync.down.b32 %r121, %r122, %r123, %r154, %r155;
	// end inline asm
	mov.b64 	%rd166, {%r116, %r121};
	add.s32 	%r160, %r105, 2;
	setp.gt.s32 	%p28, %r160, %r154;
	selp.b64 	%rd167, 0, %rd166, %p28;
	add.s64 	%rd168, %rd167, %rd165;
	mov.b64 	{%r127, %r132}, %rd168;
	mov.b32 	%r133, 4;
	// begin inline asm
	shfl.sync.down.b32 %r126, %r127, %r133, %r154, %r155;
	// end inline asm
	// begin inline asm
	shfl.sync.down.b32 %r131, %r132, %r133, %r154, %r155;
	// end inline asm
	mov.b64 	%rd169, {%r126, %r131};
	add.s32 	%r161, %r105, 4;
	setp.gt.s32 	%p29, %r161, %r154;
	selp.b64 	%rd170, 0, %rd169, %p29;
	add.s64 	%rd171, %rd170, %rd168;
	mov.b64 	{%r137, %r142}, %rd171;
	mov.b32 	%r143, 8;
	// begin inline asm
	shfl.sync.down.b32 %r136, %r137, %r143, %r154, %r155;
	// end inline asm
	// begin inline asm
	shfl.sync.down.b32 %r141, %r142, %r143, %r154, %r155;
	// end inline asm
	mov.b64 	%rd172, {%r136, %r141};
	add.s32 	%r162, %r105, 8;
	setp.gt.s32 	%p30, %r162, %r154;
	selp.b64 	%rd173, 0, %rd172, %p30;
	add.s64 	%rd174, %rd173, %rd171;
	mov.b64 	{%r147, %r152}, %rd174;
	mov.b32 	%r153, 16;
	// begin inline asm
	shfl.sync.down.b32 %r146, %r147, %r153, %r154, %r155;
	// end inline asm
	// begin inline asm
	shfl.sync.down.b32 %r151, %r152, %r153, %r154, %r155;
	// end inline asm
	mov.b64 	%rd175, {%r146, %r151};
	add.s32 	%r163, %r105, 16;
	setp.gt.s32 	%p31, %r163, %r154;
	selp.b64 	%rd176, 0, %rd175, %p31;
	add.s64 	%rd280, %rd176, %rd174;
	setp.ne.s32 	%p32, %r105, 0;
	@%p32 bra 	$L__BB7_19;
	shr.u32 	%r164, %r1, 2;
	and.b32  	%r165, %r164, 248;
	mov.u32 	%r166, _ZZN3cub18CUB_300001_SM_10006detail6reduce28DeviceReduceSingleTileKernelINS2_10policy_hubIljN4cuda3std3__44plusIlEEE10Policy1000EPlSC_iS9_llNS7_10__identityEEEvT0_T1_T2_T3_T4_T6_E12temp_storage;
	add.s32 	%r167, %r166, %r165;
	st.shared.u64 	[%r167+16], %rd280;
$L__BB7_19:
	bar.sync 	0;
	setp.ne.s32 	%p33, %r1, 0;
	@%p33 bra 	$L__BB7_37;
	setp.gt.s32 	%p34, %r34, 32;
	ld.shared.u64 	%rd177, [_ZZN3cub18CUB_300001_SM_10006detail6reduce28DeviceReduceSingleTileKernelINS2_10policy_hubIljN4cuda3std3__44plusIlEEE10Policy1000EPlSC_iS9_llNS7_10__identityEEEvT0_T1_T2_T3_T4_T6_E12temp_storage+24];
	selp.b64 	%rd178, %rd177, 0, %p34;
	add.s64 	%rd179, %rd178, %rd280;
	setp.gt.s32 	%p35, %r34, 64;
	ld.shared.u64 	%rd180, [_ZZN3cub18CUB_300001_SM_10006detail6reduce28DeviceReduceSingleTileKernelINS2_10policy_hubIljN4cuda3std3__44plusIlEEE10Policy1000EPlSC_iS9_llNS7_10__identityEEEvT0_T1_T2_T3_T4_T6_E12temp_storage+32];
	selp.b64 	%rd181, %rd180, 0, %p35;
	add.s64 	%rd182, %rd179, %rd181;
	setp.gt.s32 	%p36, %r34, 96;
	ld.shared.u64 	%rd183, [_ZZN3cub18CUB_300001_SM_10006detail6reduce28DeviceReduceSingleTileKernelINS2_10policy_hubIljN4cuda3std3__44plusIlEEE10Policy1000EPlSC_iS9_llNS7_10__identityEEEvT0_T1_T2_T3_T4_T6_E12temp_storage+40];
	selp.b64 	%rd184, %rd183, 0, %p36;
	add.s64 	%rd185, %rd182, %rd184;
	setp.gt.s32 	%p37, %r34, 128;
	ld.shared.u64 	%rd186, [_ZZN3cub18CUB_300001_SM_10006detail6reduce28DeviceReduceSingleTileKernelINS2_10policy_hubIljN4cuda3std3__44plusIlEEE10Policy1000EPlSC_iS9_llNS7_10__identityEEEvT0_T1_T2_T3_T4_T6_E12temp_storage+48];
	selp.b64 	%rd187, %rd186, 0, %p37;
	add.s64 	%rd188, %rd185, %rd187;
	setp.gt.s32 	%p38, %r34, 160;
	ld.shared.u64 	%rd189, [_ZZN3cub18CUB_300001_SM_10006detail6reduce28DeviceReduceSingleTileKernelINS2_10policy_hubIljN4cuda3std3__44plusIlEEE10Policy1000EPlSC_iS9_llNS7_10__identityEEEvT0_T1_T2_T3_T4_T6_E12temp_storage+56];
	selp.b64 	%rd190, %rd189, 0, %p38;
	add.s64 	%rd191, %rd188, %rd190;
	setp.gt.s32 	%p39, %r34, 192;
	ld.shared.u64 	%rd192, [_ZZN3cub18CUB_300001_SM_10006detail6reduce28DeviceReduceSingleTileKernelINS2_10policy_hubIljN4cuda3std3__44plusIlEEE10Policy1000EPlSC_iS9_llNS7_10__identityEEEvT0_T1_T2_T3_T4_T6_E12temp_storage+64];
	selp.b64 	%rd193, %rd192, 0, %p39;
	add.s64 	%rd194, %rd191, %rd193;
	setp.gt.s32 	%p40, %r34, 224;
	ld.shared.u64 	%rd195, [_ZZN3cub18CUB_300001_SM_10006detail6reduce28DeviceReduceSingleTileKernelINS2_10policy_hubIljN4cuda3std3__44plusIlEEE10Policy1000EPlSC_iS9_llNS7_10__identityEEEvT0_T1_T2_T3_T4_T6_E12temp_storage+72];
	selp.b64 	%rd196, %rd195, 0, %p40;
	add.s64 	%rd197, %rd194, %rd196;
	setp.gt.s32 	%p41, %r34, 256;
	ld.shared.u64 	%rd198, [_ZZN3cub18CUB_300001_SM_10006detail6reduce28DeviceReduceSingleTileKernelINS2_10policy_hubIljN4cuda3std3__44plusIlEEE10Policy1000EPlSC_iS9_llNS7_10__identityEEEvT0_T1_T2_T3_T4_T6_E12temp_storage+80];
	selp.b64 	%rd199, %rd198, 0, %p41;
	add.s64 	%rd200, %rd197, %rd199;
	setp.gt.s32 	%p42, %r34, 288;
	ld.shared.u64 	%rd201, [_ZZN3cub18CUB_300001_SM_10006detail6reduce28DeviceReduceSingleTileKernelINS2_10policy_hubIljN4cuda3std3__44plusIlEEE10Policy1000EPlSC_iS9_llNS7_10__identityEEEvT0_T1_T2_T3_T4_T6_E12temp_storage+88];
	selp.b64 	%rd202, %rd201, 0, %p42;
	add.s64 	%rd203, %rd200, %rd202;
	setp.gt.s32 	%p43, %r34, 320;
	ld.shared.u64 	%rd204, [_ZZN3cub18CUB_300001_SM_10006detail6reduce28DeviceReduceSingleTileKernelINS2_10policy_hubIljN4cuda3std3__44plusIlEEE10Policy1000EPlSC_iS9_llNS7_10__identityEEEvT0_T1_T2_T3_T4_T6_E12temp_storage+96];
	selp.b64 	%rd205, %rd204, 0, %p43;
	add.s64 	%rd206, %rd203, %rd205;
	setp.gt.s32 	%p44, %r34, 352;
	ld.shared.u64 	%rd207, [_ZZN3cub18CUB_300001_SM_10006detail6reduce28DeviceReduceSingleTileKernelINS2_10policy_hubIljN4cuda3std3__44plusIlEEE10Policy1000EPlSC_iS9_llNS7_10__identityEEEvT0_T1_T2_T3_T4_T6_E12temp_storage+104];
	selp.b64 	%rd208, %rd207, 0, %p44;
	add.s64 	%rd209, %rd206, %rd208;
	setp.gt.s32 	%p45, %r34, 384;
	ld.shared.u64 	%rd210, [_ZZN3cub18CUB_300001_SM_10006detail6reduce28DeviceReduceSingleTileKernelINS2_10policy_hubIljN4cuda3std3__44plusIlEEE10Policy1000EPlSC_iS9_llNS7_10__identityEEEvT0_T1_T2_T3_T4_T6_E12temp_storage+112];
	selp.b64 	%rd211, %rd210, 0, %p45;
	add.s64 	%rd212, %rd209, %rd211;
	setp.gt.s32 	%p46, %r34, 416;
	ld.shared.u64 	%rd213, [_ZZN3cub18CUB_300001_SM_10006detail6reduce28DeviceReduceSingleTileKernelINS2_10policy_hubIljN4cuda3std3__44plusIlEEE10Policy1000EPlSC_iS9_llNS7_10__identityEEEvT0_T1_T2_T3_T4_T6_E12temp_storage+120];
	selp.b64 	%rd214, %rd213, 0, %p46;
	add.s64 	%rd215, %rd212, %rd214;
	setp.gt.s32 	%p47, %r34, 448;
	ld.shared.u64 	%rd216, [_ZZN3cub18CUB_300001_SM_10006detail6reduce28DeviceReduceSingleTileKernelINS2_10policy_hubIljN4cuda3std3__44plusIlEEE10Policy1000EPlSC_iS9_llNS7_10__identityEEEvT0_T1_T2_T3_T4_T6_E12temp_storage+128];
	selp.b64 	%rd217, %rd216, 0, %p47;
	add.s64 	%rd218, %rd215, %rd217;
	setp.gt.s32 	%p48, %r34, 480;
	ld.shared.u64 	%rd219, [_ZZN3cub18CUB_300001_SM_10006detail6reduce28DeviceReduceSingleTileKernelINS2_10policy_hubIljN4cuda3std3__44plusIlEEE10Policy1000EPlSC_iS9_llNS7_10__identityEEEvT0_T1_T2_T3_T4_T6_E12temp_storage+136];
	selp.b64 	%rd220, %rd219, 0, %p48;
	add.s64 	%rd280, %rd218, %rd220;
	bra.uni 	$L__BB7_37;
$L__BB7_21:
	mov.u32 	%r13, %tid.x;
	mul.wide.u32 	%rd52, %r13, 8;
	add.s64 	%rd39, %rd35, %rd52;
	// begin inline asm
	ld.global.nc.u64 %rd38, [%rd39];
	// end inline asm
	add.s64 	%rd41, %rd39, 4096;
	// begin inline asm
	ld.global.nc.u64 %rd40, [%rd41];
	// end inline asm
	add.s64 	%rd43, %rd39, 8192;
	// begin inline asm
	ld.global.nc.u64 %rd42, [%rd43];
	// end inline asm
	add.s64 	%rd45, %rd39, 12288;
	// begin inline asm
	ld.global.nc.u64 %rd44, [%rd45];
	// end inline asm
	add.s64 	%rd47, %rd39, 16384;
	// begin inline asm
	ld.global.nc.u64 %rd46, [%rd47];
	// end inline asm
	add.s64 	%rd49, %rd39, 20480;
	// begin inline asm
	ld.global.nc.u64 %rd48, [%rd49];
	// end inline asm
	add.s64 	%rd51, %rd39, 24576;
	// begin inline asm
	ld.global.nc.u64 %rd50, [%rd51];
	// end inline asm
	add.s64 	%rd53, %rd40, %rd38;
	add.s64 	%rd54, %rd42, %rd53;
	add.s64 	%rd55, %rd44, %rd54;
	add.s64 	%rd56, %rd46, %rd55;
	add.s64 	%rd57, %rd48, %rd56;
	add.s64 	%rd279, %rd50, %rd57;
	setp.lt.u32 	%p3, %r34, 7168;
	mov.b32 	%r231, 3584;
	@%p3 bra 	$L__BB7_25;
	add.s32 	%r14, %r34, -3584;
	mov.b32 	%r231, 3584;
$L__BB7_23:
	add.s32 	%r37, %r231, %r13;
	mul.wide.u32 	%rd72, %r37, 8;
	add.s64 	%rd59, %rd35, %rd72;
	// begin inline asm
	ld.global.nc.u64 %rd58, [%rd59];
	// end inline asm
	add.s64 	%rd61, %rd59, 4096;
	// begin inline asm
	ld.global.nc.u64 %rd60, [%rd61];
	// end inline asm
	add.s64 	%rd63, %rd59, 8192;
	// begin inline asm
	ld.global.nc.u64 %rd62, [%rd63];
	// end inline asm
	add.s64 	%rd65, %rd59, 12288;
	// begin inline asm
	ld.global.nc.u64 %rd64, [%rd65];
	// end inline asm
	add.s64 	%rd67, %rd59, 16384;
	// begin inline asm
	ld.global.nc.u64 %rd66, [%rd67];
	// end inline asm
	add.s64 	%rd69, %rd59, 20480;
	// begin inline asm
	ld.global.nc.u64 %rd68, [%rd69];
	// end inline asm
	add.s64 	%rd71, %rd59, 24576;
	// begin inline asm
	ld.global.nc.u64 %rd70, [%rd71];
	// end inline asm
	add.s64 	%rd73, %rd58, %rd279;
	add.s64 	%rd74, %rd60, %rd73;
	add.s64 	%rd75, %rd62, %rd74;
	add.s64 	%rd76, %rd64, %rd75;
	add.s64 	%rd77, %rd66, %rd76;
	add.s64 	%rd78, %rd68, %rd77;
	add.s64 	%rd279, %rd70, %rd78;
	sub.s32 	%r38, %r34, %r231;
	setp.lt.s32 	%p4, %r38, 3584;
	@%p4 bra 	$L__BB7_33;
	add.s32 	%r231, %r231, 3584;
	setp.le.s32 	%p5, %r231, %r14;
	@%p5 bra 	$L__BB7_23;
$L__BB7_25:
	setp.le.s32 	%p6, %r34, %r231;
	@%p6 bra 	$L__BB7_33;
	sub.s32 	%r18, %r34, %r231;
	setp.ge.s32 	%p7, %r13, %r18;
	@%p7 bra 	$L__BB7_33;
	not.b32 	%r39, %r13;
	add.s32 	%r40, %r34, %r39;
	sub.s32 	%r19, %r40, %r231;
	and.b32  	%r41, %r19, 1536;
	setp.eq.s32 	%p8, %r41, 1536;
	mov.u32 	%r235, %r13;
	@%p8 bra 	$L__BB7_30;
	add.s32 	%r233, %r13, %r231;
	shr.u32 	%r42, %r19, 9;
	add.s32 	%r43, %r42, 1;
	and.b32  	%r44, %r43, 3;
	neg.s32 	%r232, %r44;
	mov.u32 	%r235, %r13;
$L__BB7_29:
	.pragma "nounroll";
	mul.wide.u32 	%rd82, %r233, 8;
	add.s64 	%rd81, %rd35, %rd82;
	// begin inline asm
	ld.global.nc.u64 %rd80, [%rd81];
	// end inline asm
	add.s64 	%rd279, %rd80, %rd279;
	add.s32 	%r235, %r235, 512;
	add.s32 	%r233, %r233, 512;
	add.s32 	%r232, %r232, 1;
	setp.ne.s32 	%p9, %r232, 0;
	@%p9 bra 	$L__BB7_29;
$L__BB7_30:
	setp.lt.u32 	%p10, %r19, 1536;
	@%p10 bra 	$L__BB7_33;
	cvt.u64.u32 	%rd83, %r235;
	cvt.u64.u32 	%rd84, %r231;
	add.s64 	%rd85, %rd83, %rd84;
	shl.b64 	%rd86, %rd85, 3;
	add.s64 	%rd87, %rd86, %rd35;
	add.s64 	%rd277, %rd87, 8192;
	add.s32 	%r236, %r235, %r231;
$L__BB7_32:
	mul.wide.u32 	%rd96, %r236, 8;
	add.s64 	%rd89, %rd35, %rd96;
	// begin inline asm
	ld.global.nc.u64 %rd88, [%rd89];
	// end inline asm
	add.s64 	%rd97, %rd88, %rd279;
	add.s64 	%rd91, %rd277, -4096;
	// begin inline asm
	ld.global.nc.u64 %rd90, [%rd91];
	// end inline asm
	add.s64 	%rd98, %rd90, %rd97;
	// begin inline asm
	ld.global.nc.u64 %rd92, [%rd277];
	// end inline asm
	add.s64 	%rd99, %rd92, %rd98;
	add.s64 	%rd95, %rd277, 4096;
	// begin inline asm
	ld.global.nc.u64 %rd94, [%rd95];
	// end inline asm
	add.s64 	%rd279, %rd94, %rd99;
	add.s32 	%r235, %r235, 2048;
	add.s64 	%rd277, %rd277, 16384;
	add.s32 	%r236, %r236, 2048;
	setp.lt.s32 	%p11, %r235, %r18;
	@%p11 bra 	$L__BB7_32;
$L__BB7_33:
	// begin inline asm
	mov.u32 %r45, %laneid;
	// end inline asm
	mov.b64 	{%r47, %r52}, %rd279;
	mov.b32 	%r53, 1;
	mov.b32 	%r94, 31;
	mov.b32 	%r95, -1;
	// begin inline asm
	shfl.sync.down.b32 %r46, %r47, %r53, %r94, %r95;
	// end inline asm
	// begin inline asm
	shfl.sync.down.b32 %r51, %r52, %r53, %r94, %r95;
	// end inline asm
	mov.b64 	%rd100, {%r46, %r51};
	setp.gt.s32 	%p12, %r45, 30;
	selp.b64 	%rd101, 0, %rd100, %p12;
	add.s64 	%rd102, %rd101, %rd279;
	mov.b64 	{%r57, %r62}, %rd102;
	mov.b32 	%r63, 2;
	// begin inline asm
	shfl.sync.down.b32 %r56, %r57, %r63, %r94, %r95;
	// end inline asm
	// begin inline asm
	shfl.sync.down.b32 %r61, %r62, %r63, %r94, %r95;
	// end inline asm
	mov.b64 	%rd103, {%r56, %r61};
	setp.gt.s32 	%p13, %r45, 29;
	selp.b64 	%rd104, 0, %rd103, %p13;
	add.s64 	%rd105, %rd104, %rd102;
	mov.b64 	{%r67, %r72}, %rd105;
	mov.b32 	%r73, 4;
	// begin inline asm
	shfl.sync.down.b32 %r66, %r67, %r73, %r94, %r95;
	// end inline asm
	// begin inline asm
	shfl.sync.down.b32 %r71, %r72, %r73, %r94, %r95;
	// end inline asm
	mov.b64 	%rd106, {%r66, %r71};
	setp.gt.s32 	%p14, %r45, 27;
	selp.b64 	%rd107, 0, %rd106, %p14;
	add.s64 	%rd108, %rd107, %rd105;
	mov.b64 	{%r77, %r82}, %rd108;
	mov.b32 	%r83, 8;
	// begin inline asm
	shfl.sync.down.b32 %r76, %r77, %r83, %r94, %r95;
	// end inline asm
	// begin inline asm
	shfl.sync.down.b32 %r81, %r82, %r83, %r94, %r95;
	// end inline asm
	mov.b64 	%rd109, {%r76, %r81};
	setp.gt.s32 	%p15, %r45, 23;
	selp.b64 	%rd110, 0, %rd109, %p15;
	add.s64 	%rd111, %rd110, %rd108;
	mov.b64 	{%r87, %r92}, %rd111;
	mov.b32 	%r93, 16;
	// begin inline asm
	shfl.sync.down.b32 %r86, %r87, %r93, %r94, %r95;
	// end inline asm
	// begin inline asm
	shfl.sync.down.b32 %r91, %r92, %r93, %r94, %r95;
	// end inline asm
	mov.b64 	%rd112, {%r86, %r91};
	setp.gt.s32 	%p16, %r45, 15;
	selp.b64 	%rd113, 0, %rd112, %p16;
	add.s64 	%rd280, %rd113, %rd111;
	setp.ne.s32 	%p17, %r45, 0;
	@%p17 bra 	$L__BB7_35;
	shr.u32 	%r96, %r13, 2;
	and.b32  	%r97, %r96, 248;
	mov.u32 	%r98, _ZZN3cub18CUB_300001_SM_10006detail6reduce28DeviceReduceSingleTileKernelINS2_10policy_hubIljN4cuda3std3__44plusIlEEE10Policy1000EPlSC_iS9_llNS7_10__identityEEEvT0_T1_T2_T3_T4_T6_E12temp_storage;
	add.s32 	%r99, %r98, %r97;
	st.shared.u64 	[%r99+16], %rd280;
$L__BB7_35:
	bar.sync 	0;
	setp.ne.s32 	%p18, %r13, 0;
	@%p18 bra 	$L__BB7_37;
	ld.shared.u64 	%rd114, [_ZZN3cub18CUB_300001_SM_10006detail6reduce28DeviceReduceSingleTileKernelINS2_10policy_hubIljN4cuda3std3__44plusIlEEE10Policy1000EPlSC_iS9_llNS7_10__identityEEEvT0_T1_T2_T3_T4_T6_E12temp_storage+24];
	add.s64 	%rd115, %rd114, %rd280;
	ld.shared.u64 	%rd116, [_ZZN3cub18CUB_300001_SM_10006detail6reduce28DeviceReduceSingleTileKernelINS2_10policy_hubIljN4cuda3std3__44plusIlEEE10Policy1000EPlSC_iS9_llNS7_10__identityEEEvT0_T1_T2_T3_T4_T6_E12temp_storage+32];
	add.s64 	%rd117, %rd115, %rd116;
	ld.shared.u64 	%rd118, [_ZZN3cub18CUB_300001_SM_10006detail6reduce28DeviceReduceSingleTileKernelINS2_10policy_hubIljN4cuda3std3__44plusIlEEE10Policy1000EPlSC_iS9_llNS7_10__identityEEEvT0_T1_T2_T3_T4_T6_E12temp_storage+40];
	add.s64 	%rd119, %rd117, %rd118;
	ld.shared.u64 	%rd120, [_ZZN3cub18CUB_300001_SM_10006detail6reduce28DeviceReduceSingleTileKernelINS2_10policy_hubIljN4cuda3std3__44plusIlEEE10Policy1000EPlSC_iS9_llNS7_10__identityEEEvT0_T1_T2_T3_T4_T6_E12temp_storage+48];
	add.s64 	%rd121, %rd119, %rd120;
	ld.shared.u64 	%rd122, [_ZZN3cub18CUB_300001_SM_10006detail6reduce28DeviceReduceSingleTileKernelINS2_10policy_hubIljN4cuda3std3__44plusIlEEE10Policy1000EPlSC_iS9_llNS7_10__identityEEEvT0_T1_T2_T3_T4_T6_E12temp_storage+56];
	add.s64 	%rd123, %rd121, %rd122;
	ld.shared.u64 	%rd124, [_ZZN3cub18CUB_300001_SM_10006detail6reduce28DeviceReduceSingleTileKernelINS2_10policy_hubIljN4cuda3std3__44plusIlEEE10Policy1000EPlSC_iS9_llNS7_10__identityEEEvT0_T1_T2_T3_T4_T6_E12temp_storage+64];
	add.s64 	%rd125, %rd123, %rd124;
	ld.shared.u64 	%rd126, [_ZZN3cub18CUB_300001_SM_10006detail6reduce28DeviceReduceSingleTileKernelINS2_10policy_hubIljN4cuda3std3__44plusIlEEE10Policy1000EPlSC_iS9_llNS7_10__identityEEEvT0_T1_T2_T3_T4_T6_E12temp_storage+72];
	add.s64 	%rd127, %rd125, %rd126;
	ld.shared.u64 	%rd128, [_ZZN3cub18CUB_300001_SM_10006detail6reduce28DeviceReduceSingleTileKernelINS2_10policy_hubIljN4cuda3std3__44plusIlEEE10Policy1000EPlSC_iS9_llNS7_10__identityEEEvT0_T1_T2_T3_T4_T6_E12temp_storage+80];
	add.s64 	%rd129, %rd127, %rd128;
	ld.shared.u64 	%rd130, [_ZZN3cub18CUB_300001_SM_10006detail6reduce28DeviceReduceSingleTileKernelINS2_10policy_hubIljN4cuda3std3__44plusIlEEE10Policy1000EPlSC_iS9_llNS7_10__identityEEEvT0_T1_T2_T3_T4_T6_E12temp_storage+88];
	add.s64 	%rd131, %rd129, %rd130;
	ld.shared.u64 	%rd132, [_ZZN3cub18CUB_300001_SM_10006detail6reduce28DeviceReduceSingleTileKernelINS2_10policy_hubIljN4cuda3std3__44plusIlEEE10Policy1000EPlSC_iS9_llNS7_10__identityEEEvT0_T1_T2_T3_T4_T6_E12temp_storage+96];
	add.s64 	%rd133, %rd131, %rd132;
	ld.shared.u64 	%rd134, [_ZZN3cub18CUB_300001_SM_10006detail6reduce28DeviceReduceSingleTileKernelINS2_10policy_hubIljN4cuda3std3__44plusIlEEE10Policy1000EPlSC_iS9_llNS7_10__identityEEEvT0_T1_T2_T3_T4_T6_E12temp_storage+104];
	add.s64 	%rd135, %rd133, %rd134;
	ld.shared.u64 	%rd136, [_ZZN3cub18CUB_300001_SM_10006detail6reduce28DeviceReduceSingleTileKernelINS2_10policy_hubIljN4cuda3std3__44plusIlEEE10Policy1000EPlSC_iS9_llNS7_10__identityEEEvT0_T1_T2_T3_T4_T6_E12temp_storage+112];
	add.s64 	%rd137, %rd135, %rd136;
	ld.shared.u64 	%rd138, [_ZZN3cub18CUB_300001_SM_10006detail6reduce28DeviceReduceSingleTileKernelINS2_10policy_hubIljN4cuda3std3__44plusIlEEE10Policy1000EPlSC_iS9_llNS7_10__identityEEEvT0_T1_T2_T3_T4_T6_E12temp_storage+120];
	add.s64 	%rd139, %rd137, %rd138;
	ld.shared.u64 	%rd140, [_ZZN3cub18CUB_300001_SM_10006detail6reduce28DeviceReduceSingleTileKernelINS2_10policy_hubIljN4cuda3std3__44plusIlEEE10Policy1000EPlSC_iS9_llNS7_10__identityEEEvT0_T1_T2_T3_T4_T6_E12temp_storage+128];
	add.s64 	%rd141, %rd139, %rd140;
	ld.shared.u64 	%rd142, [_ZZN3cub18CUB_300001_SM_10006detail6reduce28DeviceReduceSingleTileKernelINS2_10policy_hubIljN4cuda3std3__44plusIlEEE10Policy1000EPlSC_iS9_llNS7_10__identityEEEvT0_T1_T2_T3_T4_T6_E12temp_storage+136];
	add.s64 	%rd280, %rd141, %rd142;
$L__BB7_37:
	mov.u32 	%r223, %tid.x;
	setp.ne.s32 	%p56, %r223, 0;
	@%p56 bra 	$L__BB7_39;
	add.s64 	%rd264, %rd280, %rd36;
	st.global.u64 	[%rd1], %rd264;
$L__BB7_39:
	ret;

}
	// .globl	_ZN3cub18CUB_300001_SM_10006detail6reduce28DeviceReduceSingleTileKernelINS2_10policy_hubIlyN4cuda3std3__44plusIlEEE10Policy1000EN6thrust24THRUST_300001_SM_1000_NS18transform_iteratorI6is_posNSD_6detail15normal_iteratorINSD_10device_ptrIfEEEEllEEPlyS9_llNS7_10__identityEEEvT0_T1_T2_T3_T4_T6_
.visible .entry _ZN3cub18CUB_300001_SM_10006detail6reduce28DeviceReduceSingleTileKernelINS2_10policy_hubIlyN4cuda3std3__44plusIlEEE10Policy1000EN6thrust24THRUST_300001_SM_1000_NS18transform_iteratorI6is_posNSD_6detail15normal_iteratorINSD_10device_ptrIfEEEEllEEPlyS9_llNS7_10__identityEEEvT0_T1_T2_T3_T4_T6_(
	.param .align 8 .b8 _ZN3cub18CUB_300001_SM_10006detail6reduce28DeviceReduceSingleTileKernelINS2_10policy_hubIlyN4cuda3std3__44plusIlEEE10Policy1000EN6thrust24THRUST_300001_SM_1000_NS18transform_iteratorI6is_posNSD_6detail15normal_iteratorINSD_10device_ptrIfEEEEllEEPlyS9_llNS7_10__identityEEEvT0_T1_T2_T3_T4_T6__param_0[16],
	.param .u64 .ptr .align 1 _ZN3cub18CUB_300001_SM_10006detail6reduce28DeviceReduceSingleTileKernelINS2_10policy_hubIlyN4cuda3std3__44plusIlEEE10Policy1000EN6thrust24THRUST_300001_SM_1000_NS18transform_iteratorI6is_posNSD_6detail15normal_iteratorINSD_10device_ptrIfEEEEllEEPlyS9_llNS7_10__identityEEEvT0_T1_T2_T3_T4_T6__param_1,
	.param .u64 _ZN3cub18CUB_300001_SM_10006detail6reduce28DeviceReduceSingleTileKernelINS2_10policy_hubIlyN4cuda3std3__44plusIlEEE10Policy1000EN6thrust24THRUST_300001_SM_1000_NS18transform_iteratorI6is_posNSD_6detail15normal_iteratorINSD_10device_ptrIfEEEEllEEPlyS9_llNS7_10__identityEEEvT0_T1_T2_T3_T4_T6__param_2,
	.param .align 1 .b8 _ZN3cub18CUB_300001_SM_10006detail6reduce28DeviceReduceSingleTileKernelINS2_10policy_hubIlyN4cuda3std3__44plusIlEEE10Policy1000EN6thrust24THRUST_300001_SM_1000_NS18transform_iteratorI6is_posNSD_6detail15normal_iteratorINSD_10device_ptrIfEEEEllEEPlyS9_llNS7_10__identityEEEvT0_T1_T2_T3_T4_T6__param_3[1],
	.param .u64 _ZN3cub18CUB_300001_SM_10006detail6reduce28DeviceReduceSingleTileKernelINS2_10policy_hubIlyN4cuda3std3__44plusIlEEE10Policy1000EN6thrust24THRUST_300001_SM_1000_NS18transform_iteratorI6is_posNSD_6detail15normal_iteratorINSD_10device_ptrIfEEEEllEEPlyS9_llNS7_10__identityEEEvT0_T1_T2_T3_T4_T6__param_4,
	.param .align 1 .b8 _ZN3cub18CUB_300001_SM_10006detail6reduce28DeviceReduceSingleTileKernelINS2_10policy_hubIlyN4cuda3std3__44plusIlEEE10Policy1000EN6thrust24THRUST_300001_SM_1000_NS18transform_iteratorI6is_posNSD_6detail15normal_iteratorINSD_10device_ptrIfEEEEllEEPlyS9_llNS7_10__identityEEEvT0_T1_T2_T3_T4_T6__param_5[1]
)
.maxntid 512
.minnctapersm 1
{
	.reg .pred 	%p<140>;
	.reg .b16 	%rs<9>;
	.reg .b32 	%r<256>;
	.reg .b32 	%f<74>;
	.reg .b64 	%rd<403>;
	// demoted variable
	.shared .align 8 .b8 _ZZN3cub18CUB_300001_SM_10006detail6reduce28DeviceReduceSingleTileKernelINS2_10policy_hubIlyN4cuda3std3__44plusIlEEE10Policy1000EN6thrust24THRUST_300001_SM_1000_NS18transform_iteratorI6is_posNSD_6detail15normal_iteratorINSD_10device_ptrIfEEEEllEEPlyS9_llNS7_10__identityEEEvT0_T1_T2_T3_T4_T6_E12temp_storage[152];
	ld.param.u64 	%rd57, [_ZN3cub18CUB_300001_SM_10006detail6reduce28DeviceReduceSingleTileKernelINS2_10policy_hubIlyN4cuda3std3__44plusIlEEE10Policy1000EN6thrust24THRUST_300001_SM_1000_NS18transform_iteratorI6is_posNSD_6detail15normal_iteratorINSD_10device_ptrIfEEEEllEEPlyS9_llNS7_10__identityEEEvT0_T1_T2_T3_T4_T6__param_0];
	ld.param.u64 	%rd60, [_ZN3cub18CUB_300001_SM_10006detail6reduce28DeviceReduceSingleTileKernelINS2_10policy_hubIlyN4cuda3std3__44plusIlEEE10Policy1000EN6thrust24THRUST_300001_SM_1000_NS18transform_iteratorI6is_posNSD_6detail15normal_iteratorINSD_10device_ptrIfEEEEllEEPlyS9_llNS7_10__identityEEEvT0_T1_T2_T3_T4_T6__param_1];
	ld.param.u64 	%rd58, [_ZN3cub18CUB_300001_SM_10006detail6reduce28DeviceReduceSingleTileKernelINS2_10policy_hubIlyN4cuda3std3__44plusIlEEE10Policy1000EN6thrust24THRUST_300001_SM_1000_NS18transform_iteratorI6is_posNSD_6detail15normal_iteratorINSD_10device_ptrIfEEEEllEEPlyS9_llNS7_10__identityEEEvT0_T1_T2_T3_T4_T6__param_2];
	ld.param.u64 	%rd59, [_ZN3cub18CUB_300001_SM_10006detail6reduce28DeviceReduceSingleTileKernelINS2_10policy_hubIlyN4cuda3std3__44plusIlEEE10Policy1000EN6thrust24THRUST_300001_SM_1000_NS18transform_iteratorI6is_posNSD_6detail15normal_iteratorINSD_10device_ptrIfEEEEllEEPlyS9_llNS7_10__identityEEEvT0_T1_T2_T3_T4_T6__param_4];
	cvta.to.global.u64 	%rd1, %rd60;
	setp.ne.s64 	%p1, %rd58, 0;
	@%p1 bra 	$L__BB8_3;
	mov.u32 	%r241, %tid.x;
	setp.ne.s32 	%p139, %r241, 0;
	@%p139 bra 	$L__BB8_51;
	st.global.u64 	[%rd1], %rd59;
	bra.uni 	$L__BB8_51;
$L__BB8_3:
	cvta.to.global.u64 	%rd2, %rd57;
	setp.gt.u64 	%p2, %rd58, 3583;
	@%p2 bra 	$L__BB8_28;
	cvt.u32.u64 	%r1, %rd58;
	mov.u32 	%r2, %tid.x;
	setp.ge.u32 	%p67, %r2, %r1;
	mov.b64 	%rd386, 0;
	mov.u32 	%r245, %r2;
	@%p67 bra 	$L__BB8_6;
	mul.wide.u32 	%rd207, %r2, 4;
	add.s64 	%rd208, %rd2, %rd207;
	ld.global.f32 	%f44, [%rd208];
	setp.gt.f32 	%p68, %f44, 0f00000000;
	selp.u64 	%rd386, 1, 0, %p68;
	add.s32 	%r245, %r2, 512;
$L__BB8_6:
	setp.ge.u32 	%p69, %r245, %r1;
	@%p69 bra 	$L__BB8_19;
	not.b32 	%r118, %r245;
	add.s32 	%r119, %r118, %r1;
	shr.u32 	%r120, %r119, 9;
	add.s32 	%r5, %r120, 1;
	and.b32  	%r6, %r5, 15;
	setp.lt.u32 	%p70, %r119, 7680;
	@%p70 bra 	$L__BB8_10;
	and.b32  	%r121, %r5, 16777200;
	neg.s32 	%r243, %r121;
	mul.wide.u32 	%rd210, %r245, 4;
	add.s64 	%rd211, %rd210, %rd2;
	add.s64 	%rd377, %rd211, 16384;
$L__BB8_9:
	.pragma "nounroll";
	ld.global.f32 	%f45, [%rd377+-16384];
	setp.gt.f32 	%p71, %f45, 0f00000000;
	selp.u64 	%rd212, 1, 0, %p71;
	add.s64 	%rd213, %rd386, %rd212;
	ld.global.f32 	%f46, [%rd377+-14336];
	setp.gt.f32 	%p72, %f46, 0f00000000;
	selp.u64 	%rd214, 1, 0, %p72;
	add.s64 	%rd215, %rd213, %rd214;
	ld.global.f32 	%f47, [%rd377+-12288];
	setp.gt.f32 	%p73, %f47, 0f00000000;
	selp.u64 	%rd216, 1, 0, %p73;
	add.s64 	%rd217, %rd215, %rd216;
	ld.global.f32 	%f48, [%rd377+-10240];
	setp.gt.f32 	%p74, %f48, 0f00000000;
	selp.u64 	%rd218, 1, 0, %p74;
	add.s64 	%rd219, %rd217, %rd218;
	ld.global.f32 	%f49, [%rd377+-8192];
	setp.gt.f32 	%p75, %f49, 0f00000000;
	selp.u64 	%rd220, 1, 0, %p75;
	add.s64 	%rd221, %rd219, %rd220;
	ld.global.f32 	%f50, [%rd377+-6144];
	setp.gt.f32 	%p76, %f50, 0f00000000;
	selp.u64 	%rd222, 1, 0, %p76;
	add.s64 	%rd223, %rd221, %rd222;
	ld.global.f32 	%f51, [%rd377+-4096];
	setp.gt.f32 	%p77, %f51, 0f00000000;
	selp.u64 	%rd224, 1, 0, %p77;
	add.s64 	%rd225, %rd223, %rd224;
	ld.global.f32 	%f52, [%rd377+-2048];
	setp.gt.f32 	%p78, %f52, 0f00000000;
	selp.u64 	%rd226, 1, 0, %p78;
	add.s64 	%rd227, %rd225, %rd226;
	ld.global.f32 	%f53, [%rd377];
	setp.gt.f32 	%p79, %f53, 0f00000000;
	selp.u64 	%rd228, 1, 0, %p79;
	add.s64 	%rd229, %rd227, %rd228;
	ld.global.f32 	%f54, [%rd377+2048];
	setp.gt.f32 	%p80, %f54, 0f00000000;
	selp.u64 	%rd230, 1, 0, %p80;
	add.s64 	%rd231, %rd229, %rd230;
	ld.global.f32 	%f55, [%rd377+4096];
	setp.gt.f32 	%p81, %f55, 0f00000000;
	selp.u64 	%rd232, 1, 0, %p81;
	add.s64 	%rd233, %rd231, %rd232;
	ld.global.f32 	%f56, [%rd377+6144];
	setp.gt.f32 	%p82, %f56, 0f00000000;
	selp.u64 	%rd234, 1, 0, %p82;
	add.s64 	%rd235, %rd233, %rd234;
	ld.global.f32 	%f57, [%rd377+8192];
	setp.gt.f32 	%p83, %f57, 0f00000000;
	selp.u64 	%rd236, 1, 0, %p83;
	add.s64 	%rd237, %rd235, %rd236;
	ld.global.f32 	%f58, [%rd377+10240];
	setp.gt.f32 	%p84, %f58, 0f00000000;
	selp.u64 	%rd238, 1, 0, %p84;
	add.s64 	%rd239, %rd237, %rd238;
	ld.global.f32 	%f59, [%rd377+12288];
	setp.gt.f32 	%p85, %f59, 0f00000000;
	selp.u64 	%rd240, 1, 0, %p85;
	add.s64 	%rd241, %rd239, %rd240;
	ld.global.f32 	%f60, [%rd377+14336];
	setp.gt.f32 	%p86, %f60, 0f00000000;
	selp.u64 	%rd242, 1, 0, %p86;
	add.s64 	%rd386, %rd241, %rd242;
	add.s32 	%r245, %r245, 8192;
	add.s32 	%r243, %r243, 16;
	add.s64 	%rd377, %rd377, 32768;
	setp.ne.s32 	%p87, %r243, 0;
	@%p87 bra 	$L__BB8_9;
$L__BB8_10:
	setp.eq.s32 	%p88, %r6, 0;
	@%p88 bra 	$L__BB8_19;
	and.b32  	%r13, %r5, 7;
	setp.lt.u32 	%p89, %r6, 8;
	@%p89 bra 	$L__BB8_13;
	mul.wide.s32 	%rd244, %r245, 4;
	add.s64 	%rd245, %rd2, %rd244;
	ld.global.f32 	%f61, [%rd245];
	setp.gt.f32 	%p90, %f61, 0f00000000;
	selp.u64 	%rd246, 1, 0, %p90;
	add.s64 	%rd247, %rd386, %rd246;
	ld.global.f32 	%f62, [%rd245+2048];
	setp.gt.f32 	%p91, %f62, 0f00000000;
	selp.u64 	%rd248, 1, 0, %p91;
	add.s64 	%rd249, %rd247, %rd248;
	ld.global.f32 	%f63, [%rd245+4096];
	setp.gt.f32 	%p92, %f63, 0f00000000;
	selp.u64 	%rd250, 1, 0, %p92;
	add.s64 	%rd251, %rd249, %rd250;
	ld.global.f32 	%f64, [%rd245+6144];
	setp.gt.f32 	%p93, %f64, 0f00000000;
	selp.u64 	%rd252, 1, 0, %p93;
	add.s64 	%rd253, %rd251, %rd252;
	ld.global.f32 	%f65, [%rd245+8192];
	setp.gt.f32 	%p94, %f65, 0f00000000;
	selp.u64 	%rd254, 1, 0, %p94;
	add.s64 	%rd255, %rd253, %rd254;
	ld.global.f32 	%f66, [%rd245+10240];
	setp.gt.f32 	%p95, %f66, 0f00000000;
	selp.u64 	%rd256, 1, 0, %p95;
	add.s64 	%rd257, %rd255, %rd256;
	ld.global.f32 	%f67, [%rd245+12288];
	setp.gt.f32 	%p96, %f67, 0f00000000;
	selp.u64 	%rd258, 1, 0, %p96;
	add.s64 	%rd259, %rd257, %rd258;
	ld.global.f32 	%f68, [%rd245+14336];
	setp.gt.f32 	%p97, %f68, 0f00000000;
	selp.u64 	%rd260, 1, 0, %p97;
	add.s64 	%rd386, %rd259, %rd260;
	add.s32 	%r245, %r245, 4096;
$L__BB8_13:
	setp.eq.s32 	%p98, %r13, 0;
	@%p98 bra 	$L__BB8_19;
	and.b32  	%r16, %r5, 3;
	setp.lt.u32 	%p99, %r13, 4;
	@%p99 bra 	$L__BB8_16;
	mul.wide.s32 	%rd262, %r245, 4;
	add.s64 	%rd263, %rd2, %rd262;
	ld.global.f32 	%f69, [%rd263];
	setp.gt.f32 	%p100, %f69, 0f00000000;
	selp.u64 	%rd264, 1, 0, %p100;
	add.s64 	%rd265, %rd386, %rd264;
	ld.global.f32 	%f70, [%rd263+2048];
	setp.gt.f32 	%p101, %f70, 0f00000000;
	selp.u64 	%rd266, 1, 0, %p101;
	add.s64 	%rd267, %rd265, %rd266;
	ld.global.f32 	%f71, [%rd263+4096];
	setp.gt.f32 	%p102, %f71, 0f00000000;
	selp.u64 	%rd268, 1, 0, %p102;
	add.s64 	%rd269, %rd267, %rd268;
	ld.global.f32 	%f72, [%rd263+6144];
	setp.gt.f32 	%p103, %f72, 0f00000000;
	selp.u64 	%rd270, 1, 0, %p103;
	add.s64 	%rd386, %rd269, %rd270;
	add.s32 	%r245, %r245, 2048;
$L__BB8_16:
	setp.eq.s32 	%p104, %r16, 0;
	@%p104 bra 	$L__BB8_19;
	neg.s32 	%r248, %r16;
$L__BB8_18:
	.pragma "nounroll";
	mul.wide.s32 	%rd271, %r245, 4;
	add.s64 	%rd272, %rd2, %rd271;
	ld.global.f32 	%f73, [%rd272];
	setp.gt.f32 	%p105, %f73, 0f00000000;
	selp.u64 	%rd273, 1, 0, %p105;
	add.s64 	%rd386, %rd386, %rd273;
	add.s32 	%r245, %r245, 512;
	add.s32 	%r248, %r248, 1;
	setp.ne.s32 	%p106, %r248, 0;
	@%p106 bra 	$L__BB8_18;
$L__BB8_19:
	setp.lt.u64 	%p107, %rd58, 512;
	@%p107 bra 	$L__BB8_24;
	// begin inline asm
	mov.u32 %r185, %laneid;
	// end inline asm
	mov.b64 	{%r187, %r192}, %rd386;
	mov.b32 	%r193, 1;
	mov.b32 	%r234, 31;
	mov.b32 	%r235, -1;
	// begin inline asm
	shfl.sync.down.b32 %r186, %r187, %r193, %r234, %r235;
	// end inline asm
	// begin inline asm
	shfl.sync.down.b32 %r191, %r192, %r193, %r234, %r235;
	// end inline asm
	mov.b64 	%rd332, {%r186, %r191};
	setp.gt.s32 	%p131, %r185, 30;
	selp.b64 	%rd333, 0, %rd332, %p131;
	add.s64 	%rd334, %rd333, %rd386;
	mov.b64 	{%r197, %r202}, %rd334;
	mov.b32 	%r203, 2;
	// begin inline asm
	shfl.sync.down.b32 %r196, %r197, %r203, %r234, %r235;
	// end inline asm
	// begin inline asm
	shfl.sync.down.b32 %r201, %r202, %r203, %r234, %r235;
	// end inline asm
	mov.b64 	%rd335, {%r196, %r201};
	setp.gt.s32 	%p132, %r185, 29;
	selp.b64 	%rd336, 0, %rd335, %p132;
	add.s64 	%rd337, %rd336, %rd334;
	mov.b64 	{%r207, %r212}, %rd337;
	mov.b32 	%r213, 4;
	// begin inline asm
	shfl.sync.down.b32 %r206, %r207, %r213, %r234, %r235;
	// end inline asm
	// begin inline asm
	shfl.sync.down.b32 %r211, %r212, %r213, %r234, %r235;
	// end inline asm
	mov.b64 	%rd338, {%r206, %r211};
	setp.gt.s32 	%p133, %r185, 27;
	selp.b64 	%rd339, 0, %rd338, %p133;
	add.s64 	%rd340, %rd339, %rd337;
	mov.b64 	{%r217, %r222}, %rd340;
	mov.b32 	%r223, 8;
	// begin inline asm
	shfl.sync.down.b32 %r216, %r217, %r223, %r234, %r235;
	// end inline asm
	// begin inline asm
	shfl.sync.down.b32 %r221, %r222, %r223, %r234, %r235;
	// end inline asm
	mov.b64 	%rd341, {%r216, %r221};
	setp.gt.s32 	%p134, %r185, 23;
	selp.b64 	%rd342, 0, %rd341, %p134;
	add.s64 	%rd343, %rd342, %rd340;
	mov.b64 	{%r227, %r232}, %rd343;
	mov.b32 	%r233, 16;
	// begin inline asm
	shfl.sync.down.b32 %r226, %r227, %r233, %r234, %r235;
	// end inline asm
	// begin inline asm
	shfl.sync.down.b32 %r231, %r232, %r233, %r234, %r235;
	// end inline asm
	mov.b64 	%rd344, {%r226, %r231};
	setp.gt.s32 	%p135, %r185, 15;
	selp.b64 	%rd345, 0, %rd344, %p135;
	add.s64 	%rd402, %rd345, %rd343;
	setp.ne.s32 	%p136, %r185, 0;
	@%p136 bra 	$L__BB8_22;
	shr.u32 	%r236, %r2, 2;
	and.b32  	%r237, %r236, 248;
	mov.u32 	%r238, _ZZN3cub18CUB_300001_SM_10006detail6reduce28DeviceReduceSingleTileKernelINS2_10policy_hubIlyN4cuda3std3__44plusIlEEE10Policy1000EN6thrust24THRUST_300001_SM_1000_NS18transform_iteratorI6is_posNSD_6detail15normal_iteratorINSD_10device_ptrIfEEEEllEEPlyS9_llNS7_10__identityEEEvT0_T1_T2_T3_T4_T6_E12temp_storage;
	add.s32 	%r239, %r238, %r237;
	st.shared.u64 	[%r239+16], %rd402;
$L__BB8_22:
	bar.sync 	0;
	setp.ne.s32 	%p137, %r2, 0;
	@%p137 bra 	$L__BB8_49;
	ld.shared.u64 	%rd346, [_ZZN3cub18CUB_300001_SM_10006detail6reduce28DeviceReduceSingleTileKernelINS2_10policy_hubIlyN4cuda3std3__44plusIlEEE10Policy1000EN6thrust24THRUST_300001_SM_1000_NS18transform_iteratorI6is_posNSD_6detail15normal_iteratorINSD_10device_ptrIfEEEEllEEPlyS9_llNS7_10__identityEEEvT0_T1_T2_T3_T4_T6_E12temp_storage+24];
	add.s64 	%rd347, %rd346, %rd402;
	ld.shared.u64 	%rd348, [_ZZN3cub18CUB_300001_SM_10006detail6reduce28DeviceReduceSingleTileKernelINS2_10policy_hubIlyN4cuda3std3__44plusIlEEE10Policy1000EN6thrust24THRUST_300001_SM_1000_NS18transform_iteratorI6is_posNSD_6detail15normal_iteratorINSD_10device_ptrIfEEEEllEEPlyS9_llNS7_10__identityEEEvT0_T1_T2_T3_T4_T6_E12temp_storage+32];
	add.s64 	%rd349, %rd347, %rd348;
	ld.shared.u64 	%rd350, [_ZZN3cub18CUB_300001_SM_10006detail6reduce28DeviceReduceSingleTileKernelINS2_10policy_hubIlyN4cuda3std3__44plusIlEEE10Policy1000EN6thrust24THRUST_300001_SM_1000_NS18transform_iteratorI6is_posNSD_6detail15normal_iteratorINSD_10device_ptrIfEEEEllEEPlyS9_llNS7_10__identityEEEvT0_T1_T2_T3_T4_T6_E12temp_storage+40];
	add.s64 	%rd351, %rd349, %rd350;
	ld.shared.u64 	%rd352, [_ZZN3cub18CUB_300001_SM_10006detail6reduce28DeviceReduceSingleTileKernelINS2_10policy_hubIlyN4cuda3std3__44plusIlEEE10Policy1000EN6thrust24THRUST_300001_SM_1000_NS18transform_iteratorI6is_posNSD_6detail15normal_iteratorINSD_10device_ptrIfEEEEllEEPlyS9_llNS7_10__identityEEEvT0_T1_T2_T3_T4_T6_E12temp_storage+48];
	add.s64 	%rd353, %rd351, %rd352;
	ld.shared.u64 	%rd354, [_ZZN3cub18CUB_300001_SM_10006detail6reduce28DeviceReduceSingleTileKernelINS2_10policy_hubIlyN4cuda3std3__44plusIlEEE10Policy1000EN6thrust24THRUST_300001_SM_1000_NS18transform_iteratorI6is_posNSD_6detail15normal_iteratorINSD_10device_ptrIfEEEEllEEPlyS9_llNS7_10__identityEEEvT0_T1_T2_T3_T4_T6_E12temp_storage+56];
	add.s64 	%rd355, %rd353, %rd354;
	ld.shared.u64 	%rd356, [_ZZN3cub18CUB_300001_SM_10006detail6reduce28DeviceReduceSingleTileKernelINS2_10policy_hubIlyN4cuda3std3__44plusIlEEE10Policy1000EN6thrust24THRUST_300001_SM_1000_NS18transform_iteratorI6is_posNSD_6detail15normal_iteratorINSD_10device_ptrIfEEEEllEEPlyS9_llNS7_10__identityEEEvT0_T1_T2_T3_T4_T6_E12temp_storage+64];
	add.s64 	%rd357, %rd355, %rd356;
	ld.shared.u64 	%rd358, [_ZZN3cub18CUB_300001_SM_10006detail6reduce28DeviceReduceSingleTileKernelINS2_10policy_hubIlyN4cuda3std3__44plusIlEEE10Policy1000EN6thrust24THRUST_300001_SM_1000_NS18transform_iteratorI6is_posNSD_6detail15normal_iteratorINSD_10device_ptrIfEEEEllEEPlyS9_llNS7_10__identityEEEvT0_T1_T2_T3_T4_T6_E12temp_storage+72];
	add.s64 	%rd359, %rd357, %rd358;
	ld.shared.u64 	%rd360, [_ZZN3cub18CUB_300001_SM_10006detail6reduce28DeviceReduceSingleTileKernelINS2_10policy_hubIlyN4cuda3std3__44plusIlEEE10Policy1000EN6thrust24THRUST_300001_SM_1000_NS18transform_iteratorI6is_posNSD_6detail15normal_iteratorINSD_10device_ptrIfEEEEllEEPlyS9_llNS7_10__identityEEEvT0_T1_T2_T3_T4_T6_E12temp_storage+80];
	add.s64 	%rd361, %rd359, %rd360;
	ld.shared.u64 	%rd362, [_ZZN3cub18CUB_300001_SM_10006detail6reduce28DeviceReduceSingleTileKernelINS2_10policy_hubIlyN4cuda3std3__44plusIlEEE10Policy1000EN6thrust24THRUST_300001_SM_1000_NS18transform_iteratorI6is_posNSD_6detail15normal_iteratorINSD_10device_ptrIfEEEEllEEPlyS9_llNS7_10__identityEEEvT0_T1_T2_T3_T4_T6_E12temp_storage+88];
	add.s64 	%rd363, %rd361, %rd362;
	ld.shared.u64 	%rd364, [_ZZN3cub18CUB_300001_SM_10006detail6reduce28DeviceReduceSingleTileKernelINS2_10policy_hubIlyN4cuda3std3__44plusIlEEE10Policy1000EN6thrust24THRUST_300001_SM_1000_NS18transform_iteratorI6is_posNSD_6detail15normal_iteratorINSD_10device_ptrIfEEEEllEEPlyS9_llNS7_10__identityEEEvT0_T1_T2_T3_T4_T6_E12temp_storage+96];
	add.s64 	%rd365, %rd363, %rd364;
	ld.shared.u64 	%rd366, [_ZZN3cub18CUB_300001_SM_10006detail6reduce28DeviceReduceSingleTileKernelINS2_10policy_hubIlyN4cuda3std3__44plusIlEEE10Policy1000EN6thrust24THRUST_300001_SM_1000_NS18transform_iteratorI6is_posNSD_6detail15normal_iteratorINSD_10device_ptrIfEEEEllEEPlyS9_llNS7_10__identityEEEvT0_T1_T2_T3_T4_T6_E12temp_storage+104];
	add.s64 	%rd367, %rd365, %rd366;
	ld.shared.u64 	%rd368, [_ZZN3cub18CUB_300001_SM_10006detail6reduce28DeviceReduceSingleTileKernelINS2_10policy_hubIlyN4cuda3std3__44plusIlEEE10Policy1000EN6thrust24THRUST_300001_SM_1000_NS18transform_iteratorI6is_posNSD_6detail15normal_iteratorINSD_10device_ptrIfEEEEllEEPlyS9_llNS7_10__identityEEEvT0_T1_T2_T3_T4_T6_E12temp_storage+112];
	add.s64 	%rd369, %rd367, %rd368;
	ld.shared.u64 	%rd370, [_ZZN3cub18CUB_300001_SM_10006detail6reduce28DeviceReduceSingleTileKernelINS2_10policy_hubIlyN4cuda3std3__44plusIlEEE10Policy1000EN6thrust24THRUST_300001_SM_1000_NS18transform_iteratorI6is_posNSD_6detail15normal_iteratorINSD_10device_ptrIfEEEEllEEPlyS9_llNS7_10__identityEEEvT0_T1_T2_T3_T4_T6_E12temp_storage+120];
	add.s64 	%rd371, %rd369, %rd370;
	ld.shared.u64 	%rd372, [_ZZN3cub18CUB_300001_SM_10006detail6reduce28DeviceReduceSingleTileKernelINS2_10policy_hubIlyN4cuda3std3__44plusIlEEE10Policy1000EN6thrust24THRUST_300001_SM_1000_NS18transform_iteratorI6is_posNSD_6detail15normal_iteratorINSD_10device_ptrIfEEEEllEEPlyS9_llNS7_10__identityEEEvT0_T1_T2_T3_T4_T6_E12temp_storage+128];
	add.s64 	%rd373, %rd371, %rd372;
	ld.shared.u64 	%rd374, [_ZZN3cub18CUB_300001_SM_10006detail6reduce28DeviceReduceSingleTileKernelINS2_10policy_hubIlyN4cuda3std3__44plusIlEEE10Policy1000EN6thrust24THRUST_300001_SM_1000_NS18transform_iteratorI6is_posNSD_6detail15normal_iteratorINSD_10device_ptrIfEEEEllEEPlyS9_llNS7_10__identityEEEvT0_T1_T2_T3_T4_T6_E12temp_storage+136];
	add.s64 	%rd402, %rd373, %rd374;
	bra.uni 	$L__BB8_49;
$L__BB8_24:
	// begin inline asm
	mov.u32 %r122, %laneid;
	// end inline asm
	and.b32  	%r173, %r2, 992;
	add.s32 	%r174, %r173, 32;
	setp.gt.u32 	%p108, %r174, %r1;
	not.b32 	%r175, %r173;
	add.s32 	%r176, %r1, %r175;
	selp.b32 	%r171, %r176, 31, %p108;
	mov.b64 	{%r124, %r129}, %rd386;
	mov.b32 	%r130, 1;
	mov.b32 	%r172, -1;
	// begin inline asm
	shfl.sync.down.b32 %r123, %r124, %r130, %r171, %r172;
	// end inline asm
	// begin inline asm
	shfl.sync.down.b32 %r128, %r129, %r130, %r171, %r172;
	// end inline asm
	mov.b64 	%rd274, {%r123, %r128};
	setp.lt.s32 	%p109, %r122, %r171;
	selp.b64 	%rd275, %rd274, 0, %p109;
	add.s64 	%rd276, %rd275, %rd386;
	mov.b64 	{%r134, %r139}, %rd276;
	mov.b32 	%r140, 2;
	// begin inline asm
	shfl.sync.down.b32 %r133, %r134, %r140, %r171, %r172;
	// end inline asm
	// begin inline asm
	shfl.sync.down.b32 %r138, %r139, %r140, %r171, %r172;
	// end inline asm
	mov.b64 	%rd277, {%r133, %r138};
	add.s32 	%r177, %r122, 2;
	setp.gt.s32 	%p110, %r177, %r171;
	selp.b64 	%rd278, 0, %rd277, %p110;
	add.s64 	%rd279, %rd278, %rd276;
	mov.b64 	{%r144, %r149}, %rd279;
	mov.b32 	%r150, 4;
	// begin inline asm
	shfl.sync.down.b32 %r143, %r144, %r150, %r171, %r172;
	// end inline asm
	// begin inline asm
	shfl.sync.down.b32 %r148, %r149, %r150, %r171, %r172;
	// end inline asm
	mov.b64 	%rd280, {%r143, %r148};
	add.s32 	%r178, %r122, 4;
	setp.gt.s32 	%p111, %r178, %r171;
	selp.b64 	%rd281, 0, %rd280, %p111;
	add.s64 	%rd282, %rd281, %rd279;
	mov.b64 	{%r154, %r159}, %rd282;
	mov.b32 	%r160, 8;
	// begin inline asm
	shfl.sync.down.b32 %r153, %r154, %r160, %r171, %r172;
	// end inline asm
	// begin inline asm
	shfl.sync.down.b32 %r158, %r159, %r160, %r171, %r172;
	// end inline asm
	mov.b64 	%rd283, {%r153, %r158};
	add.s32 	%r179, %r122, 8;
	setp.gt.s32 	%p112, %r179, %r171;
	selp.b64 	%rd284, 0, %rd283, %p112;
	add.s64 	%rd285, %rd284, %rd282;
	mov.b64 	{%r164, %r169}, %rd285;
	mov.b32 	%r170, 16;
	// begin inline asm
	shfl.sync.down.b32 %r163, %r164, %r170, %r171, %r172;
	// end inline asm
	// begin inline asm
	shfl.sync.down.b32 %r168, %r169, %r170, %r171, %r172;
	// end inline asm
	mov.b64 	%rd286, {%r163, %r168};
	add.s32 	%r180, %r122, 16;
	setp.gt.s32 	%p113, %r180, %r171;
	selp.b64 	%rd287, 0, %rd286, %p113;
	add.s64 	%rd402, %rd287, %rd285;
	setp.ne.s32 	%p114, %r122, 0;
	@%p114 bra 	$L__BB8_26;
	shr.u32 	%r181, %r2, 2;
	and.b32  	%r182, %r181, 248;
	mov.u32 	%r183, _ZZN3cub18CUB_300001_SM_10006detail6reduce28DeviceReduceSingleTileKernelINS2_10policy_hubIlyN4cuda3std3__44plusIlEEE10Policy1000EN6thrust24THRUST_300001_SM_1000_NS18transform_iteratorI6is_posNSD_6detail15normal_iteratorINSD_10device_ptrIfEEEEllEEPlyS9_llNS7_10__identityEEEvT0_T1_T2_T3_T4_T6_E12temp_storage;
	add.s32 	%r184, %r183, %r182;
	st.shared.u64 	[%r184+16], %rd402;
$L__BB8_26:
	bar.sync 	0;
	setp.ne.s32 	%p115, %r2, 0;
	@%p115 bra 	$L__BB8_49;
	setp.gt.u64 	%p116, %rd58, 32;
	ld.shared.u64 	%rd288, [_ZZN3cub18CUB_300001_SM_10006detail6reduce28DeviceReduceSingleTileKernelINS2_10policy_hubIlyN4cuda3std3__44plusIlEEE10Policy1000EN6thrust24THRUST_300001_SM_1000_NS18transform_iteratorI6is_posNSD_6detail15normal_iteratorINSD_10device_ptrIfEEEEllEEPlyS9_llNS7_10__identityEEEvT0_T1_T2_T3_T4_T6_E12temp_storage+24];
	selp.b64 	%rd289, %rd288, 0, %p116;
	add.s64 	%rd290, %rd289, %rd402;
	setp.gt.u64 	%p117, %rd58, 64;
	ld.shared.u64 	%rd291, [_ZZN3cub18CUB_300001_SM_10006detail6reduce28DeviceReduceSingleTileKernelINS2_10policy_hubIlyN4cuda3std3__44plusIlEEE10Policy1000EN6thrust24THRUST_300001_SM_1000_NS18transform_iteratorI6is_posNSD_6detail15normal_iteratorINSD_10device_ptrIfEEEEllEEPlyS9_llNS7_10__identityEEEvT0_T1_T2_T3_T4_T6_E12temp_storage+32];
	selp.b64 	%rd292, %rd291, 0, %p117;
	add.s64 	%rd293, %rd290, %rd292;
	setp.gt.u64 	%p118, %rd58, 96;
	ld.shared.u64 	%rd294, [_ZZN3cub18CUB_300001_SM_10006detail6reduce28DeviceReduceSingleTileKernelINS2_10policy_hubIlyN4cuda3std3__44plusIlEEE10Policy1000EN6thrust24THRUST_300001_SM_1000_NS18transform_iteratorI6is_posNSD_6detail15normal_iteratorINSD_10device_ptrIfEEEEllEEPlyS9_llNS7_10__identityEEEvT0_T1_T2_T3_T4_T6_E12temp_storage+40];
	selp.b64 	%rd295, %rd294, 0, %p118;
	add.s64 	%rd296, %rd293, %rd295;
	setp.gt.u64 	%p119, %rd58, 128;
	ld.shared.u64 	%rd297, [_ZZN3cub18CUB_300001_SM_10006detail6reduce28DeviceReduceSingleTileKernelINS2_10policy_hubIlyN4cuda3std3__44plusIlEEE10Policy1000EN6thrust24THRUST_300001_SM_1000_NS18transform_iteratorI6is_posNSD_6detail15normal_iteratorINSD_10device_ptrIfEEEEllEEPlyS9_llNS7_10__identityEEEvT0_T1_T2_T3_T4_T6_E12temp_storage+48];
	selp.b64 	%rd298, %rd297, 0, %p119;
	add.s64 	%rd299, %rd296, %rd298;
	setp.gt.u64 	%p120, %rd58, 160;
	ld.shared.u64 	%rd300, [_ZZN3cub18CUB_300001_SM_10006detail6reduce28DeviceReduceSingleTileKernelINS2_10policy_hubIlyN4cuda3std3__44plusIlEEE10Policy1000EN6thrust24THRUST_300001_SM_1000_NS18transform_iteratorI6is_posNSD_6detail15normal_iteratorINSD_10device_ptrIfEEEEllEEPlyS9_llNS7_10__identityEEEvT0_T1_T2_T3_T4_T6_E12temp_storage+56];
	selp.b64 	%rd301, %rd300, 0, %p120;
	add.s64 	%rd302, %rd299, %rd301;
	setp.gt.u64 	%p121, %rd58, 192;
	ld.shared.u64 	%rd303, [_ZZN3cub18CUB_300001_SM_10006detail6reduce28DeviceReduceSingleTileKernelINS2_10policy_hubIlyN4cuda3std3__44plusIlEEE10Policy1000EN6thrust24THRUST_300001_SM_1000_NS18transform_iteratorI6is_posNSD_6detail15normal_iteratorINSD_10device_ptrIfEEEEllEEPlyS9_llNS7_10__identityEEEvT0_T1_T2_T3_T4_T6_E12temp_storage+64];
	selp.b64 	%rd304, %rd303, 0, %p121;
	add.s64 	%rd305, %rd302, %rd304;
	setp.gt.u64 	%p122, %rd58, 224;
	ld.shared.u64 	%rd306, [_ZZN3cub18CUB_300001_SM_10006detail6reduce28DeviceReduceSingleTileKernelINS2_10policy_hubIlyN4cuda3std3__44plusIlEEE10Policy1000EN6thrust24THRUST_300001_SM_1000_NS18transform_iteratorI6is_posNSD_6detail15normal_iteratorINSD_10device_ptrIfEEEEllEEPlyS9_llNS7_10__identityEEEvT0_T1_T2_T3_T4_T6_E12temp_storage+72];
	selp.b64 	%rd307, %rd306, 0, %p122;
	add.s64 	%rd308, %rd305, %rd307;
	setp.gt.u64 	%p123, %rd58, 256;
	ld.shared.u64 	%rd309, [_ZZN3cub18CUB_300001_SM_10006detail6reduce28DeviceReduceSingleTileKernelINS2_10policy_hubIlyN4cuda3std3__44plusIlEEE10Policy1000EN6thrust24THRUST_300001_SM_1000_NS18transform_iteratorI6is_posNSD_6detail15normal_iteratorINSD_10device_ptrIfEEEEllEEPlyS9_llNS7_10__identityEEEvT0_T1_T2_T3_T4_T6_E12temp_storage+80];
	selp.b64 	%rd310, %rd309, 0, %p123;
	add.s64 	%rd311, %rd308, %rd310;
	setp.gt.u64 	%p124, %rd58, 288;
	ld.shared.u64 	%rd312, [_ZZN3cub18CUB_300001_SM_10006detail6reduce28DeviceReduceSingleTileKernelINS2_10policy_hubIlyN4cuda3std3__44plusIlEEE10Policy1000EN6thrust24THRUST_300001_SM_1000_NS18transform_iteratorI6is_posNSD_6detail15normal_iteratorINSD_10device_ptrIfEEEEllEEPlyS9_llNS7_10__identityEEEvT0_T1_T2_T3_T4_T6_E12temp_storage+88];
	selp.b64 	%rd313, %rd312, 0, %p124;
	add.s64 	%rd314, %rd311, %rd313;
	setp.gt.u64 	%p125, %rd58, 320;
	ld.shared.u64 	%rd315, [_ZZN3cub18CUB_300001_SM_10006detail6reduce28DeviceReduceSingleTileKernelINS2_10policy_hubIlyN4cuda3std3__44plusIlEEE10Policy1000EN6thrust24THRUST_300001_SM_1000_NS18transform_iteratorI6is_posNSD_6detail15normal_iteratorINSD_10device_ptrIfEEEEllEEPlyS9_llNS7_10__identityEEEvT0_T1_T2_T3_T4_T6_E12temp_storage+96];
	selp.b64 	%rd316, %rd315, 0, %p125;
	add.s64 	%rd317, %rd314, %rd316;
	setp.gt.u64 	%p126, %rd58, 352;
	ld.shared.u64 	%rd318, [_ZZN3cub18CUB_300001_SM_10006detail6reduce28DeviceReduceSingleTileKernelINS2_10policy_hubIlyN4cuda3std3__44plusIlEEE10Policy1000EN6thrust24THRUST_300001_SM_1000_NS18transform_iteratorI6is_posNSD_6detail15normal_iteratorINSD_10device_ptrIfEEEEllEEPlyS9_llNS7_10__identityEEEvT0_T1_T2_T3_T4_T6_E12temp_storage+104];
	selp.b64 	%rd319, %rd318, 0, %p126;
	add.s64 	%rd320, %rd317, %rd319;
	setp.gt.u64 	%p127, %rd58, 384;
	ld.shared.u64 	%rd321, [_ZZN3cub18CUB_300001_SM_10006detail6reduce28DeviceReduceSingleTileKernelINS2_10policy_hubIlyN4cuda3std3__44plusIlEEE10Policy1000EN6thrust24THRUST_300001_SM_1000_NS18transform_iteratorI6is_posNSD_6detail15normal_iteratorINSD_10device_ptrIfEEEEllEEPlyS9_llNS7_10__identityEEEvT0_T1_T2_T3_T4_T6_E12temp_storage+112];
	selp.b64 	%rd322, %rd321, 0, %p127;
	add.s64 	%rd323, %rd320, %rd322;
	setp.gt.u64 	%p128, %rd58, 416;
	ld.shared.u64 	%rd324, [_ZZN3cub18CUB_300001_SM_10006detail6reduce28DeviceReduceSingleTileKernelINS2_10policy_hubIlyN4cuda3std3__44plusIlEEE10Policy1000EN6thrust24THRUST_300001_SM_1000_NS18transform_iteratorI6is_posNSD_6detail15normal_iteratorINSD_10device_ptrIfEEEEllEEPlyS9_llNS7_10__identityEEEvT0_T1_T2_T3_T4_T6_E12temp_storage+120];
	selp.b64 	%rd325, %rd324, 0, %p128;
	add.s64 	%rd326, %rd323, %rd325;
	setp.gt.u64 	%p129, %rd58, 448;
	ld.shared.u64 	%rd327, [_ZZN3cub18CUB_300001_SM_10006detail6reduce28DeviceReduceSingleTileKernelINS2_10policy_hubIlyN4cuda3std3__44plusIlEEE10Policy1000EN6thrust24THRUST_300001_SM_1000_NS18transform_iteratorI6is_posNSD_6detail15normal_iteratorINSD_10device_ptrIfEEEEllEEPlyS9_llNS7_10__identityEEEvT0_T1_T2_T3_T4_T6_E12temp_storage+128];
	selp.b64 	%rd328, %rd327, 0, %p129;
	add.s64 	%rd329, %rd326, %rd328;
	setp.gt.u64 	%p130, %rd58, 480;
	ld.shared.u64 	%rd330, [_ZZN3cub18CUB_300001_SM_10006detail6reduce28DeviceReduceSingleTileKernelINS2_10policy_hubIlyN4cuda3std3__44plusIlEEE10Policy1000EN6thrust24THRUST_300001_SM_1000_NS18transform_iteratorI6is_posNSD_6detail15normal_iteratorINSD_10device_ptrIfEEEEllEEPlyS9_llNS7_10__identityEEEvT0_T1_T2_T3_T4_T6_E12temp_storage+136];
	selp.b64 	%rd331, %rd330, 0, %p130;
	add.s64 	%rd402, %rd329, %rd331;
	bra.uni 	$L__BB8_49;
$L__BB8_28:
	mov.u32 	%r24, %tid.x;
	cvt.u64.u32 	%rd25, %r24;
	mul.wide.u32 	%rd62, %r24, 4;
	add.s64 	%rd26, %rd2, %rd62;
	ld.global.f32 	%f1, [%rd26];
	setp.gt.f32 	%p3, %f1, 0f00000000;
	selp.u64 	%rd63, 1, 0, %p3;
	ld.global.f32 	%f2, [%rd26+2048];
	setp.gt.f32 	%p4, %f2, 0f00000000;
	selp.u64 	%rd64, 1, 0, %p4;
	ld.global.f32 	%f3, [%rd26+4096];
	setp.gt.f32 	%p5, %f3, 0f00000000;
	selp.u64 	%rd65, 1, 0, %p5;
	ld.global.f32 	%f4, [%rd26+6144];
	setp.gt.f32 	%p6, %f4, 0f00000000;
	selp.u64 	%rd66, 1, 0, %p6;
	ld.global.f32 	%f5, [%rd26+8192];
	setp.gt.f32 	%p7, %f5, 0f00000000;
	selp.u64 	%rd67, 1, 0, %p7;
	ld.global.f32 	%f6, [%rd26+10240];
	setp.gt.f32 	%p8, %f6, 0f00000000;
	selp.u64 	%rd68, 1, 0, %p8;
	ld.global.f32 	%f7, [%rd26+12288];
	setp.gt.f32 	%p9, %f7, 0f00000000;
	selp.u64 	%rd69, 1, 0, %p9;
	add.s64 	%rd70, %rd64, %rd63;
	add.s64 	%rd71, %rd70, %rd65;
	add.s64 	%rd72, %rd71, %rd66;
	add.s64 	%rd73, %rd72, %rd67;
	add.s64 	%rd74, %rd73, %rd68;
	add.s64 	%rd401, %rd74, %rd69;
	add.s64 	%rd28, %rd58, -3584;
	setp.lt.u64 	%p10, %rd28, 3584;
	mov.b64 	%rd389, 3584;
	@%p10 bra 	$L__BB8_32;
	mov.b64 	%rd389, 3584;
$L__BB8_30:
	shl.b64 	%rd76, %rd389, 2;
	add.s64 	%rd77, %rd26, %rd76;
	ld.global.f32 	%f8, [%rd77];
	setp.gt.f32 	%p11, %f8, 0f00000000;
	selp.u64 	%rd78, 1, 0, %p11;
	ld.global.f32 	%f9, [%rd77+2048];
	setp.gt.f32 	%p12, %f9, 0f00000000;
	selp.u64 	%rd79, 1, 0, %p12;
	ld.global.f32 	%f10, [%rd77+4096];
	setp.gt.f32 	%p13, %f10, 0f00000000;
	selp.u64 	%rd80, 1, 0, %p13;
	ld.global.f32 	%f11, [%rd77+6144];
	setp.gt.f32 	%p14, %f11, 0f00000000;
	selp.u64 	%rd81, 1, 0, %p14;
	ld.global.f32 	%f12, [%rd77+8192];
	setp.gt.f32 	%p15, %f12, 0f00000000;
	selp.u64 	%rd82, 1, 0, %p15;
	ld.global.f32 	%f13, [%rd77+10240];
	setp.gt.f32 	%p16, %f13, 0f00000000;
	selp.u64 	%rd83, 1, 0, %p16;
	ld.global.f32 	%f14, [%rd77+12288];
	setp.gt.f32 	%p17, %f14, 0f00000000;
	selp.u64 	%rd84, 1, 0, %p17;
	add.s64 	%rd85, %rd401, %rd78;
	add.s64 	%rd86, %rd85, %rd79;
	add.s64 	%rd87, %rd86, %rd80;
	add.s64 	%rd88, %rd87, %rd81;
	add.s64 	%rd89, %rd88, %rd82;
	add.s64 	%rd90, %rd89, %rd83;
	add.s64 	%rd401, %rd90, %rd84;
	sub.s64 	%rd91, %rd58, %rd389;
	setp.lt.u64 	%p18, %rd91, 3584;
	@%p18 bra 	$L__BB8_45;
	add.s64 	%rd389, %rd389, 3584;
	setp.le.u64 	%p19, %rd389, %rd28;
	@%p19 bra 	$L__BB8_30;
$L__BB8_32:
	setp.le.u64 	%p20, %rd58, %rd389;
	cvt.u32.u64 	%r52, %rd389;
	cvt.u32.u64 	%r53, %rd58;
	sub.s32 	%r54, %r53, %r52;
	setp.ge.s32 	%p21, %r24, %r54;
	or.pred  	%p22, %p20, %p21;
	@%p22 bra 	$L__BB8_45;
	not.b32 	%r57, %r24;
	add.s32 	%r58, %r57, %r53;
	sub.s32 	%r60, %r58, %r52;
	shr.u32 	%r61, %r60, 9;
	add.s32 	%r25, %r61, 1;
	and.b32  	%r26, %r25, 15;
	setp.lt.u32 	%p23, %r60, 7680;
	mov.u32 	%r252, %r24;
	@%p23 bra 	$L__BB8_36;
	and.b32  	%r62, %r25, 16777200;
	neg.s32 	%r250, %r62;
	add.s64 	%rd93, %rd389, %rd25;
	shl.b64 	%rd94, %rd93, 2;
	add.s64 	%rd95, %rd94, %rd2;
	add.s64 	%rd391, %rd95, 16384;
	mov.u32 	%r252, %r24;
$L__BB8_35:
	.pragma "nounroll";
	ld.global.f32 	%f15, [%rd391+-16384];
	setp.gt.f32 	%p24, %f15, 0f00000000;
	selp.u64 	%rd96, 1, 0, %p24;
	add.s64 	%rd97, %rd401, %rd96;
	ld.global.f32 	%f16, [%rd391+-14336];
	setp.gt.f32 	%p25, %f16, 0f00000000;
	selp.u64 	%rd98, 1, 0, %p25;
	add.s64 	%rd99, %rd97, %rd98;
	ld.global.f32 	%f17, [%rd391+-12288];
	setp.gt.f32 	%p26, %f17, 0f00000000;
	selp.u64 	%rd100, 1, 0, %p26;
	add.s64 	%rd101, %rd99, %rd100;
	ld.global.f32 	%f18, [%rd391+-10240];
	setp.gt.f32 	%p27, %f18, 0f00000000;
	selp.u64 	%rd102, 1, 0, %p27;
	add.s64 	%rd103, %rd101, %rd102;
	ld.global.f32 	%f19, [%rd391+-8192];
	setp.gt.f32 	%p28, %f19, 0f00000000;
	selp.u64 	%rd104, 1, 0, %p28;
	add.s64 	%rd105, %rd103, %rd104;
	ld.global.f32 	%f20, [%rd391+-6144];
	setp.gt.f32 	%p29, %f20, 0f00000000;
	selp.u64 	%rd106, 1, 0, %p29;
	add.s64 	%rd107, %rd105, %rd106;
	ld.global.f32 	%f21, [%rd391+-4096];
	setp.gt.f32 	%p30, %f21, 0f00000000;
	selp.u64 	%rd108, 1, 0, %p30;
	add.s64 	%rd109, %rd107, %rd108;
	ld.global.f32 	%f22, [%rd391+-2048];
	setp.gt.f32 	%p31, %f22, 0f00000000;
	selp.u64 	%rd110, 1, 0, %p31;
	add.s64 	%rd111, %rd109, %rd110;
	ld.global.f32 	%f23, [%rd391];
	setp.gt.f32 	%p32, %f23, 0f00000000;
	selp.u64 	%rd112, 1, 0, %p32;
	add.s64 	%rd113, %rd111, %rd112;
	ld.global.f32 	%f24, [%rd391+2048];
	setp.gt.f32 	%p33, %f24, 0f00000000;
	selp.u64 	%rd114, 1, 0, %p33;
	add.s64 	%rd115, %rd113, %rd114;
	ld.global.f32 	%f25, [%rd391+4096];
	setp.gt.f32 	%p34, %f25, 0f00000000;
	selp.u64 	%rd116, 1, 0, %p34;
	add.s64 	%rd117, %rd115, %rd116;
	ld.global.f32 	%f26, [%rd391+6144];
	setp.gt.f32 	%p35, %f26, 0f00000000;
	selp.u64 	%rd118, 1, 0, %p35;
	add.s64 	%rd119, %rd117, %rd118;
	ld.global.f32 	%f27, [%rd391+8192];
	setp.gt.f32 	%p36, %f27, 0f00000000;
	selp.u64 	%rd120, 1, 0, %p36;
	add.s64 	%rd121, %rd119, %rd120;
	ld.global.f32 	%f28, [%rd391+10240];
	setp.gt.f32 	%p37, %f28, 0f00000000;
	selp.u64 	%rd122, 1, 0, %p37;
	add.s64 	%rd123, %rd121, %rd122;
	ld.global.f32 	%f29, [%rd391+12288];
	setp.gt.f32 	%p38, %f29, 0f00000000;
	selp.u64 	%rd124, 1, 0, %p38;
	add.s64 	%rd125, %rd123, %rd124;
	ld.global.f32 	%f30, [%rd391+14336];
	setp.gt.f32 	%p39, %f30, 0f00000000;
	selp.u64 	%rd126, 1, 0, %p39;
	add.s64 	%rd401, %rd125, %rd126;
	add.s32 	%r252, %r252, 8192;
	add.s32 	%r250, %r250, 16;
	add.s64 	%rd391, %rd391, 32768;
	setp.ne.s32 	%p40, %r250, 0;
	@%p40 bra 	$L__BB8_35;
$L__BB8_36:
	setp.eq.s32 	%p41, %r26, 0;
	@%p41 bra 	$L__BB8_45;
	and.b32  	%r33, %r25, 7;
	setp.lt.u32 	%p42, %r26, 8;
	@%p42 bra 	$L__BB8_39;
	cvt.u64.u32 	%rd128, %r252;
	add.s64 	%rd129, %rd389, %rd128;
	shl.b64 	%rd130, %rd129, 2;
	add.s64 	%rd131, %rd2, %rd130;
	ld.global.f32 	%f31, [%rd131];
	setp.gt.f32 	%p43, %f31, 0f00000000;
	selp.u64 	%rd132, 1, 0, %p43;
	add.s64 	%rd133, %rd401, %rd132;
	ld.global.f32 	%f32, [%rd131+2048];
	setp.gt.f32 	%p44, %f32, 0f00000000;
	selp.u64 	%rd134, 1, 0, %p44;
	add.s64 	%rd135, %rd133, %rd134;
	ld.global.f32 	%f33, [%rd131+4096];
	setp.gt.f32 	%p45, %f33, 0f00000000;
	selp.u64 	%rd136, 1, 0, %p45;
	add.s64 	%rd137, %rd135, %rd136;
	ld.global.f32 	%f34, [%rd131+6144];
	setp.gt.f32 	%p46, %f34, 0f00000000;
	selp.u64 	%rd138, 1, 0, %p46;
	add.s64 	%rd139, %rd137, %rd138;
	ld.global.f32 	%f35, [%rd131+8192];
	setp.gt.f32 	%p47, %f35, 0f00000000;
	selp.u64 	%rd140, 1, 0, %p47;
	add.s64 	%rd141, %rd139, %rd140;
	ld.global.f32 	%f36, [%rd131+10240];
	setp.gt.f32 	%p48, %f36, 0f00000000;
	selp.u64 	%rd142, 1, 0, %p48;
	add.s64 	%rd143, %rd141, %rd142;
	ld.global.f32 	%f37, [%rd131+12288];
	setp.gt.f32 	%p49, %f37, 0f00000000;
	selp.u64 	%rd144, 1, 0, %p49;
	add.s64 	%rd145, %rd143, %rd144;
	ld.global.f32 	%f38, [%rd131+14336];
	setp.gt.f32 	%p50, %f38, 0f00000000;
	selp.u64 	%rd146, 1, 0, %p50;
	add.s64 	%rd401, %rd145, %rd146;
	add.s32 	%r252, %r252, 4096;
$L__BB8_39:
	setp.eq.s32 	%p51, %r33, 0;
	@%p51 bra 	$L__BB8_45;
	and.b32  	%r36, %r25, 3;
	setp.lt.u32 	%p52, %r33, 4;
	@%p52 bra 	$L__BB8_42;
	cvt.u64.u32 	%rd148, %r252;
	add.s64 	%rd149, %rd389, %rd148;
	shl.b64 	%rd150, %rd149, 2;
	add.s64 	%rd151, %rd2, %rd150;
	ld.global.f32 	%f39, [%rd151];
	setp.gt.f32 	%p53, %f39, 0f00000000;
	selp.u64 	%rd152, 1, 0, %p53;
	add.s64 	%rd153, %rd401, %rd152;
	ld.global.f32 	%f40, [%rd151+2048];
	setp.gt.f32 	%p54, %f40, 0f00000000;
	selp.u64 	%rd154, 1, 0, %p54;
	add.s64 	%rd155, %rd153, %rd154;
	ld.global.f32 	%f41, [%rd151+4096];
	setp.gt.f32 	%p55, %f41, 0f00000000;
	selp.u64 	%rd156, 1, 0, %p55;
	add.s64 	%rd157, %rd155, %rd156;
	ld.global.f32 	%f42, [%rd151+6144];
	setp.gt.f32 	%p56, %f42, 0f00000000;
	selp.u64 	%rd158, 1, 0, %p56;
	add.s64 	%rd401, %rd157, %rd158;
	add.s32 	%r252, %r252, 2048;
$L__BB8_42:
	setp.eq.s32 	%p57, %r36, 0;
	@%p57 bra 	$L__BB8_45;
	cvt.u64.u32 	%rd159, %r252;
	add.s64 	%rd160, %rd389, %rd159;
	shl.b64 	%rd161, %rd160, 2;
	add.s64 	%rd399, %rd2, %rd161;
	neg.s32 	%r255, %r36;
$L__BB8_44:
	.pragma "nounroll";
	ld.global.f32 	%f43, [%rd399];
	setp.gt.f32 	%p58, %f43, 0f00000000;
	selp.u64 	%rd162, 1, 0, %p58;
	add.s64 	%rd401, %rd401, %rd162;
	add.s64 	%rd399, %rd399, 2048;
	add.s32 	%r255, %r255, 1;
	setp.ne.s32 	%p59, %r255, 0;
	@%p59 bra 	$L__BB8_44;
$L__BB8_45:
	// begin inline asm
	mov.u32 %r63, %laneid;
	// end inline asm
	mov.b64 	{%r65, %r70}, %rd401;
	mov.b32 	%r71, 1;
	mov.b32 	%r112, 31;
	mov.b32 	%r113, -1;
	// begin inline asm
	shfl.sync.down.b32 %r64, %r65, %r71, %r112, %r113;
	// end inline asm
	// begin inline asm
	shfl.sync.down.b32 %r69, %r70, %r71, %r112, %r113;
	// end inline asm
	mov.b64 	%rd163, {%r64, %r69};
	setp.gt.s32 	%p60, %r63, 30;
	selp.b64 	%rd164, 0, %rd163, %p60;
	add.s64 	%rd165, %rd164, %rd401;
	mov.b64 	{%r75, %r80}, %rd165;
	mov.b32 	%r81, 2;
	// begin inline asm
	shfl.sync.down.b32 %r74, %r75, %r81, %r112, %r113;
	// end inline asm
	// begin inline asm
	shfl.sync.down.b32 %r79, %r80, %r81, %r112, %r113;
	// end inline asm
	mov.b64 	%rd166, {%r74, %r79};
	setp.gt.s32 	%p61, %r63, 29;
	selp.b64 	%rd167, 0, %rd166, %p61;
	add.s64 	%rd168, %rd167, %rd165;
	mov.b64 	{%r85, %r90}, %rd168;
	mov.b32 	%r91, 4;
	// begin inline asm
	shfl.sync.down.b32 %r84, %r85, %r91, %r112, %r113;
	// end inline asm
	// begin inline asm
	shfl.sync.down.b32 %r89, %r90, %r91, %r112, %r113;
	// end inline asm
	mov.b64 	%rd169, {%r84, %r89};
	setp.gt.s32 	%p62, %r63, 27;
	selp.b64 	%rd170, 0, %rd169, %p62;
	add.s64 	%rd171, %rd170, %rd168;
	mov.b64 	{%r95, %r100}, %rd171;
	mov.b32 	%r101, 8;
	// begin inline asm
	shfl.sync.down.b32 %r94, %r95, %r101, %r112, %r113;
	// end inline asm
	// begin inline asm
	shfl.sync.down.b32 %r99, %r100, %r101, %r112, %r113;
	// end inline asm
	mov.b64 	%rd172, {%r94, %r99};
	setp.gt.s32 	%p63, %r63, 23;
	selp.b64 	%rd173, 0, %rd172, %p63;
	add.s64 	%rd174, %rd173, %rd171;
	mov.b64 	{%r105, %r110}, %rd174;
	mov.b32 	%r111, 16;
	// begin inline asm
	shfl.sync.down.b32 %r104, %r105, %r111, %r112, %r113;
	// end inline asm
	// begin inline asm
	shfl.sync.down.b32 %r109, %r110, %r111, %r112, %r113;
	// end inline asm
	mov.b64 	%rd175, {%r104, %r109};
	setp.gt.s32 	%p64, %r63, 15;
	selp.b64 	%rd176, 0, %rd175, %p64;
	add.s64 	%rd402, %rd176, %rd174;
	setp.ne.s32 	%p65, %r63, 0;
	@%p65 bra 	$L__BB8_47;
	shr.u32 	%r114, %r24, 2;
	and.b32  	%r115, %r114, 248;
	mov.u32 	%r116, _ZZN3cub18CUB_300001_SM_10006detail6reduce28DeviceReduceSingleTileKernelINS2_10policy_hubIlyN4cuda3std3__44plusIlEEE10Policy1000EN6thrust24THRUST_300001_SM_1000_NS18transform_iteratorI6is_posNSD_6detail15normal_iteratorINSD_10device_ptrIfEEEEllEEPlyS9_llNS7_10__identityEEEvT0_T1_T2_T3_T4_T6_E12temp_storage;
	add.s32 	%r117, %r116, %r115;
	st.shared.u64 	[%r117+16], %rd402;
$L__BB8_47:
	bar.sync 	0;
	setp.ne.s32 	%p66, %r24, 0;
	@%p66 bra 	$L__BB8_49;
	ld.shared.u64 	%rd177, [_ZZN3cub18CUB_300001_SM_10006detail6reduce28DeviceReduceSingleTileKernelINS2_10policy_hubIlyN4cuda3std3__44plusIlEEE10Policy1000EN6thrust24THRUST_300001_SM_1000_NS18transform_iteratorI6is_posNSD_6detail15normal_iteratorINSD_10device_ptrIfEEEEllEEPlyS9_llNS7_10__identityEEEvT0_T1_T2_T3_T4_T6_E12temp_storage+24];
	add.s64 	%rd178, %rd177, %rd402;
	ld.shared.u64 	%rd179, [_ZZN3cub18CUB_300001_SM_10006detail6reduce28DeviceReduceSingleTileKernelINS2_10policy_hubIlyN4cuda3std3__44plusIlEEE10Policy1000EN6thrust24THRUST_300001_SM_1000_NS18transform_iteratorI6is_posNSD_6detail15normal_iteratorINSD_10device_ptrIfEEEEllEEPlyS9_llNS7_10__identityEEEvT0_T1_T2_T3_T4_T6_E12temp_storage+32];
	add.s64 	%rd180, %rd178, %rd179;
	ld.shared.u64 	%rd181, [_ZZN3cub18CUB_300001_SM_10006detail6reduce28DeviceReduceSingleTileKernelINS2_10policy_hubIlyN4cuda3std3__44plusIlEEE10Policy1000EN6thrust24THRUST_300001_SM_1000_NS18transform_iteratorI6is_posNSD_6detail15normal_iteratorINSD_10device_ptrIfEEEEllEEPlyS9_llNS7_10__identityEEEvT0_T1_T2_T3_T4_T6_E12temp_storage+40];
	add.s64 	%rd182, %rd180, %rd181;
	ld.shared.u64 	%rd183, [_ZZN3cub18CUB_300001_SM_10006detail6reduce28DeviceReduceSingleTileKernelINS2_10policy_hubIlyN4cuda3std3__44plusIlEEE10Policy1000EN6thrust24THRUST_300001_SM_1000_NS18transform_iteratorI6is_posNSD_6detail15normal_iteratorINSD_10device_ptrIfEEEEllEEPlyS9_llNS7_10__identityEEEvT0_T1_T2_T3_T4_T6_E12temp_storage+48];
	add.s64 	%rd184, %rd182, %rd183;
	ld.shared.u64 	%rd185, [_ZZN3cub18CUB_300001_SM_10006detail6reduce28DeviceReduceSingleTileKernelINS2_10policy_hubIlyN4cuda3std3__44plusIlEEE10Policy1000EN6thrust24THRUST_300001_SM_1000_NS18transform_iteratorI6is_posNSD_6detail15normal_iteratorINSD_10device_ptrIfEEEEllEEPlyS9_llNS7_10__identityEEEvT0_T1_T2_T3_T4_T6_E12temp_storage+56];
	add.s64 	%rd186, %rd184, %rd185;
	ld.shared.u64 	%rd187, [_ZZN3cub18CUB_300001_SM_10006detail6reduce28DeviceReduceSingleTileKernelINS2_10policy_hubIlyN4cuda3std3__44plusIlEEE10Policy1000EN6thrust24THRUST_300001_SM_1000_NS18transform_iteratorI6is_posNSD_6detail15normal_iteratorINSD_10device_ptrIfEEEEllEEPlyS9_llNS7_10__identityEEEvT0_T1_T2_T3_T4_T6_E12temp_storage+64];
	add.s64 	%rd188, %rd186, %rd187;
	ld.shared.u64 	%rd189, [_ZZN3cub18CUB_300001_SM_10006detail6reduce28DeviceReduceSingleTileKernelINS2_10policy_hubIlyN4cuda3std3__44plusIlEEE10Policy1000EN6thrust24THRUST_300001_SM_1000_NS18transform_iteratorI6is_posNSD_6detail15normal_iteratorINSD_10device_ptrIfEEEEllEEPlyS9_llNS7_10__identityEEEvT0_T1_T2_T3_T4_T6_E12temp_storage+72];
	add.s64 	%rd190, %rd188, %rd189;
	ld.shared.u64 	%rd191, [_ZZN3cub18CUB_300001_SM_10006detail6reduce28DeviceReduceSingleTileKernelINS2_10policy_hubIlyN4cuda3std3__44plusIlEEE10Policy1000EN6thrust24THRUST_300001_SM_1000_NS18transform_iteratorI6is_posNSD_6detail15normal_iteratorINSD_10device_ptrIfEEEEllEEPlyS9_llNS7_10__identityEEEvT0_T1_T2_T3_T4_T6_E12temp_storage+80];
	add.s64 	%rd192, %rd190, %rd191;
	ld.shared.u64 	%rd193, [_ZZN3cub18CUB_300001_SM_10006detail6reduce28DeviceReduceSingleTileKernelINS2_10policy_hubIlyN4cuda3std3__44plusIlEEE10Policy1000EN6thrust24THRUST_300001_SM_1000_NS18transform_iteratorI6is_posNSD_6detail15normal_iteratorINSD_10device_ptrIfEEEEllEEPlyS9_llNS7_10__identityEEEvT0_T1_T2_T3_T4_T6_E12temp_storage+88];
	add.s64 	%rd194, %rd192, %rd193;
	ld.shared.u64 	%rd195, [_ZZN3cub18CUB_300001_SM_10006detail6reduce28DeviceReduceSingleTileKernelINS2_10policy_hubIlyN4cuda3std3__44plusIlEEE10Policy1000EN6thrust24THRUST_300001_SM_1000_NS18transform_iteratorI6is_posNSD_6detail15normal_iteratorINSD_10device_ptrIfEEEEllEEPlyS9_llNS7_10__identityEEEvT0_T1_T2_T3_T4_T6_E12temp_storage+96];
	add.s64 	%rd196, %rd194, %rd195;
	ld.shared.u64 	%rd197, [_ZZN3cub18CUB_300001_SM_10006detail6reduce28DeviceReduceSingleTileKernelINS2_10policy_hubIlyN4cuda3std3__44plusIlEEE10Policy1000EN6thrust24THRUST_300001_SM_1000_NS18transform_iteratorI6is_posNSD_6detail15normal_iteratorINSD_10device_ptrIfEEEEllEEPlyS9_llNS7_10__identityEEEvT0_T1_T2_T3_T4_T6_E12temp_storage+104];
	add.s64 	%rd198, %rd196, %rd197;
	ld.shared.u64 	%rd199, [_ZZN3cub18CUB_300001_SM_10006detail6reduce28DeviceReduceSingleTileKernelINS2_10policy_hubIlyN4cuda3std3__44plusIlEEE10Policy1000EN6thrust24THRUST_300001_SM_1000_NS18transform_iteratorI6is_posNSD_6detail15normal_iteratorINSD_10device_ptrIfEEEEllEEPlyS9_llNS7_10__identityEEEvT0_T1_T2_T3_T4_T6_E12temp_storage+112];
	add.s64 	%rd200, %rd198, %rd199;
	ld.shared.u64 	%rd201, [_ZZN3cub18CUB_300001_SM_10006detail6reduce28DeviceReduceSingleTileKernelINS2_10policy_hubIlyN4cuda3std3__44plusIlEEE10Policy1000EN6thrust24THRUST_300001_SM_1000_NS18transform_iteratorI6is_posNSD_6detail15normal_iteratorINSD_10device_ptrIfEEEEllEEPlyS9_llNS7_10__identityEEEvT0_T1_T2_T3_T4_T6_E12temp_storage+120];
	add.s64 	%rd202, %rd200, %rd201;
	ld.shared.u64 	%rd203, [_ZZN3cub18CUB_300001_SM_10006detail6reduce28DeviceReduceSingleTileKernelINS2_10policy_hubIlyN4cuda3std3__44plusIlEEE10Policy1000EN6thrust24THRUST_300001_SM_1000_NS18transform_iteratorI6is_posNSD_6detail15normal_iteratorINSD_10device_ptrIfEEEEllEEPlyS9_llNS7_10__identityEEEvT0_T1_T2_T3_T4_T6_E12temp_storage+128];
	add.s64 	%rd204, %rd202, %rd203;
	ld.shared.u64 	%rd205, [_ZZN3cub18CUB_300001_SM_10006detail6reduce28DeviceReduceSingleTileKernelINS2_10policy_hubIlyN4cuda3std3__44plusIlEEE10Policy1000EN6thrust24THRUST_300001_SM_1000_NS18transform_iteratorI6is_posNSD_6detail15normal_iteratorINSD_10device_ptrIfEEEEllEEPlyS9_llNS7_10__identityEEEvT0_T1_T2_T3_T4_T6_E12temp_storage+136];
	add.s64 	%rd402, %rd204, %rd205;
$L__BB8_49:
	mov.u32 	%r240, %tid.x;
	setp.ne.s32 	%p138, %r240, 0;
	@%p138 bra 	$L__BB8_51;
	add.s64 	%rd375, %rd402, %rd59;
	st.global.u64 	[%rd1], %rd375;
$L__BB8_51:
	ret;

}
	// .globl	_ZN3cub18CUB_300001_SM_10006detail6reduce18DeviceReduceKernelINS2_10policy_hubIlyN4cuda3std3__44plusIlEEE10Policy1000EN6thrust24THRUST_300001_SM_1000_NS18transform_iteratorI6is_posNSD_6detail15normal_iteratorINSD_10device_ptrIfEEEEllEEyS9_lNS7_10__identityEEEvT0_PT3_T1_NS0_13GridEvenShareISQ_EET2_T4_
.visible .entry _ZN3cub18CUB_300001_SM_10006detail6reduce18DeviceReduceKernelINS2_10policy_hubIlyN4cuda3std3__44plusIlEEE10Policy1000EN6thrust24THRUST_300001_SM_1000_NS18transform_iteratorI6is_posNSD_6detail15normal_iteratorINSD_10device_ptrIfEEEEllEEyS9_lNS7_10__identityEEEvT0_PT3_T1_NS0_13GridEvenShareISQ_EET2_T4_(
	.param .align 8 .b8 _ZN3cub18CUB_300001_SM_10006detail6reduce18DeviceReduceKernelINS2_10policy_hubIlyN4cuda3std3__44plusIlEEE10Policy1000EN6thrust24THRUST_300001_SM_1000_NS18transform_iteratorI6is_posNSD_6detail15normal_iteratorINSD_10device_ptrIfEEEEllEEyS9_lNS7_10__identityEEEvT0_PT3_T1_NS0_13GridEvenShareISQ_EET2_T4__param_0[16],
	.param .u64 .ptr .align 1 _ZN3cub18CUB_300001_SM_10006detail6reduce18DeviceReduceKernelINS2_10policy_hubIlyN4cuda3std3__44plusIlEEE10Policy1000EN6thrust24THRUST_300001_SM_1000_NS18transform_iteratorI6is_posNSD_6detail15normal_iteratorINSD_10device_ptrIfEEEEllEEyS9_lNS7_10__identityEEEvT0_PT3_T1_NS0_13GridEvenShareISQ_EET2_T4__param_1,
	.param .u64 _ZN3cub18CUB_300001_SM_10006detail6reduce18DeviceReduceKernelINS2_10policy_hubIlyN4cuda3std3__44plusIlEEE10Policy1000EN6thrust24THRUST_300001_SM_1000_NS18transform_iteratorI6is_posNSD_6detail15normal_iteratorINSD_10device_ptrIfEEEEllEEyS9_lNS7_10__identityEEEvT0_PT3_T1_NS0_13GridEvenShareISQ_EET2_T4__param_2,
	.param .align 8 .b8 _ZN3cub18CUB_300001_SM_10006detail6reduce18DeviceReduceKernelINS2_10policy_hubIlyN4cuda3std3__44plusIlEEE10Policy1000EN6thrust24THRUST_300001_SM_1000_NS18transform_iteratorI6is_posNSD_6detail15normal_iteratorINSD_10device_ptrIfEEEEllEEyS9_lNS7_10__identityEEEvT0_PT3_T1_NS0_13GridEvenShareISQ_EET2_T4__param_3[72],
	.param .align 1 .b8 _ZN3cub18CUB_300001_SM_10006detail6reduce18DeviceReduceKernelINS2_10policy_hubIlyN4cuda3std3__44plusIlEEE10Policy1000EN6thrust24THRUST_300001_SM_1000_NS18transform_iteratorI6is_posNSD_6detail15normal_iteratorINSD_10device_ptrIfEEEEllEEyS9_lNS7_10__identityEEEvT0_PT3_T1_NS0_13GridEvenShareISQ_EET2_T4__param_4[1],
	.param .align 1 .b8 _ZN3cub18CUB_300001_SM_10006detail6reduce18DeviceReduceKernelINS2_10policy_hubIlyN4cuda3std3__44plusIlEEE10Policy1000EN6thrust24THRUST_300001_SM_1000_NS18transform_iteratorI6is_posNSD_6detail15normal_iteratorINSD_10device_ptrIfEEEEllEEyS9_lNS7_10__identityEEEvT0_PT3_T1_NS0_13GridEvenShareISQ_EET2_T4__param_5[1]
)
.maxntid 512
{
	.reg .pred 	%p<138>;
	.reg .b16 	%rs<4>;
	.reg .b32 	%r<280>;
	.reg .b32 	%f<74>;
	.reg .b64 	%rd<420>;
	// demoted variable
	.shared .align 8 .b8 _ZZN3cub18CUB_300001_SM_10006detail6reduce18DeviceReduceKernelINS2_10policy_hubIlyN4cuda3std3__44plusIlEEE10Policy1000EN6thrust24THRUST_300001_SM_1000_NS18transform_iteratorI6is_posNSD_6detail15normal_iteratorINSD_10device_ptrIfEEEEllEEyS9_lNS7_10__identityEEEvT0_PT3_T1_NS0_13GridEvenShareISQ_EET2_T4_E12temp_storage[152];
	ld.param.u64 	%rd1, [_ZN3cub18CUB_300001_SM_10006detail6reduce18DeviceReduceKernelINS2_10policy_hubIlyN4cuda3std3__44plusIlEEE10Policy1000EN6thrust24THRUST_300001_SM_1000_NS18transform_iteratorI6is_posNSD_6detail15normal_iteratorINSD_10device_ptrIfEEEEllEEyS9_lNS7_10__identityEEEvT0_PT3_T1_NS0_13GridEvenShareISQ_EET2_T4__param_3+32];
	ld.param.u32 	%r1, [_ZN3cub18CUB_300001_SM_10006detail6reduce18DeviceReduceKernelINS2_10policy_hubIlyN4cuda3std3__44plusIlEEE10Policy1000EN6thrust24THRUST_300001_SM_1000_NS18transform_iteratorI6is_posNSD_6detail15normal_iteratorINSD_10device_ptrIfEEEEllEEyS9_lNS7_10__identityEEEvT0_PT3_T1_NS0_13GridEvenShareISQ_EET2_T4__param_3+40];
	ld.param.u64 	%rd64, [_ZN3cub18CUB_300001_SM_10006detail6reduce18DeviceReduceKernelINS2_10policy_hubIlyN4cuda3std3__44plusIlEEE10Policy1000EN6thrust24THRUST_300001_SM_1000_NS18transform_iteratorI6is_posNSD_6detail15normal_iteratorINSD_10device_ptrIfEEEEllEEyS9_lNS7_10__identityEEEvT0_PT3_T1_NS0_13GridEvenShareISQ_EET2_T4__param_0];
	cvta.to.global.u64 	%rd2, %rd64;
	mov.u32 	%r2, %ctaid.x;
	mul.lo.s32 	%r50, %r1, 3584;
	cvt.s64.s32 	%rd3, %r50;
	mul.lo.s32 	%r51, %r2, 3584;
	cvt.u64.u32 	%rd4, %r51;
	sub.s64 	%rd5, %rd1, %rd4;
	setp.gt.u64 	%p1, %rd5, 3583;
	@%p1 bra 	$L__BB9_25;
	cvt.u32.u64 	%r136, %rd4;
	cvt.u32.u64 	%r3, %rd1;
	sub.s32 	%r4, %r3, %r136;
	mov.u32 	%r5, %tid.x;
	setp.ge.s32 	%p66, %r5, %r4;
	mov.b64 	%rd403, 0;
	mov.u32 	%r267, %r5;
	@%p66 bra 	$L__BB9_3;
	add.s32 	%r138, %r136, %r5;
	mul.wide.u32 	%rd214, %r138, 4;
	add.s64 	%rd215, %rd2, %rd214;
	ld.global.f32 	%f44, [%rd215];
	setp.gt.f32 	%p67, %f44, 0f00000000;
	selp.u64 	%rd403, 1, 0, %p67;
	add.s32 	%r267, %r5, 512;
$L__BB9_3:
	setp.ge.s32 	%p68, %r267, %r4;
	@%p68 bra 	$L__BB9_16;
	not.b32 	%r140, %r267;
	add.s32 	%r141, %r140, %r3;
	sub.s32 	%r142, %r141, %r136;
	shr.u32 	%r143, %r142, 9;
	add.s32 	%r8, %r143, 1;
	and.b32  	%r9, %r8, 15;
	setp.lt.u32 	%p69, %r142, 7680;
	@%p69 bra 	$L__BB9_7;
	and.b32  	%r144, %r8, 16777200;
	neg.s32 	%r265, %r144;
	mul.wide.u32 	%rd217, %r2, 14336;
	mul.wide.u32 	%rd218, %r267, 4;
	add.s64 	%rd219, %rd217, %rd218;
	add.s64 	%rd220, %rd219, %rd2;
	add.s64 	%rd394, %rd220, 16384;
$L__BB9_6:
	.pragma "nounroll";
	ld.global.f32 	%f45, [%rd394+-16384];
	setp.gt.f32 	%p70, %f45, 0f00000000;
	selp.u64 	%rd221, 1, 0, %p70;
	add.s64 	%rd222, %rd403, %rd221;
	ld.global.f32 	%f46, [%rd394+-14336];
	setp.gt.f32 	%p71, %f46, 0f00000000;
	selp.u64 	%rd223, 1, 0, %p71;
	add.s64 	%rd224, %rd222, %rd223;
	ld.global.f32 	%f47, [%rd394+-12288];
	setp.gt.f32 	%p72, %f47, 0f00000000;
	selp.u64 	%rd225, 1, 0, %p72;
	add.s64 	%rd226, %rd224, %rd225;
	ld.global.f32 	%f48, [%rd394+-10240];
	setp.gt.f32 	%p73, %f48, 0f00000000;
	selp.u64 	%rd227, 1, 0, %p73;
	add.s64 	%rd228, %rd226, %rd227;
	ld.global.f32 	%f49, [%rd394+-8192];
	setp.gt.f32 	%p74, %f49, 0f00000000;
	selp.u64 	%rd229, 1, 0, %p74;
	add.s64 	%rd230, %rd228, %rd229;
	ld.global.f32 	%f50, [%rd394+-6144];
	setp.gt.f32 	%p75, %f50, 0f00000000;
	selp.u64 	%rd231, 1, 0, %p75;
	add.s64 	%rd232, %rd230, %rd231;
	ld.global.f32 	%f51, [%rd394+-4096];
	setp.gt.f32 	%p76, %f51, 0f00000000;
	selp.u64 	%rd233, 1, 0, %p76;
	add.s64 	%rd234, %rd232, %rd233;
	ld.global.f32 	%f52, [%rd394+-2048];
	setp.gt.f32 	%p77, %f52, 0f00000000;
	selp.u64 	%rd235, 1, 0, %p77;
	add.s64 	%rd236, %rd234, %rd235;
	ld.global.f32 	%f53, [%rd394];
	setp.gt.f32 	%p78, %f53, 0f00000000;
	selp.u64 	%rd237, 1, 0, %p78;
	add.s64 	%rd238, %rd236, %rd237;
	ld.global.f32 	%f54, [%rd394+2048];
	setp.gt.f32 	%p79, %f54, 0f00000000;
	selp.u64 	%rd239, 1, 0, %p79;
	add.s64 	%rd240, %rd238, %rd239;
	ld.global.f32 	%f55, [%rd394+4096];
	setp.gt.f32 	%p80, %f55, 0f00000000;
	selp.u64 	%rd241, 1, 0, %p80;
	add.s64 	%rd242, %rd240, %rd241;
	ld.global.f32 	%f56, [%rd394+6144];
	setp.gt.f32 	%p81, %f56, 0f00000000;
	selp.u64 	%rd243, 1, 0, %p81;
	add.s64 	%rd244, %rd242, %rd243;
	ld.global.f32 	%f57, [%rd394+8192];
	setp.gt.f32 	%p82, %f57, 0f00000000;
	selp.u64 	%rd245, 1, 0, %p82;
	add.s64 	%rd246, %rd244, %rd245;
	ld.global.f32 	%f58, [%rd394+10240];
	setp.gt.f32 	%p83, %f58, 0f00000000;
	selp.u64 	%rd247, 1, 0, %p83;
	add.s64 	%rd248, %rd246, %rd247;
	ld.global.f32 	%f59, [%rd394+12288];
	setp.gt.f32 	%p84, %f59, 0f00000000;
	selp.u64 	%rd249, 1, 0, %p84;
	add.s64 	%rd250, %rd248, %rd249;
	ld.global.f32 	%f60, [%rd394+14336];
	setp.gt.f32 	%p85, %f60, 0f00000000;
	selp.u64 	%rd251, 1, 0, %p85;
	add.s64 	%rd403, %rd250, %rd251;
	add.s32 	%r267, %r267, 8192;
	add.s32 	%r265, %r265, 16;
	add.s64 	%rd394, %rd394, 32768;
	setp.ne.s32 	%p86, %r265, 0;
	@%p86 bra 	$L__BB9_6;
$L__BB9_7:
	setp.eq.s32 	%p87, %r9, 0;
	@%p87 bra 	$L__BB9_16;
	and.b32  	%r16, %r8, 7;
	setp.lt.u32 	%p88, %r9, 8;
	@%p88 bra 	$L__BB9_10;
	cvt.s64.s32 	%rd253, %r267;
	add.s64 	%rd254, %rd253, %rd4;
	shl.b64 	%rd255, %rd254, 2;
	add.s64 	%rd256, %rd2, %rd255;
	ld.global.f32 	%f61, [%rd256];
	setp.gt.f32 	%p89, %f61, 0f00000000;
	selp.u64 	%rd257, 1, 0, %p89;
	add.s64 	%rd258, %rd403, %rd257;
	ld.global.f32 	%f62, [%rd256+2048];
	setp.gt.f32 	%p90, %f62, 0f00000000;
	selp.u64 	%rd259, 1, 0, %p90;
	add.s64 	%rd260, %rd258, %rd259;
	ld.global.f32 	%f63, [%rd256+4096];
	setp.gt.f32 	%p91, %f63, 0f00000000;
	selp.u64 	%rd261, 1, 0, %p91;
	add.s64 	%rd262, %rd260, %rd261;
	ld.global.f32 	%f64, [%rd256+6144];
	setp.gt.f32 	%p92, %f64, 0f00000000;
	selp.u64 	%rd263, 1, 0, %p92;
	add.s64 	%rd264, %rd262, %rd263;
	ld.global.f32 	%f65, [%rd256+8192];
	setp.gt.f32 	%p93, %f65, 0f00000000;
	selp.u64 	%rd265, 1, 0, %p93;
	add.s64 	%rd266, %rd264, %rd265;
	ld.global.f32 	%f66, [%rd256+10240];
	setp.gt.f32 	%p94, %f66, 0f00000000;
	selp.u64 	%rd267, 1, 0, %p94;
	add.s64 	%rd268, %rd266, %rd267;
	ld.global.f32 	%f67, [%rd256+12288];
	setp.gt.f32 	%p95, %f67, 0f00000000;
	selp.u64 	%rd269, 1, 0, %p95;
	add.s64 	%rd270, %rd268, %rd269;
	ld.global.f32 	%f68, [%rd256+14336];
	setp.gt.f32 	%p96, %f68, 0f00000000;
	selp.u64 	%rd271, 1, 0, %p96;
	add.s64 	%rd403, %rd270, %rd271;
	add.s32 	%r267, %r267, 4096;
$L__BB9_10:
	setp.eq.s32 	%p97, %r16, 0;
	@%p97 bra 	$L__BB9_16;
	and.b32  	%r19, %r8, 3;
	setp.lt.u32 	%p98, %r16, 4;
	@%p98 bra 	$L__BB9_13;
	cvt.s64.s32 	%rd273, %r267;
	add.s64 	%rd274, %rd273, %rd4;
	shl.b64 	%rd275, %rd274, 2;
	add.s64 	%rd276, %rd2, %rd275;
	ld.global.f32 	%f69, [%rd276];
	setp.gt.f32 	%p99, %f69, 0f00000000;
	selp.u64 	%rd277, 1, 0, %p99;
	add.s64 	%rd278, %rd403, %rd277;
	ld.global.f32 	%f70, [%rd276+2048];
	setp.gt.f32 	%p100, %f70, 0f00000000;
	selp.u64 	%rd279, 1, 0, %p100;
	add.s64 	%rd280, %rd278, %rd279;
	ld.global.f32 	%f71, [%rd276+4096];
	setp.gt.f32 	%p101, %f71, 0f00000000;
	selp.u64 	%rd281, 1, 0, %p101;
	add.s64 	%rd282, %rd280, %rd281;
	ld.global.f32 	%f72, [%rd276+6144];
	setp.gt.f32 	%p102, %f72, 0f00000000;
	selp.u64 	%rd283, 1, 0, %p102;
	add.s64 	%rd403, %rd282, %rd283;
	add.s32 	%r267, %r267, 2048;
$L__BB9_13:
	setp.eq.s32 	%p103, %r19, 0;
	@%p103 bra 	$L__BB9_16;
	mul.wide.u32 	%rd284, %r2, 14336;
	add.s64 	%rd21, %rd2, %rd284;
	neg.s32 	%r270, %r19;
$L__BB9_15:
	.pragma "nounroll";
	mul.wide.s32 	%rd285, %r267, 4;
	add.s64 	%rd286, %rd21, %rd285;
	ld.global.f32 	%f73, [%rd286];
	setp.gt.f32 	%p104, %f73, 0f00000000;
	selp.u64 	%rd287, 1, 0, %p104;
	add.s64 	%rd403, %rd403, %rd287;
	add.s32 	%r267, %r267, 512;
	add.s32 	%r270, %r270, 1;
	setp.ne.s32 	%p105, %r270, 0;
	@%p105 bra 	$L__BB9_15;
$L__BB9_16:
	setp.lt.s32 	%p106, %r4, 512;
	@%p106 bra 	$L__BB9_21;
	// begin inline asm
	mov.u32 %r208, %laneid;
	// end inline asm
	mov.b64 	{%r210, %r215}, %rd403;
	mov.b32 	%r216, 1;
	mov.b32 	%r257, 31;
	mov.b32 	%r258, -1;
	// begin inline asm
	shfl.sync.down.b32 %r209, %r210, %r216, %r257, %r258;
	// end inline asm
	// begin inline asm
	shfl.sync.down.b32 %r214, %r215, %r216, %r257, %r258;
	// end inline asm
	mov.b64 	%rd346, {%r209, %r214};
	setp.gt.s32 	%p130, %r208, 30;
	selp.b64 	%rd347, 0, %rd346, %p130;
	add.s64 	%rd348, %rd347, %rd403;
	mov.b64 	{%r220, %r225}, %rd348;
	mov.b32 	%r226, 2;
	// begin inline asm
	shfl.sync.down.b32 %r219, %r220, %r226, %r257, %r258;
	// end inline asm
	// begin inline asm
	shfl.sync.down.b32 %r224, %r225, %r226, %r257, %r258;
	// end inline asm
	mov.b64 	%rd349, {%r219, %r224};
	setp.gt.s32 	%p131, %r208, 29;
	selp.b64 	%rd350, 0, %rd349, %p131;
	add.s64 	%rd351, %rd350, %rd348;
	mov.b64 	{%r230, %r235}, %rd351;
	mov.b32 	%r236, 4;
	// begin inline asm
	shfl.sync.down.b32 %r229, %r230, %r236, %r257, %r258;
	// end inline asm
	// begin inline asm
	shfl.sync.down.b32 %r234, %r235, %r236, %r257, %r258;
	// end inline asm
	mov.b64 	%rd352, {%r229, %r234};
	setp.gt.s32 	%p132, %r208, 27;
	selp.b64 	%rd353, 0, %rd352, %p132;
	add.s64 	%rd354, %rd353, %rd351;
	mov.b64 	{%r240, %r245}, %rd354;
	mov.b32 	%r246, 8;
	// begin inline asm
	shfl.sync.down.b32 %r239, %r240, %r246, %r257, %r258;
	// end inline asm
	// begin inline asm
	shfl.sync.down.b32 %r244, %r245, %r246, %r257, %r258;
	// end inline asm
	mov.b64 	%rd355, {%r239, %r244};
	setp.gt.s32 	%p133, %r208, 23;
	selp.b64 	%rd356, 0, %rd355, %p133;
	add.s64 	%rd357, %rd356, %rd354;
	mov.b64 	{%r250, %r255}, %rd357;
	mov.b32 	%r256, 16;
	// begin inline asm
	shfl.sync.down.b32 %r249, %r250, %r256, %r257, %r258;
	// end inline asm
	// begin inline asm
	shfl.sync.down.b32 %r254, %r255, %r256, %r257, %r258;
	// end inline asm
	mov.b64 	%rd358, {%r249, %r254};
	setp.gt.s32 	%p134, %r208, 15;
	selp.b64 	%rd359, 0, %rd358, %p134;
	add.s64 	%rd419, %rd359, %rd357;
	setp.ne.s32 	%p135, %r208, 0;
	@%p135 bra 	$L__BB9_19;
	shr.u32 	%r259, %r5, 2;
	and.b32  	%r260, %r259, 248;
	mov.u32 	%r261, _ZZN3cub18CUB_300001_SM_10006detail6reduce18DeviceReduceKernelINS2_10policy_hubIlyN4cuda3std3__44plusIlEEE10Policy1000EN6thrust24THRUST_300001_SM_1000_NS18transform_iteratorI6is_posNSD_6detail15normal_iteratorINSD_10device_ptrIfEEEEllEEyS9_lNS7_10__identityEEEvT0_PT3_T1_NS0_13GridEvenShareISQ_EET2_T4_E12temp_storage;
	add.s32 	%r262, %r261, %r260;
	st.shared.u64 	[%r262+16], %rd419;
$L__BB9_19:
	bar.sync 	0;
	setp.ne.s32 	%p136, %r5, 0;
	@%p136 bra 	$L__BB9_46;
	ld.shared.u64 	%rd360, [_ZZN3cub18CUB_300001_SM_10006detail6reduce18DeviceReduceKernelINS2_10policy_hubIlyN4cuda3std3__44plusIlEEE10Policy1000EN6thrust24THRUST_300001_SM_1000_NS18transform_iteratorI6is_posNSD_6detail15normal_iteratorINSD_10device_ptrIfEEEEllEEyS9_lNS7_10__identityEEEvT0_PT3_T1_NS0_13GridEvenShareISQ_EET2_T4_E12temp_storage+24];
	add.s64 	%rd361, %rd360, %rd419;
	ld.shared.u64 	%rd362, [_ZZN3cub18CUB_300001_SM_10006detail6reduce18DeviceReduceKernelINS2_10policy_hubIlyN4cuda3std3__44plusIlEEE10Policy1000EN6thrust24THRUST_300001_SM_1000_NS18transform_iteratorI6is_posNSD_6detail15normal_iteratorINSD_10device_ptrIfEEEEllEEyS9_lNS7_10__identityEEEvT0_PT3_T1_NS0_13GridEvenShareISQ_EET2_T4_E12temp_storage+32];
	add.s64 	%rd363, %rd361, %rd362;
	ld.shared.u64 	%rd364, [_ZZN3cub18CUB_300001_SM_10006detail6reduce18DeviceReduceKernelINS2_10policy_hubIlyN4cuda3std3__44plusIlEEE10Policy1000EN6thrust24THRUST_300001_SM_1000_NS18transform_iteratorI6is_posNSD_6detail15normal_iteratorINSD_10device_ptrIfEEEEllEEyS9_lNS7_10__identityEEEvT0_PT3_T1_NS0_13GridEvenShareISQ_EET2_T4_E12temp_storage+40];
	add.s64 	%rd365, %rd363, %rd364;
	ld.shared.u64 	%rd366, [_ZZN3cub18CUB_300001_SM_10006detail6reduce18DeviceReduceKernelINS2_10policy_hubIlyN4cuda3std3__44plusIlEEE10Policy1000EN6thrust24THRUST_300001_SM_1000_NS18transform_iteratorI6is_posNSD_6detail15normal_iteratorINSD_10device_ptrIfEEEEllEEyS9_lNS7_10__identityEEEvT0_PT3_T1_NS0_13GridEvenShareISQ_EET2_T4_E12temp_storage+48];
	add.s64 	%rd367, %rd365, %rd366;
	ld.shared.u64 	%rd368, [_ZZN3cub18CUB_300001_SM_10006detail6reduce18DeviceReduceKernelINS2_10policy_hubIlyN4cuda3std3__44plusIlEEE10Policy1000EN6thrust24THRUST_300001_SM_1000_NS18transform_iteratorI6is_posNSD_6detail15normal_iteratorINSD_10device_ptrIfEEEEllEEyS9_lNS7_10__identityEEEvT0_PT3_T1_NS0_13GridEvenShareISQ_EET2_T4_E12temp_storage+56];
	add.s64 	%rd369, %rd367, %rd368;
	ld.shared.u64 	%rd370, [_ZZN3cub18CUB_300001_SM_10006detail6reduce18DeviceReduceKernelINS2_10policy_hubIlyN4cuda3std3__44plusIlEEE10Policy1000EN6thrust24THRUST_300001_SM_1000_NS18transform_iteratorI6is_posNSD_6detail15normal_iteratorINSD_10device_ptrIfEEEEllEEyS9_lNS7_10__identityEEEvT0_PT3_T1_NS0_13GridEvenShareISQ_EET2_T4_E12temp_storage+64];
	add.s64 	%rd371, %rd369, %rd370;
	ld.shared.u64 	%rd372, [_ZZN3cub18CUB_300001_SM_10006detail6reduce18DeviceReduceKernelINS2_10policy_hubIlyN4cuda3std3__44plusIlEEE10Policy1000EN6thrust24THRUST_300001_SM_1000_NS18transform_iteratorI6is_posNSD_6detail15normal_iteratorINSD_10device_ptrIfEEEEllEEyS9_lNS7_10__identityEEEvT0_PT3_T1_NS0_13GridEvenShareISQ_EET2_T4_E12temp_storage+72];
	add.s64 	%rd373, %rd371, %rd372;
	ld.shared.u64 	%rd374, [_ZZN3cub18CUB_300001_SM_10006detail6reduce18DeviceReduceKernelINS2_10policy_hubIlyN4cuda3std3__44plusIlEEE10Policy1000EN6thrust24THRUST_300001_SM_1000_NS18transform_iteratorI6is_posNSD_6detail15normal_iteratorINSD_10device_ptrIfEEEEllEEyS9_lNS7_10__identityEEEvT0_PT3_T1_NS0_13GridEvenShareISQ_EET2_T4_E12temp_storage+80];
	add.s64 	%rd375, %rd373, %rd374;
	ld.shared.u64 	%rd376, [_ZZN3cub18CUB_300001_SM_10006detail6reduce18DeviceReduceKernelINS2_10policy_hubIlyN4cuda3std3__44plusIlEEE10Policy1000EN6thrust24THRUST_300001_SM_1000_NS18transform_iteratorI6is_posNSD_6detail15normal_iteratorINSD_10device_ptrIfEEEEllEEyS9_lNS7_10__identityEEEvT0_PT3_T1_NS0_13GridEvenShareISQ_EET2_T4_E12temp_storage+88];
	add.s64 	%rd377, %rd375, %rd376;
	ld.shared.u64 	%rd378, [_ZZN3cub18CUB_300001_SM_10006detail6reduce18DeviceReduceKernelINS2_10policy_hubIlyN4cuda3std3__44plusIlEEE10Policy1000EN6thrust24THRUST_300001_SM_1000_NS18transform_iteratorI6is_posNSD_6detail15normal_iteratorINSD_10device_ptrIfEEEEllEEyS9_lNS7_10__identityEEEvT0_PT3_T1_NS0_13GridEvenShareISQ_EET2_T4_E12temp_storage+96];
	add.s64 	%rd379, %rd377, %rd378;
	ld.shared.u64 	%rd380, [_ZZN3cub18CUB_300001_SM_10006detail6reduce18DeviceReduceKernelINS2_10policy_hubIlyN4cuda3std3__44plusIlEEE10Policy1000EN6thrust24THRUST_300001_SM_1000_NS18transform_iteratorI6is_posNSD_6detail15normal_iteratorINSD_10device_ptrIfEEEEllEEyS9_lNS7_10__identityEEEvT0_PT3_T1_NS0_13GridEvenShareISQ_EET2_T4_E12temp_storage+104];
	add.s64 	%rd381, %rd379, %rd380;
	ld.shared.u64 	%rd382, [_ZZN3cub18CUB_300001_SM_10006detail6reduce18DeviceReduceKernelINS2_10policy_hubIlyN4cuda3std3__44plusIlEEE10Policy1000EN6thrust24THRUST_300001_SM_1000_NS18transform_iteratorI6is_posNSD_6detail15normal_iteratorINSD_10device_ptrIfEEEEllEEyS9_lNS7_10__identityEEEvT0_PT3_T1_NS0_13GridEvenShareISQ_EET2_T4_E12temp_storage+112];
	add.s64 	%rd383, %rd381, %rd382;
	ld.shared.u64 	%rd384, [_ZZN3cub18CUB_300001_SM_10006detail6reduce18DeviceReduceKernelINS2_10policy_hubIlyN4cuda3std3__44plusIlEEE10Policy1000EN6thrust24THRUST_300001_SM_1000_NS18transform_iteratorI6is_posNSD_6detail15normal_iteratorINSD_10device_ptrIfEEEEllEEyS9_lNS7_10__identityEEEvT0_PT3_T1_NS0_13GridEvenShareISQ_EET2_T4_E12temp_storage+120];
	add.s64 	%rd385, %rd383, %rd384;
	ld.shared.u64 	%rd386, [_ZZN3cub18CUB_300001_SM_10006detail6reduce18DeviceReduceKernelINS2_10policy_hubIlyN4cuda3std3__44plusIlEEE10Policy1000EN6thrust24THRUST_300001_SM_1000_NS18transform_iteratorI6is_posNSD_6detail15normal_iteratorINSD_10device_ptrIfEEEEllEEyS9_lNS7_10__identityEEEvT0_PT3_T1_NS0_13GridEvenShareISQ_EET2_T4_E12temp_storage+128];
	add.s64 	%rd387, %rd385, %rd386;
	ld.shared.u64 	%rd388, [_ZZN3cub18CUB_300001_SM_10006detail6reduce18DeviceReduceKernelINS2_10policy_hubIlyN4cuda3std3__44plusIlEEE10Policy1000EN6thrust24THRUST_300001_SM_1000_NS18transform_iteratorI6is_posNSD_6detail15normal_iteratorINSD_10device_ptrIfEEEEllEEyS9_lNS7_10__identityEEEvT0_PT3_T1_NS0_13GridEvenShareISQ_EET2_T4_E12temp_storage+136];
	add.s64 	%rd419, %rd387, %rd388;
	bra.uni 	$L__BB9_46;
$L__BB9_21:
	// begin inline asm
	mov.u32 %r145, %laneid;
	// end inline asm
	and.b32  	%r196, %r5, 992;
	add.s32 	%r197, %r196, 32;
	setp.gt.s32 	%p107, %r197, %r4;
	not.b32 	%r198, %r196;
	add.s32 	%r199, %r4, %r198;
	selp.b32 	%r194, %r199, 31, %p107;
	mov.b64 	{%r147, %r152}, %rd403;
	mov.b32 	%r153, 1;
	mov.b32 	%r195, -1;
	// begin inline asm
	shfl.sync.down.b32 %r146, %r147, %r153, %r194, %r195;
	// end inline asm
	// begin inline asm
	shfl.sync.down.b32 %r151, %r152, %r153, %r194, %r195;
	// end inline asm
	mov.b64 	%rd288, {%r146, %r151};
	setp.lt.s32 	%p108, %r145, %r194;
	selp.b64 	%rd289, %rd288, 0, %p108;
	add.s64 	%rd290, %rd289, %rd403;
	mov.b64 	{%r157, %r162}, %rd290;
	mov.b32 	%r163, 2;
	// begin inline asm
	shfl.sync.down.b32 %r156, %r157, %r163, %r194, %r195;
	// end inline asm
	// begin inline asm
	shfl.sync.down.b32 %r161, %r162, %r163, %r194, %r195;
	// end inline asm
	mov.b64 	%rd291, {%r156, %r161};
	add.s32 	%r200, %r145, 2;
	setp.gt.s32 	%p109, %r200, %r194;
	selp.b64 	%rd292, 0, %rd291, %p109;
	add.s64 	%rd293, %rd292, %rd290;
	mov.b64 	{%r167, %r172}, %rd293;
	mov.b32 	%r173, 4;
	// begin inline asm
	shfl.sync.down.b32 %r166, %r167, %r173, %r194, %r195;
	// end inline asm
	// begin inline asm
	shfl.sync.down.b32 %r171, %r172, %r173, %r194, %r195;
	// end inline asm
	mov.b64 	%rd294, {%r166, %r171};
	add.s32 	%r201, %r145, 4;
	setp.gt.s32 	%p110, %r201, %r194;
	selp.b64 	%rd295, 0, %rd294, %p110;
	add.s64 	%rd296, %rd295, %rd293;
	mov.b64 	{%r177, %r182}, %rd296;
	mov.b32 	%r183, 8;
	// begin inline asm
	shfl.sync.down.b32 %r176, %r177, %r183, %r194, %r195;
	// end inline asm
	// begin inline asm
	shfl.sync.down.b32 %r181, %r182, %r183, %r194, %r195;
	// end inline asm
	mov.b64 	%rd297, {%r176, %r181};
	add.s32 	%r202, %r145, 8;
	setp.gt.s32 	%p111, %r202, %r194;
	selp.b64 	%rd298, 0, %rd297, %p111;
	add.s64 	%rd299, %rd298, %rd296;
	mov.b64 	{%r187, %r192}, %rd299;
	mov.b32 	%r193, 16;
	// begin inline asm
	shfl.sync.down.b32 %r186, %r187, %r193, %r194, %r195;
	// end inline asm
	// begin inline asm
	shfl.sync.down.b32 %r191, %r192, %r193, %r194, %r195;
	// end inline asm
	mov.b64 	%rd300, {%r186, %r191};
	add.s32 	%r203, %r145, 16;
	setp.gt.s32 	%p112, %r203, %r194;
	selp.b64 	%rd301, 0, %rd300, %p112;
	add.s64 	%rd419, %rd301, %rd299;
	setp.ne.s32 	%p113, %r145, 0;
	@%p113 bra 	$L__BB9_23;
	shr.u32 	%r204, %r5, 2;
	and.b32  	%r205, %r204, 248;
	mov.u32 	%r206, _ZZN3cub18CUB_300001_SM_10006detail6reduce18DeviceReduceKernelINS2_10policy_hubIlyN4cuda3std3__44plusIlEEE10Policy1000EN6thrust24THRUST_300001_SM_1000_NS18transform_iteratorI6is_posNSD_6detail15normal_iteratorINSD_10device_ptrIfEEEEllEEyS9_lNS7_10__identityEEEvT0_PT3_T1_NS0_13GridEvenShareISQ_EET2_T4_E12temp_storage;
	add.s32 	%r207, %r206, %r205;
	st.shared.u64 	[%r207+16], %rd419;
$L__BB9_23:
	bar.sync 	0;
	setp.ne.s32 	%p114, %r5, 0;
	@%p114 bra 	$L__BB9_46;
	setp.gt.s32 	%p115, %r4, 32;
	ld.shared.u64 	%rd302, [_ZZN3cub18CUB_300001_SM_10006detail6reduce18DeviceReduceKernelINS2_10policy_hubIlyN4cuda3std3__44plusIlEEE10Policy1000EN6thrust24THRUST_300001_SM_1000_NS18transform_iteratorI6is_posNSD_6detail15normal_iteratorINSD_10device_ptrIfEEEEllEEyS9_lNS7_10__identityEEEvT0_PT3_T1_NS0_13GridEvenShareISQ_EET2_T4_E12temp_storage+24];
	selp.b64 	%rd303, %rd302, 0, %p115;
	add.s64 	%rd304, %rd303, %rd419;
	setp.gt.s32 	%p116, %r4, 64;
	ld.shared.u64 	%rd305, [_ZZN3cub18CUB_300001_SM_10006detail6reduce18DeviceReduceKernelINS2_10policy_hubIlyN4cuda3std3__44plusIlEEE10Policy1000EN6thrust24THRUST_300001_SM_1000_NS18transform_iteratorI6is_posNSD_6detail15normal_iteratorINSD_10device_ptrIfEEEEllEEyS9_lNS7_10__identityEEEvT0_PT3_T1_NS0_13GridEvenShareISQ_EET2_T4_E12temp_storage+32];
	selp.b64 	%rd306, %rd305, 0, %p116;
	add.s64 	%rd307, %rd304, %rd306;
	setp.gt.s32 	%p117, %r4, 96;
	ld.shared.u64 	%rd308, [_ZZN3cub18CUB_300001_SM_10006detail6reduce18DeviceReduceKernelINS2_10policy_hubIlyN4cuda3std3__44plusIlEEE10Policy1000EN6thrust24THRUST_300001_SM_1000_NS18transform_iteratorI6is_posNSD_6detail15normal_iteratorINSD_10device_ptrIfEEEEllEEyS9_lNS7_10__identityEEEvT0_PT3_T1_NS0_13GridEvenShareISQ_EET2_T4_E12temp_storage+40];
	selp.b64 	%rd309, %rd308, 0, %p117;
	add.s64 	%rd310, %rd307, %rd309;
	setp.gt.s32 	%p118, %r4, 128;
	ld.shared.u64 	%rd311, [_ZZN3cub18CUB_300001_SM_10006detail6reduce18DeviceReduceKernelINS2_10policy_hubIlyN4cuda3std3__44plusIlEEE10Policy1000EN6thrust24THRUST_300001_SM_1000_NS18transform_iteratorI6is_posNSD_6detail15normal_iteratorINSD_10device_ptrIfEEEEllEEyS9_lNS7_10__identityEEEvT0_PT3_T1_NS0_13GridEvenShareISQ_EET2_T4_E12temp_storage+48];
	selp.b64 	%rd312, %rd311, 0, %p118;
	add.s64 	%rd313, %rd310, %rd312;
	setp.gt.s32 	%p119, %r4, 160;
	ld.shared.u64 	%rd314, [_ZZN3cub18CUB_300001_SM_10006detail6reduce18DeviceReduceKernelINS2_10policy_hubIlyN4cuda3std3__44plusIlEEE10Policy1000EN6thrust24THRUST_300001_SM_1000_NS18transform_iteratorI6is_posNSD_6detail15normal_iteratorINSD_10device_ptrIfEEEEllEEyS9_lNS7_10__identityEEEvT0_PT3_T1_NS0_13GridEvenShareISQ_EET2_T4_E12temp_storage+56];
	selp.b64 	%rd315, %rd314, 0, %p119;
	add.s64 	%rd316, %rd313, %rd315;
	setp.gt.s32 	%p120, %r4, 192;
	ld.shared.u64 	%rd317, [_ZZN3cub18CUB_300001_SM_10006detail6reduce18DeviceReduceKernelINS2_10policy_hubIlyN4cuda3std3__44plusIlEEE10Policy1000EN6thrust24THRUST_300001_SM_1000_NS18transform_iteratorI6is_posNSD_6detail15normal_iteratorINSD_10device_ptrIfEEEEllEEyS9_lNS7_10__identityEEEvT0_PT3_T1_NS0_13GridEvenShareISQ_EET2_T4_E12temp_storage+64];
	selp.b64 	%rd318, %rd317, 0, %p120;
	add.s64 	%rd319, %rd316, %rd318;
	setp.gt.s32 	%p121, %r4, 224;
	ld.shared.u64 	%rd320, [_ZZN3cub18CUB_300001_SM_10006detail6reduce18DeviceReduceKernelINS2_10policy_hubIlyN4cuda3std3__44plusIlEEE10Policy1000EN6thrust24THRUST_300001_SM_1000_NS18transform_iteratorI6is_posNSD_6detail15normal_iteratorINSD_10device_ptrIfEEEEllEEyS9_lNS7_10__identityEEEvT0_PT3_T1_NS0_13GridEvenShareISQ_EET2_T4_E12temp_storage+72];
	selp.b64 	%rd321, %rd320, 0, %p121;
	add.s64 	%rd322, %rd319, %rd321;
	setp.gt.s32 	%p122, %r4, 256;
	ld.shared.u64 	%rd323, [_ZZN3cub18CUB_300001_SM_10006detail6reduce18DeviceReduceKernelINS2_10policy_hubIlyN4cuda3std3__44plusIlEEE10Policy1000EN6thrust24THRUST_300001_SM_1000_NS18transform_iteratorI6is_posNSD_6detail15normal_iteratorINSD_10device_ptrIfEEEEllEEyS9_lNS7_10__identityEEEvT0_PT3_T1_NS0_13GridEvenShareISQ_EET2_T4_E12temp_storage+80];
	selp.b64 	%rd324, %rd323, 0, %p122;
	add.s64 	%rd325, %rd322, %rd324;
	setp.gt.s32 	%p123, %r4, 288;
	ld.shared.u64 	%rd326, [_ZZN3cub18CUB_300001_SM_10006detail6reduce18DeviceReduceKernelINS2_10policy_hubIlyN4cuda3std3__44plusIlEEE10Policy1000EN6thrust24THRUST_300001_SM_1000_NS18transform_iteratorI6is_posNSD_6detail15normal_iteratorINSD_10device_ptrIfEEEEllEEyS9_lNS7_10__identityEEEvT0_PT3_T1_NS0_13GridEvenShareISQ_EET2_T4_E12temp_storage+88];
	selp.b64 	%rd327, %rd326, 0, %p123;
	add.s64 	%rd328, %rd325, %rd327;
	setp.gt.s32 	%p124, %r4, 320;
	ld.shared.u64 	%rd329, [_ZZN3cub18CUB_300001_SM_10006detail6reduce18DeviceReduceKernelINS2_10policy_hubIlyN4cuda3std3__44plusIlEEE10Policy1000EN6thrust24THRUST_300001_SM_1000_NS18transform_iteratorI6is_posNSD_6detail15normal_iteratorINSD_10device_ptrIfEEEEllEEyS9_lNS7_10__identityEEEvT0_PT3_T1_NS0_13GridEvenShareISQ_EET2_T4_E12temp_storage+96];
	selp.b64 	%rd330, %rd329, 0, %p124;
	add.s64 	%rd331, %rd328, %rd330;
	setp.gt.s32 	%p125, %r4, 352;
	ld.shared.u64 	%rd332, [_ZZN3cub18CUB_300001_SM_10006detail6reduce18DeviceReduceKernelINS2_10policy_hubIlyN4cuda3std3__44plusIlEEE10Policy1000EN6thrust24THRUST_300001_SM_1000_NS18transform_iteratorI6is_posNSD_6detail15normal_iteratorINSD_10device_ptrIfEEEEllEEyS9_lNS7_10__identityEEEvT0_PT3_T1_NS0_13GridEvenShareISQ_EET2_T4_E12temp_storage+104];
	selp.b64 	%rd333, %rd332, 0, %p125;
	add.s64 	%rd334, %rd331, %rd333;
	setp.gt.s32 	%p126, %r4, 384;
	ld.shared.u64 	%rd335, [_ZZN3cub18CUB_300001_SM_10006detail6reduce18DeviceReduceKernelINS2_10policy_hubIlyN4cuda3std3__44plusIlEEE10Policy1000EN6thrust24THRUST_300001_SM_1000_NS18transform_iteratorI6is_posNSD_6detail15normal_iteratorINSD_10device_ptrIfEEEEllEEyS9_lNS7_10__identityEEEvT0_PT3_T1_NS0_13GridEvenShareISQ_EET2_T4_E12temp_storage+112];
	selp.b64 	%rd336, %rd335, 0, %p126;
	add.s64 	%rd337, %rd334, %rd336;
	setp.gt.s32 	%p127, %r4, 416;
	ld.shared.u64 	%rd338, [_ZZN3cub18CUB_300001_SM_10006detail6reduce18DeviceReduceKernelINS2_10policy_hubIlyN4cuda3std3__44plusIlEEE10Policy1000EN6thrust24THRUST_300001_SM_1000_NS18transform_iteratorI6is_posNSD_6detail15normal_iteratorINSD_10device_ptrIfEEEEllEEyS9_lNS7_10__identityEEEvT0_PT3_T1_NS0_13GridEvenShareISQ_EET2_T4_E12temp_storage+120];
	selp.b64 	%rd339, %rd338, 0, %p127;
	add.s64 	%rd340, %rd337, %rd339;
	setp.gt.s32 	%p128, %r4, 448;
	ld.shared.u64 	%rd341, [_ZZN3cub18CUB_300001_SM_10006detail6reduce18DeviceReduceKernelINS2_10policy_hubIlyN4cuda3std3__44plusIlEEE10Policy1000EN6thrust24THRUST_300001_SM_1000_NS18transform_iteratorI6is_posNSD_6detail15normal_iteratorINSD_10device_ptrIfEEEEllEEyS9_lNS7_10__identityEEEvT0_PT3_T1_NS0_13GridEvenShareISQ_EET2_T4_E12temp_storage+128];
	selp.b64 	%rd342, %rd341, 0, %p128;
	add.s64 	%rd343, %rd340, %rd342;
	setp.gt.s32 	%p129, %r4, 480;
	ld.shared.u64 	%rd344, [_ZZN3cub18CUB_300001_SM_10006detail6reduce18DeviceReduceKernelINS2_10policy_hubIlyN4cuda3std3__44plusIlEEE10Policy1000EN6thrust24THRUST_300001_SM_1000_NS18transform_iteratorI6is_posNSD_6detail15normal_iteratorINSD_10device_ptrIfEEEEllEEyS9_lNS7_10__identityEEEvT0_PT3_T1_NS0_13GridEvenShareISQ_EET2_T4_E12temp_storage+136];
	selp.b64 	%rd345, %rd344, 0, %p129;
	add.s64 	%rd419, %rd343, %rd345;
	bra.uni 	$L__BB9_46;
$L__BB9_25:
	cvt.u32.u64 	%r52, %rd4;
	mov.u32 	%r27, %tid.x;
	add.s32 	%r53, %r52, %r27;
	mul.wide.u32 	%rd65, %r53, 4;
	add.s64 	%rd66, %rd2, %rd65;
	ld.global.f32 	%f1, [%rd66];
	setp.gt.f32 	%p2, %f1, 0f00000000;
	selp.u64 	%rd67, 1, 0, %p2;
	ld.global.f32 	%f2, [%rd66+2048];
	setp.gt.f32 	%p3, %f2, 0f00000000;
	selp.u64 	%rd68, 1, 0, %p3;
	ld.global.f32 	%f3, [%rd66+4096];
	setp.gt.f32 	%p4, %f3, 0f00000000;
	selp.u64 	%rd69, 1, 0, %p4;
	ld.global.f32 	%f4, [%rd66+6144];
	setp.gt.f32 	%p5, %f4, 0f00000000;
	selp.u64 	%rd70, 1, 0, %p5;
	ld.global.f32 	%f5, [%rd66+8192];
	setp.gt.f32 	%p6, %f5, 0f00000000;
	selp.u64 	%rd71, 1, 0, %p6;
	ld.global.f32 	%f6, [%rd66+10240];
	setp.gt.f32 	%p7, %f6, 0f00000000;
	selp.u64 	%rd72, 1, 0, %p7;
	ld.global.f32 	%f7, [%rd66+12288];
	setp.gt.f32 	%p8, %f7, 0f00000000;
	selp.u64 	%rd73, 1, 0, %p8;
	add.s64 	%rd74, %rd68, %rd67;
	add.s64 	%rd75, %rd74, %rd69;
	add.s64 	%rd76, %rd75, %rd70;
	add.s64 	%rd77, %rd76, %rd71;
	add.s64 	%rd78, %rd77, %rd72;
	add.s64 	%rd418, %rd78, %rd73;
	setp.lt.u64 	%p9, %rd5, %rd3;
	@%p9 bra 	$L__BB9_42;
	cvt.u32.u64 	%r55, %rd3;
	cvt.u64.u32 	%rd30, %r27;
	add.s64 	%rd405, %rd4, %rd3;
	cvt.u32.u64 	%r28, %rd1;
	not.b32 	%r57, %r27;
	add.s32 	%r58, %r57, %r28;
	sub.s32 	%r59, %r58, %r55;
	sub.s32 	%r272, %r59, %r52;
	add.s64 	%rd79, %rd405, %rd30;
	shl.b64 	%rd80, %rd79, 2;
	add.s64 	%rd81, %rd80, %rd2;
	add.s64 	%rd404, %rd81, 16384;
	mov.b32 	%r273, 0;
	mov.u64 	%rd406, %rd4;
$L__BB9_27:
	cvt.s64.s32 	%rd37, %r50;
	add.s64 	%rd406, %rd406, %rd37;
	add.s64 	%rd82, %rd1, -3584;
	setp.gt.u64 	%p10, %rd406, %rd82;
	@%p10 bra 	$L__BB9_29;
	mul.lo.s32 	%r61, %r1, 3584;
	cvt.s64.s32 	%rd83, %r61;
	add.s64 	%rd84, %rd406, %rd30;
	shl.b64 	%rd85, %rd84, 2;
	add.s64 	%rd86, %rd2, %rd85;
	ld.global.f32 	%f8, [%rd86];
	setp.gt.f32 	%p11, %f8, 0f00000000;
	selp.u64 	%rd87, 1, 0, %p11;
	ld.global.f32 	%f9, [%rd86+2048];
	setp.gt.f32 	%p12, %f9, 0f00000000;
	selp.u64 	%rd88, 1, 0, %p12;
	ld.global.f32 	%f10, [%rd86+4096];
	setp.gt.f32 	%p13, %f10, 0f00000000;
	selp.u64 	%rd89, 1, 0, %p13;
	ld.global.f32 	%f11, [%rd86+6144];
	setp.gt.f32 	%p14, %f11, 0f00000000;
	selp.u64 	%rd90, 1, 0, %p14;
	ld.global.f32 	%f12, [%rd86+8192];
	setp.gt.f32 	%p15, %f12, 0f00000000;
	selp.u64 	%rd91, 1, 0, %p15;
	ld.global.f32 	%f13, [%rd86+10240];
	setp.gt.f32 	%p16, %f13, 0f00000000;
	selp.u64 	%rd92, 1, 0, %p16;
	ld.global.f32 	%f14, [%rd86+12288];
	setp.gt.f32 	%p17, %f14, 0f00000000;
	selp.u64 	%rd93, 1, 0, %p17;
	add.s64 	%rd94, %rd418, %rd87;
	add.s64 	%rd95, %rd94, %rd88;
	add.s64 	%rd96, %rd95, %rd89;
	add.s64 	%rd97, %rd96, %rd90;
	add.s64 	%rd98, %rd97, %rd91;
	add.s64 	%rd99, %rd98, %rd92;
	add.s64 	%rd418, %rd99, %rd93;
	sub.s64 	%rd100, %rd1, %rd406;
	setp.lt.u64 	%p18, %rd100, %rd83;
	add.s32 	%r273, %r273, 1;
	add.s64 	%rd405, %rd405, %rd83;
	sub.s32 	%r272, %r272, %r61;
	mul.wide.s32 	%rd101, %r61, 4;
	add.s64 	%rd404, %rd404, %rd101;
	@%p18 bra 	$L__BB9_42;
	bra.uni 	$L__BB9_27;
$L__BB9_29:
	setp.le.u64 	%p19, %rd1, %rd406;
	cvt.u32.u64 	%r62, %rd406;
	cvt.u32.u64 	%r63, %rd1;
	sub.s32 	%r64, %r63, %r62;
	setp.ge.s32 	%p20, %r27, %r64;
	or.pred  	%p21, %p19, %p20;
	@%p21 bra 	$L__BB9_42;
	cvt.u32.u64 	%r66, %rd37;
	cvt.u32.u64 	%r67, %rd4;
	not.b32 	%r68, %r27;
	add.s32 	%r69, %r68, %r28;
	add.s32 	%r70, %r66, %r67;
	sub.s32 	%r71, %r69, %r70;
	mul.lo.s32 	%r72, %r1, %r273;
	mad.lo.s32 	%r73, %r72, -3584, %r71;
	shr.u32 	%r74, %r73, 9;
	add.s32 	%r34, %r74, 1;
	and.b32  	%r35, %r34, 15;
	setp.lt.u32 	%p22, %r73, 7680;
	mov.u32 	%r276, %r27;
	@%p22 bra 	$L__BB9_33;
	shr.u32 	%r75, %r272, 9;
	add.s32 	%r76, %r75, 1;
	and.b32  	%r77, %r76, 16777200;
	neg.s32 	%r274, %r77;
	mov.u32 	%r276, %r27;
$L__BB9_32:
	.pragma "nounroll";
	ld.global.f32 	%f15, [%rd404+-16384];
	setp.gt.f32 	%p23, %f15, 0f00000000;
	selp.u64 	%rd103, 1, 0, %p23;
	add.s64 	%rd104, %rd418, %rd103;
	ld.global.f32 	%f16, [%rd404+-14336];
	setp.gt.f32 	%p24, %f16, 0f00000000;
	selp.u64 	%rd105, 1, 0, %p24;
	add.s64 	%rd106, %rd104, %rd105;
	ld.global.f32 	%f17, [%rd404+-12288];
	setp.gt.f32 	%p25, %f17, 0f00000000;
	selp.u64 	%rd107, 1, 0, %p25;
	add.s64 	%rd108, %rd106, %rd107;
	ld.global.f32 	%f18, [%rd404+-10240];
	setp.gt.f32 	%p26, %f18, 0f00000000;
	selp.u64 	%rd109, 1, 0, %p26;
	add.s64 	%rd110, %rd108, %rd109;
	ld.global.f32 	%f19, [%rd404+-8192];
	setp.gt.f32 	%p27, %f19, 0f00000000;
	selp.u64 	%rd111, 1, 0, %p27;
	add.s64 	%rd112, %rd110, %rd111;
	ld.global.f32 	%f20, [%rd404+-6144];
	setp.gt.f32 	%p28, %f20, 0f00000000;
	selp.u64 	%rd113, 1, 0, %p28;
	add.s64 	%rd114, %rd112, %rd113;
	ld.global.f32 	%f21, [%rd404+-4096];
	setp.gt.f32 	%p29, %f21, 0f00000000;
	selp.u64 	%rd115, 1, 0, %p29;
	add.s64 	%rd116, %rd114, %rd115;
	ld.global.f32 	%f22, [%rd404+-2048];
	setp.gt.f32 	%p30, %f22, 0f00000000;
	selp.u64 	%rd117, 1, 0, %p30;
	add.s64 	%rd118, %rd116, %rd117;
	ld.global.f32 	%f23, [%rd404];
	setp.gt.f32 	%p31, %f23, 0f00000000;
	selp.u64 	%rd119, 1, 0, %p31;
	add.s64 	%rd120, %rd118, %rd119;
	ld.global.f32 	%f24, [%rd404+2048];
	setp.gt.f32 	%p32, %f24, 0f00000000;
	selp.u64 	%rd121, 1, 0, %p32;
	add.s64 	%rd122, %rd120, %rd121;
	ld.global.f32 	%f25, [%rd404+4096];
	setp.gt.f32 	%p33, %f25, 0f00000000;
	selp.u64 	%rd123, 1, 0, %p33;
	add.s64 	%rd124, %rd122, %rd123;
	ld.global.f32 	%f26, [%rd404+6144];
	setp.gt.f32 	%p34, %f26, 0f00000000;
	selp.u64 	%rd125, 1, 0, %p34;
	add.s64 	%rd126, %rd124, %rd125;
	ld.global.f32 	%f27, [%rd404+8192];
	setp.gt.f32 	%p35, %f27, 0f00000000;
	selp.u64 	%rd127, 1, 0, %p35;
	add.s64 	%rd128, %rd126, %rd127;
	ld.global.f32 	%f28, [%rd404+10240];
	setp.gt.f32 	%p36, %f28, 0f00000000;
	selp.u64 	%rd129, 1, 0, %p36;
	add.s64 	%rd130, %rd128, %rd129;
	ld.global.f32 	%f29, [%rd404+12288];
	setp.gt.f32 	%p37, %f29, 0f00000000;
	selp.u64 	%rd131, 1, 0, %p37;
	add.s64 	%rd132, %rd130, %rd131;
	ld.global.f32 	%f30, [%rd404+14336];
	setp.gt.f32 	%p38, %f30, 0f00000000;
	selp.u64 	%rd133, 1, 0, %p38;
	add.s64 	%rd418, %rd132, %rd133;
	add.s32 	%r276, %r276, 8192;
	add.s32 	%r274, %r274, 16;
	add.s64 	%rd404, %rd404, 32768;
	setp.ne.s32 	%p39, %r274, 0;
	@%p39 bra 	$L__BB9_32;
$L__BB9_33:
	setp.eq.s32 	%p40, %r35, 0;
	@%p40 bra 	$L__BB9_42;
	and.b32  	%r42, %r34, 7;
	setp.lt.u32 	%p41, %r35, 8;
	@%p41 bra 	$L__BB9_36;
	cvt.u64.u32 	%rd135, %r276;
	add.s64 	%rd136, %rd406, %rd135;
	shl.b64 	%rd137, %rd136, 2;
	add.s64 	%rd138, %rd2, %rd137;
	ld.global.f32 	%f31, [%rd138];
	setp.gt.f32 	%p42, %f31, 0f00000000;
	selp.u64 	%rd139, 1, 0, %p42;
	add.s64 	%rd140, %rd418, %rd139;
	ld.global.f32 	%f32, [%rd138+2048];
	setp.gt.f32 	%p43, %f32, 0f00000000;
	selp.u64 	%rd141, 1, 0, %p43;
	add.s64 	%rd142, %rd140, %rd141;
	ld.global.f32 	%f33, [%rd138+4096];
	setp.gt.f32 	%p44, %f33, 0f00000000;
	selp.u64 	%rd143, 1, 0, %p44;
	add.s64 	%rd144, %rd142, %rd143;
	ld.global.f32 	%f34, [%rd138+6144];
	setp.gt.f32 	%p45, %f34, 0f00000000;
	selp.u64 	%rd145, 1, 0, %p45;
	add.s64 	%rd146, %rd144, %rd145;
	ld.global.f32 	%f35, [%rd138+8192];
	setp.gt.f32 	%p46, %f35, 0f00000000;
	selp.u64 	%rd147, 1, 0, %p46;
	add.s64 	%rd148, %rd146, %rd147;
	ld.global.f32 	%f36, [%rd138+10240];
	setp.gt.f32 	%p47, %f36, 0f00000000;
	selp.u64 	%rd149, 1, 0, %p47;
	add.s64 	%rd150, %rd148, %rd149;
	ld.global.f32 	%f37, [%rd138+12288];
	setp.gt.f32 	%p48, %f37, 0f00000000;
	selp.u64 	%rd151, 1, 0, %p48;
	add.s64 	%rd152, %rd150, %rd151;
	ld.global.f32 	%f38, [%rd138+14336];
	setp.gt.f32 	%p49, %f38, 0f00000000;
	selp.u64 	%rd153, 1, 0, %p49;
	add.s64 	%rd418, %rd152, %rd153;
	add.s32 	%r276, %r276, 4096;
$L__BB9_36:
	setp.eq.s32 	%p50, %r42, 0;
	@%p50 bra 	$L__BB9_42;
	setp.lt.u32 	%p51, %r42, 4;
	@%p51 bra 	$L__BB9_39;
	cvt.u64.u32 	%rd155, %r276;
	add.s64 	%rd156, %rd406, %rd155;
	shl.b64 	%rd157, %rd156, 2;
	add.s64 	%rd158, %rd2, %rd157;
	ld.global.f32 	%f39, [%rd158];
	setp.gt.f32 	%p52, %f39, 0f00000000;
	selp.u64 	%rd159, 1, 0, %p52;
	add.s64 	%rd160, %rd418, %rd159;
	ld.global.f32 	%f40, [%rd158+2048];
	setp.gt.f32 	%p53, %f40, 0f00000000;
	selp.u64 	%rd161, 1, 0, %p53;
	add.s64 	%rd162, %rd160, %rd161;
	ld.global.f32 	%f41, [%rd158+4096];
	setp.gt.f32 	%p54, %f41, 0f00000000;
	selp.u64 	%rd163, 1, 0, %p54;
	add.s64 	%rd164, %rd162, %rd163;
	ld.global.f32 	%f42, [%rd158+6144];
	setp.gt.f32 	%p55, %f42, 0f00000000;
	selp.u64 	%rd165, 1, 0, %p55;
	add.s64 	%rd418, %rd164, %rd165;
	add.s32 	%r276, %r276, 2048;
$L__BB9_39:
	and.b32  	%r78, %r34, 3;
	setp.eq.s32 	%p56, %r78, 0;
	@%p56 bra 	$L__BB9_42;
	cvt.u64.u32 	%rd166, %r276;
	add.s64 	%rd167, %rd166, %rd405;
	shl.b64 	%rd168, %rd167, 2;
	add.s64 	%rd416, %rd2, %rd168;
	cvt.u16.u32 	%rs1, %r272;
	shr.u16 	%rs2, %rs1, 9;
	add.s16 	%rs3, %rs2, 1;
	cvt.u32.u16 	%r79, %rs3;
	and.b32  	%r80, %r79, 3;
	neg.s32 	%r279, %r80;
$L__BB9_41:
	.pragma "nounroll";
	ld.global.f32 	%f43, [%rd416];
	setp.gt.f32 	%p57, %f43, 0f00000000;
	selp.u64 	%rd169, 1, 0, %p57;
	add.s64 	%rd418, %rd418, %rd169;
	add.s64 	%rd416, %rd416, 2048;
	add.s32 	%r279, %r279, 1;
	setp.ne.s32 	%p58, %r279, 0;
	@%p58 bra 	$L__BB9_41;
$L__BB9_42:
	// begin inline asm
	mov.u32 %r81, %laneid;
	// end inline asm
	mov.b64 	{%r83, %r88}, %rd418;
	mov.b32 	%r89, 1;
	mov.b32 	%r130, 31;
	mov.b32 	%r131, -1;
	// begin inline asm
	shfl.sync.down.b32 %r82, %r83, %r89, %r130, %r131;
	// end inline asm
	// begin inline asm
	shfl.sync.down.b32 %r87, %r88, %r89, %r130, %r131;
	// end inline asm
	mov.b64 	%rd170, {%r82, %r87};
	setp.gt.s32 	%p59, %r81, 30;
	selp.b64 	%rd171, 0, %rd170, %p59;
	add.s64 	%rd172, %rd171, %rd418;
	mov.b64 	{%r93, %r98}, %rd172;
	mov.b32 	%r99, 2;
	// begin inline asm
	shfl.sync.down.b32 %r92, %r93, %r99, %r130, %r131;
	// end inline asm
	// begin inline asm
	shfl.sync.down.b32 %r97, %r98, %r99, %r130, %r131;
	// end inline asm
	mov.b64 	%rd173, {%r92, %r97};
	setp.gt.s32 	%p60, %r81, 29;
	selp.b64 	%rd174, 0, %rd173, %p60;
	add.s64 	%rd175, %rd174, %rd172;
	mov.b64 	{%r103, %r108}, %rd175;
	mov.b32 	%r109, 4;
	// begin inline asm
	shfl.sync.down.b32 %r102, %r103, %r109, %r130, %r131;
	// end inline asm
	// begin inline asm
	shfl.sync.down.b32 %r107, %r108, %r109, %r130, %r131;
	// end inline asm
	mov.b64 	%rd176, {%r102, %r107};
	setp.gt.s32 	%p61, %r81, 27;
	selp.b64 	%rd177, 0, %rd176, %p61;
	add.s64 	%rd178, %rd177, %rd175;
	mov.b64 	{%r113, %r118}, %rd178;
	mov.b32 	%r119, 8;
	// begin inline asm
	shfl.sync.down.b32 %r112, %r113, %r119, %r130, %r131;
	// end inline asm
	// begin inline asm
	shfl.sync.down.b32 %r117, %r118, %r119, %r130, %r131;
	// end inline asm
	mov.b64 	%rd179, {%r112, %r117};
	setp.gt.s32 	%p62, %r81, 23;
	selp.b64 	%rd180, 0, %rd179, %p62;
	add.s64 	%rd181, %rd180, %rd178;
	mov.b64 	{%r123, %r128}, %rd181;
	mov.b32 	%r129, 16;
	// begin inline asm
	shfl.sync.down.b32 %r122, %r123, %r129, %r130, %r131;
	// end inline asm
	// begin inline asm
	shfl.sync.down.b32 %r127, %r128, %r129, %r130, %r131;
	// end inline asm
	mov.b64 	%rd182, {%r122, %r127};
	setp.gt.s32 	%p63, %r81, 15;
	selp.b64 	%rd183, 0, %rd182, %p63;
	add.s64 	%rd419, %rd183, %rd181;
	setp.ne.s32 	%p64, %r81, 0;
	@%p64 bra 	$L__BB9_44;
	shr.u32 	%r132, %r27, 2;
	and.b32  	%r133, %r132, 248;
	mov.u32 	%r134, _ZZN3cub18CUB_300001_SM_10006detail6reduce18DeviceReduceKernelINS2_10policy_hubIlyN4cuda3std3__44plusIlEEE10Policy1000EN6thrust24THRUST_300001_SM_1000_NS18transform_iteratorI6is_posNSD_6detail15normal_iteratorINSD_10device_ptrIfEEEEllEEyS9_lNS7_10__identityEEEvT0_PT3_T1_NS0_13GridEvenShareISQ_EET2_T4_E12temp_storage;
	add.s32 	%r135, %r134, %r133;
	st.shared.u64 	[%r135+16], %rd419;
$L__BB9_44:
	bar.sync 	0;
	setp.ne.s32 	%p65, %r27, 0;
	@%p65 bra 	$L__BB9_46;
	ld.shared.u64 	%rd184, [_ZZN3cub18CUB_300001_SM_10006detail6reduce18DeviceReduceKernelINS2_10policy_hubIlyN4cuda3std3__44plusIlEEE10Policy1000EN6thrust24THRUST_300001_SM_1000_NS18transform_iteratorI6is_posNSD_6detail15normal_iteratorINSD_10device_ptrIfEEEEllEEyS9_lNS7_10__identityEEEvT0_PT3_T1_NS0_13GridEvenShareISQ_EET2_T4_E12temp_storage+24];
	add.s64 	%rd185, %rd184, %rd419;
	ld.shared.u64 	%rd186, [_ZZN3cub18CUB_300001_SM_10006detail6reduce18DeviceReduceKernelINS2_10policy_hubIlyN4cuda3std3__44plusIlEEE10Policy1000EN6thrust24THRUST_300001_SM_1000_NS18transform_iteratorI6is_posNSD_6detail15normal_iteratorINSD_10device_ptrIfEEEEllEEyS9_lNS7_10__identityEEEvT0_PT3_T1_NS0_13GridEvenShareISQ_EET2_T4_E12temp_storage+32];
	add.s64 	%rd187, %rd185, %rd186;
	ld.shared.u64 	%rd188, [_ZZN3cub18CUB_300001_SM_10006detail6reduce18DeviceReduceKernelINS2_10policy_hubIlyN4cuda3std3__44plusIlEEE10Policy1000EN6thrust24THRUST_300001_SM_1000_NS18transform_iteratorI6is_posNSD_6detail15normal_iteratorINSD_10device_ptrIfEEEEllEEyS9_lNS7_10__identityEEEvT0_PT3_T1_NS0_13GridEvenShareISQ_EET2_T4_E12temp_storage+40];
	add.s64 	%rd189, %rd187, %rd188;
	ld.shared.u64 	%rd190, [_ZZN3cub18CUB_300001_SM_10006detail6reduce18DeviceReduceKernelINS2_10policy_hubIlyN4cuda3std3__44plusIlEEE10Policy1000EN6thrust24THRUST_300001_SM_1000_NS18transform_iteratorI6is_posNSD_6detail15normal_iteratorINSD_10device_ptrIfEEEEllEEyS9_lNS7_10__identityEEEvT0_PT3_T1_NS0_13GridEvenShareISQ_EET2_T4_E12temp_storage+48];
	add.s64 	%rd191, %rd189, %rd190;
	ld.shared.u64 	%rd192, [_ZZN3cub18CUB_300001_SM_10006detail6reduce18DeviceReduceKernelINS2_10policy_hubIlyN4cuda3std3__44plusIlEEE10Policy1000EN6thrust24THRUST_300001_SM_1000_NS18transform_iteratorI6is_posNSD_6detail15normal_iteratorINSD_10device_ptrIfEEEEllEEyS9_lNS7_10__identityEEEvT0_PT3_T1_NS0_13GridEvenShareISQ_EET2_T4_E12temp_storage+56];
	add.s64 	%rd193, %rd191, %rd192;
	ld.shared.u64 	%rd194, [_ZZN3cub18CUB_300001_SM_10006detail6reduce18DeviceReduceKernelINS2_10policy_hubIlyN4cuda3std3__44plusIlEEE10Policy1000EN6thrust24THRUST_300001_SM_1000_NS18transform_iteratorI6is_posNSD_6detail15normal_iteratorINSD_10device_ptrIfEEEEllEEyS9_lNS7_10__identityEEEvT0_PT3_T1_NS0_13GridEvenShareISQ_EET2_T4_E12temp_storage+64];
	add.s64 	%rd195, %rd193, %rd194;
	ld.shared.u64 	%rd196, [_ZZN3cub18CUB_300001_SM_10006detail6reduce18DeviceReduceKernelINS2_10policy_hubIlyN4cuda3std3__44plusIlEEE10Policy1000EN6thrust24THRUST_300001_SM_1000_NS18transform_iteratorI6is_posNSD_6detail15normal_iteratorINSD_10device_ptrIfEEEEllEEyS9_lNS7_10__identityEEEvT0_PT3_T1_NS0_13GridEvenShareISQ_EET2_T4_E12temp_storage+72];
	add.s64 	%rd197, %rd195, %rd196;
	ld.shared.u64 	%rd198, [_ZZN3cub18CUB_300001_SM_10006detail6reduce18DeviceReduceKernelINS2_10policy_hubIlyN4cuda3std3__44plusIlEEE10Policy1000EN6thrust24THRUST_300001_SM_1000_NS18transform_iteratorI6is_posNSD_6detail15normal_iteratorINSD_10device_ptrIfEEEEllEEyS9_lNS7_10__identityEEEvT0_PT3_T1_NS0_13GridEvenShareISQ_EET2_T4_E12temp_storage+80];
	add.s64 	%rd199, %rd197, %rd198;
	ld.shared.u64 	%rd200, [_ZZN3cub18CUB_300001_SM_10006detail6reduce18DeviceReduceKernelINS2_10policy_hubIlyN4cuda3std3__44plusIlEEE10Policy1000EN6thrust24THRUST_300001_SM_1000_NS18transform_iteratorI6is_posNSD_6detail15normal_iteratorINSD_10device_ptrIfEEEEllEEyS9_lNS7_10__identityEEEvT0_PT3_T1_NS0_13GridEvenShareISQ_EET2_T4_E12temp_storage+88];
	add.s64 	%rd201, %rd199, %rd200;
	ld.shared.u64 	%rd202, [_ZZN3cub18CUB_300001_SM_10006detail6reduce18DeviceReduceKernelINS2_10policy_hubIlyN4cuda3std3__44plusIlEEE10Policy1000EN6thrust24THRUST_300001_SM_1000_NS18transform_iteratorI6is_posNSD_6detail15normal_iteratorINSD_10device_ptrIfEEEEllEEyS9_lNS7_10__identityEEEvT0_PT3_T1_NS0_13GridEvenShareISQ_EET2_T4_E12temp_storage+96];
	add.s64 	%rd203, %rd201, %rd202;
	ld.shared.u64 	%rd204, [_ZZN3cub18CUB_300001_SM_10006detail6reduce18DeviceReduceKernelINS2_10policy_hubIlyN4cuda3std3__44plusIlEEE10Policy1000EN6thrust24THRUST_300001_SM_1000_NS18transform_iteratorI6is_posNSD_6detail15normal_iteratorINSD_10device_ptrIfEEEEllEEyS9_lNS7_10__identityEEEvT0_PT3_T1_NS0_13GridEvenShareISQ_EET2_T4_E12temp_storage+104];
	add.s64 	%rd205, %rd203, %rd204;
	ld.shared.u64 	%rd206, [_ZZN3cub18CUB_300001_SM_10006detail6reduce18DeviceReduceKernelINS2_10policy_hubIlyN4cuda3std3__44plusIlEEE10Policy1000EN6thrust24THRUST_300001_SM_1000_NS18transform_iteratorI6is_posNSD_6detail15normal_iteratorINSD_10device_ptrIfEEEEllEEyS9_lNS7_10__identityEEEvT0_PT3_T1_NS0_13GridEvenShareISQ_EET2_T4_E12temp_storage+112];
	add.s64 	%rd207, %rd205, %rd206;
	ld.shared.u64 	%rd208, [_ZZN3cub18CUB_300001_SM_10006detail6reduce18DeviceReduceKernelINS2_10policy_hubIlyN4cuda3std3__44plusIlEEE10Policy1000EN6thrust24THRUST_300001_SM_1000_NS18transform_iteratorI6is_posNSD_6detail15normal_iteratorINSD_10device_ptrIfEEEEllEEyS9_lNS7_10__identityEEEvT0_PT3_T1_NS0_13GridEvenShareISQ_EET2_T4_E12temp_storage+120];
	add.s64 	%rd209, %rd207, %rd208;
	ld.shared.u64 	%rd210, [_ZZN3cub18CUB_300001_SM_10006detail6reduce18DeviceReduceKernelINS2_10policy_hubIlyN4cuda3std3__44plusIlEEE10Policy1000EN6thrust24THRUST_300001_SM_1000_NS18transform_iteratorI6is_posNSD_6detail15normal_iteratorINSD_10device_ptrIfEEEEllEEyS9_lNS7_10__identityEEEvT0_PT3_T1_NS0_13GridEvenShareISQ_EET2_T4_E12temp_storage+128];
	add.s64 	%rd211, %rd209, %rd210;
	ld.shared.u64 	%rd212, [_ZZN3cub18CUB_300001_SM_10006detail6reduce18DeviceReduceKernelINS2_10policy_hubIlyN4cuda3std3__44plusIlEEE10Policy1000EN6thrust24THRUST_300001_SM_1000_NS18transform_iteratorI6is_posNSD_6detail15normal_iteratorINSD_10device_ptrIfEEEEllEEyS9_lNS7_10__identityEEEvT0_PT3_T1_NS0_13GridEvenShareISQ_EET2_T4_E12temp_storage+136];
	add.s64 	%rd419, %rd211, %rd212;
$L__BB9_46:
	mov.u32 	%r263, %tid.x;
	setp.ne.s32 	%p137, %r263, 0;
	@%p137 bra 	$L__BB9_48;
	ld.param.u64 	%rd392, [_ZN3cub18CUB_300001_SM_10006detail6reduce18DeviceReduceKernelINS2_10policy_hubIlyN4cuda3std3__44plusIlEEE10Policy1000EN6thrust24THRUST_300001_SM_1000_NS18transform_iteratorI6is_posNSD_6detail15normal_iteratorINSD_10device_ptrIfEEEEllEEyS9_lNS7_10__identityEEEvT0_PT3_T1_NS0_13GridEvenShareISQ_EET2_T4__param_1];
	cvta.to.global.u64 	%rd389, %rd392;
	mul.wide.u32 	%rd390, %r2, 8;
	add.s64 	%rd391, %rd389, %rd390;
	st.global.u64 	[%rd391], %rd419;
$L__BB9_48:
	ret;

}
	// .globl	_ZN3cub18CUB_300001_SM_10006detail6reduce28DeviceReduceSingleTileKernelINS2_10policy_hubIlyN4cuda3std3__44plusIlEEE10Policy1000EPlSC_iS9_llNS7_10__identityEEEvT0_T1_T2_T3_T4_T6_
.visible .entry _ZN3cub18CUB_300001_SM_10006detail6reduce28DeviceReduceSingleTileKernelINS2_10policy_hubIlyN4cuda3std3__44plusIlEEE10Policy1000EPlSC_iS9_llNS7_10__identityEEEvT0_T1_T2_T3_T4_T6_(
	.param .u64 .ptr .align 1 _ZN3cub18CUB_300001_SM_10006detail6reduce28DeviceReduceSingleTileKernelINS2_10policy_hubIlyN4cuda3std3__44plusIlEEE10Policy1000EPlSC_iS9_llNS7_10__identityEEEvT0_T1_T2_T3_T4_T6__param_0,
	.param .u64 .ptr .align 1 _ZN3cub18CUB_300001_SM_10006detail6reduce28DeviceReduceSingleTileKernelINS2_10policy_hubIlyN4cuda3std3__44plusIlEEE10Policy1000EPlSC_iS9_llNS7_10__identityEEEvT0_T1_T2_T3_T4_T6__param_1,
	.param .u32 _ZN3cub18CUB_300001_SM_10006detail6reduce28DeviceReduceSingleTileKernelINS2_10policy_hubIlyN4cuda3std3__44plusIlEEE10Policy1000EPlSC_iS9_llNS7_10__identityEEEvT0_T1_T2_T3_T4_T6__param_2,
	.param .align 1 .b8 _ZN3cub18CUB_300001_SM_10006detail6reduce28DeviceReduceSingleTileKernelINS2_10policy_hubIlyN4cuda3std3__44plusIlEEE10Policy1000EPlSC_iS9_llNS7_10__identityEEEvT0_T1_T2_T3_T4_T6__param_3[1],
	.param .u64 _ZN3cub18CUB_300001_SM_10006detail6reduce28DeviceReduceSingleTileKernelINS2_10policy_hubIlyN4cuda3std3__44plusIlEEE10Policy1000EPlSC_iS9_llNS7_10__identityEEEvT0_T1_T2_T3_T4_T6__param_4,
	.param .align 1 .b8 _ZN3cub18CUB_300001_SM_10006detail6reduce28DeviceReduceSingleTileKernelINS2_10policy_hubIlyN4cuda3std3__44plusIlEEE10Policy1000EPlSC_iS9_llNS7_10__identityEEEvT0_T1_T2_T3_T4_T6__param_5[1]
)
.maxntid 512
.minnctapersm 1
{
	.reg .pred 	%p<58>;
	.reg .b32 	%r<238>;
	.reg .b64 	%rd<281>;
	// demoted variable
	.shared .align 8 .b8 _ZZN3cub18CUB_300001_SM_10006detail6reduce28DeviceReduceSingleTileKernelINS2_10policy_hubIlyN4cuda3std3__44plusIlEEE10Policy1000EPlSC_iS9_llNS7_10__identityEEEvT0_T1_T2_T3_T4_T6_E12temp_storage[152];
	ld.param.u64 	%rd35, [_ZN3cub18CUB_300001_SM_10006detail6reduce28DeviceReduceSingleTileKernelINS2_10policy_hubIlyN4cuda3std3__44plusIlEEE10Policy1000EPlSC_iS9_llNS7_10__identityEEEvT0_T1_T2_T3_T4_T6__param_0];
	ld.param.u64 	%rd37, [_ZN3cub18CUB_300001_SM_10006detail6reduce28DeviceReduceSingleTileKernelINS2_10policy_hubIlyN4cuda3std3__44plusIlEEE10Policy1000EPlSC_iS9_llNS7_10__identityEEEvT0_T1_T2_T3_T4_T6__param_1];
	ld.param.u32 	%r34, [_ZN3cub18CUB_300001_SM_10006detail6reduce28DeviceReduceSingleTileKernelINS2_10policy_hubIlyN4cuda3std3__44plusIlEEE10Policy1000EPlSC_iS9_llNS7_10__identityEEEvT0_T1_T2_T3_T4_T6__param_2];
	ld.param.u64 	%rd36, [_ZN3cub18CUB_300001_SM_10006detail6reduce28DeviceReduceSingleTileKernelINS2_10policy_hubIlyN4cuda3std3__44plusIlEEE10Policy1000EPlSC_iS9_llNS7_10__identityEEEvT0_T1_T2_T3_T4_T6__param_4];
	cvta.to.global.u64 	%rd1, %rd37;
	setp.ne.s32 	%p1, %r34, 0;
	@%p1 bra 	$L__BB10_3;
	mov.u32 	%r224, %tid.x;
	setp.ne.s32 	%p57, %r224, 0;
	@%p57 bra 	$L__BB10_39;
	st.global.u64 	[%rd1], %rd36;
	bra.uni 	$L__BB10_39;
$L__BB10_3:
	setp.gt.s32 	%p2, %r34, 3583;
	@%p2 bra 	$L__BB10_21;
	mov.u32 	%r1, %tid.x;
	setp.ge.s32 	%p19, %r1, %r34;
	mov.b64 	%rd271, 0;
	mov.u32 	%r228, %r1;
	@%p19 bra 	$L__BB10_6;
	mul.wide.u32 	%rd146, %r1, 8;
	add.s64 	%rd145, %rd35, %rd146;
	// begin inline asm
	ld.global.nc.u64 %rd271, [%rd145];
	// end inline asm
	add.s32 	%r228, %r1, 512;
$L__BB10_6:
	setp.ge.s32 	%p20, %r228, %r34;
	@%p20 bra 	$L__BB10_12;
	not.b32 	%r100, %r228;
	add.s32 	%r4, %r34, %r100;
	and.b32  	%r101, %r4, 1536;
	setp.eq.s32 	%p21, %r101, 1536;
	@%p21 bra 	$L__BB10_10;
	mul.wide.u32 	%rd148, %r228, 8;
	add.s64 	%rd266, %rd35, %rd148;
	shr.u32 	%r102, %r4, 9;
	add.s32 	%r103, %r102, 1;
	and.b32  	%r104, %r103, 3;
	neg.s32 	%r226, %r104;
$L__BB10_9:
	.pragma "nounroll";
	// begin inline asm
	ld.global.nc.u64 %rd149, [%rd266];
	// end inline asm
	add.s64 	%rd271, %rd149, %rd271;
	add.s32 	%r228, %r228, 512;
	add.s64 	%rd266, %rd266, 4096;
	add.s32 	%r226, %r226, 1;
	setp.ne.s32 	%p22, %r226, 0;
	@%p22 bra 	$L__BB10_9;
$L__BB10_10:
	setp.lt.u32 	%p23, %r4, 1536;
	@%p23 bra 	$L__BB10_12;
$L__BB10_11:
	mul.wide.s32 	%rd159, %r228, 8;
	add.s64 	%rd152, %rd35, %rd159;
	// begin inline asm
	ld.global.nc.u64 %rd151, [%rd152];
	// end inline asm
	add.s64 	%rd160, %rd151, %rd271;
	add.s64 	%rd154, %rd152, 4096;
	// begin inline asm
	ld.global.nc.u64 %rd153, [%rd154];
	// end inline asm
	add.s64 	%rd161, %rd153, %rd160;
	add.s64 	%rd156, %rd152, 8192;
	// begin inline asm
	ld.global.nc.u64 %rd155, [%rd156];
	// end inline asm
	add.s64 	%rd162, %rd155, %rd161;
	add.s64 	%rd158, %rd152, 12288;
	// begin inline asm
	ld.global.nc.u64 %rd157, [%rd158];
	// end inline asm
	add.s64 	%rd271, %rd157, %rd162;
	add.s32 	%r228, %r228, 2048;
	setp.lt.s32 	%p24, %r228, %r34;
	@%p24 bra 	$L__BB10_11;
$L__BB10_12:
	setp.lt.s32 	%p25, %r34, 512;
	@%p25 bra 	$L__BB10_17;
	// begin inline asm
	mov.u32 %r168, %laneid;
	// end inline asm
	mov.b64 	{%r170, %r175}, %rd271;
	mov.b32 	%r176, 1;
	mov.b32 	%r217, 31;
	mov.b32 	%r218, -1;
	// begin inline asm
	shfl.sync.down.b32 %r169, %r170, %r176, %r217, %r218;
	// end inline asm
	// begin inline asm
	shfl.sync.down.b32 %r174, %r175, %r176, %r217, %r218;
	// end inline asm
	mov.b64 	%rd221, {%r169, %r174};
	setp.gt.s32 	%p49, %r168, 30;
	selp.b64 	%rd222, 0, %rd221, %p49;
	add.s64 	%rd223, %rd222, %rd271;
	mov.b64 	{%r180, %r185}, %rd223;
	mov.b32 	%r186, 2;
	// begin inline asm
	shfl.sync.down.b32 %r179, %r180, %r186, %r217, %r218;
	// end inline asm
	// begin inline asm
	shfl.sync.down.b32 %r184, %r185, %r186, %r217, %r218;
	// end inline asm
	mov.b64 	%rd224, {%r179, %r184};
	setp.gt.s32 	%p50, %r168, 29;
	selp.b64 	%rd225, 0, %rd224, %p50;
	add.s64 	%rd226, %rd225, %rd223;
	mov.b64 	{%r190, %r195}, %rd226;
	mov.b32 	%r196, 4;
	// begin inline asm
	shfl.sync.down.b32 %r189, %r190, %r196, %r217, %r218;
	// end inline asm
	// begin inline asm
	shfl.sync.down.b32 %r194, %r195, %r196, %r217, %r218;
	// end inline asm
	mov.b64 	%rd227, {%r189, %r194};
	setp.gt.s32 	%p51, %r168, 27;
	selp.b64 	%rd228, 0, %rd227, %p51;
	add.s64 	%rd229, %rd228, %rd226;
	mov.b64 	{%r200, %r205}, %rd229;
	mov.b32 	%r206, 8;
	// begin inline asm
	shfl.sync.down.b32 %r199, %r200, %r206, %r217, %r218;
	// end inline asm
	// begin inline asm
	shfl.sync.down.b32 %r204, %r205, %r206, %r217, %r218;
	// end inline asm
	mov.b64 	%rd230, {%r199, %r204};
	setp.gt.s32 	%p52, %r168, 23;
	selp.b64 	%rd231, 0, %rd230, %p52;
	add.s64 	%rd232, %rd231, %rd229;
	mov.b64 	{%r210, %r215}, %rd232;
	mov.b32 	%r216, 16;
	// begin inline asm
	shfl.sync.down.b32 %r209, %r210, %r216, %r217, %r218;
	// end inline asm
	// begin inline asm
	shfl.sync.down.b32 %r214, %r215, %r216, %r217, %r218;
	// end inline asm
	mov.b64 	%rd233, {%r209, %r214};
	setp.gt.s32 	%p53, %r168, 15;
	selp.b64 	%rd234, 0, %rd233, %p53;
	add.s64 	%rd280, %rd234, %rd232;
	setp.ne.s32 	%p54, %r168, 0;
	@%p54 bra 	$L__BB10_15;
	shr.u32 	%r219, %r1, 2;
	and.b32  	%r220, %r219, 248;
	mov.u32 	%r221, _ZZN3cub18CUB_300001_SM_10006detail6reduce28DeviceReduceSingleTileKernelINS2_10policy_hubIlyN4cuda3std3__44plusIlEEE10Policy1000EPlSC_iS9_llNS7_10__identityEEEvT0_T1_T2_T3_T4_T6_E12temp_storage;
	add.s32 	%r222, %r221, %r220;
	st.shared.u64 	[%r222+16], %rd280;
$L__BB10_15:
	bar.sync 	0;
	setp.ne.s32 	%p55, %r1, 0;
	@%p55 bra 	$L__BB10_37;
	ld.shared.u64 	%rd235, [_ZZN3cub18CUB_300001_SM_10006detail6reduce28DeviceReduceSingleTileKernelINS2_10policy_hubIlyN4cuda3std3__44plusIlEEE10Policy1000EPlSC_iS9_llNS7_10__identityEEEvT0_T1_T2_T3_T4_T6_E12temp_storage+24];
	add.s64 	%rd236, %rd235, %rd280;
	ld.shared.u64 	%rd237, [_ZZN3cub18CUB_300001_SM_10006detail6reduce28DeviceReduceSingleTileKernelINS2_10policy_hubIlyN4cuda3std3__44plusIlEEE10Policy1000EPlSC_iS9_llNS7_10__identityEEEvT0_T1_T2_T3_T4_T6_E12temp_storage+32];
	add.s64 	%rd238, %rd236, %rd237;
	ld.shared.u64 	%rd239, [_ZZN3cub18CUB_300001_SM_10006detail6reduce28DeviceReduceSingleTileKernelINS2_10policy_hubIlyN4cuda3std3__44plusIlEEE10Policy1000EPlSC_iS9_llNS7_10__identityEEEvT0_T1_T2_T3_T4_T6_E12temp_storage+40];
	add.s64 	%rd240, %rd238, %rd239;
	ld.shared.u64 	%rd241, [_ZZN3cub18CUB_300001_SM_10006detail6reduce28DeviceReduceSingleTileKernelINS2_10policy_hubIlyN4cuda3std3__44plusIlEEE10Policy1000EPlSC_iS9_llNS7_10__identityEEEvT0_T1_T2_T3_T4_T6_E12temp_storage+48];
	add.s64 	%rd242, %rd240, %rd241;
	ld.shared.u64 	%rd243, [_ZZN3cub18CUB_300001_SM_10006detail6reduce28DeviceReduceSingleTileKernelINS2_10policy_hubIlyN4cuda3std3__44plusIlEEE10Policy1000EPlSC_iS9_llNS7_10__identityEEEvT0_T1_T2_T3_T4_T6_E12temp_storage+56];
	add.s64 	%rd244, %rd242, %rd243;
	ld.shared.u64 	%rd245, [_ZZN3cub18CUB_300001_SM_10006detail6reduce28DeviceReduceSingleTileKernelINS2_10policy_hubIlyN4cuda3std3__44plusIlEEE10Policy1000EPlSC_iS9_llNS7_10__identityEEEvT0_T1_T2_T3_T4_T6_E12temp_storage+64];
	add.s64 	%rd246, %rd244, %rd245;
	ld.shared.u64 	%rd247, [_ZZN3cub18CUB_300001_SM_10006detail6reduce28DeviceReduceSingleTileKernelINS2_10policy_hubIlyN4cuda3std3__44plusIlEEE10Policy1000EPlSC_iS9_llNS7_10__identityEEEvT0_T1_T2_T3_T4_T6_E12temp_storage+72];
	add.s64 	%rd248, %rd246, %rd247;
	ld.shared.u64 	%rd249, [_ZZN3cub18CUB_300001_SM_10006detail6reduce28DeviceReduceSingleTileKernelINS2_10policy_hubIlyN4cuda3std3__44plusIlEEE10Policy1000EPlSC_iS9_llNS7_10__identityEEEvT0_T1_T2_T3_T4_T6_E12temp_storage+80];
	add.s64 	%rd250, %rd248, %rd249;
	ld.shared.u64 	%rd251, [_ZZN3cub18CUB_300001_SM_10006detail6reduce28DeviceReduceSingleTileKernelINS2_10policy_hubIlyN4cuda3std3__44plusIlEEE10Policy1000EPlSC_iS9_llNS7_10__identityEEEvT0_T1_T2_T3_T4_T6_E12temp_storage+88];
	add.s64 	%rd252, %rd250, %rd251;
	ld.shared.u64 	%rd253, [_ZZN3cub18CUB_300001_SM_10006detail6reduce28DeviceReduceSingleTileKernelINS2_10policy_hubIlyN4cuda3std3__44plusIlEEE10Policy1000EPlSC_iS9_llNS7_10__identityEEEvT0_T1_T2_T3_T4_T6_E12temp_storage+96];
	add.s64 	%rd254, %rd252, %rd253;
	ld.shared.u64 	%rd255, [_ZZN3cub18CUB_300001_SM_10006detail6reduce28DeviceReduceSingleTileKernelINS2_10policy_hubIlyN4cuda3std3__44plusIlEEE10Policy1000EPlSC_iS9_llNS7_10__identityEEEvT0_T1_T2_T3_T4_T6_E12temp_storage+104];
	add.s64 	%rd256, %rd254, %rd255;
	ld.shared.u64 	%rd257, [_ZZN3cub18CUB_300001_SM_10006detail6reduce28DeviceReduceSingleTileKernelINS2_10policy_hubIlyN4cuda3std3__44plusIlEEE10Policy1000EPlSC_iS9_llNS7_10__identityEEEvT0_T1_T2_T3_T4_T6_E12temp_storage+112];
	add.s64 	%rd258, %rd256, %rd257;
	ld.shared.u64 	%rd259, [_ZZN3cub18CUB_300001_SM_10006detail6reduce28DeviceReduceSingleTileKernelINS2_10policy_hubIlyN4cuda3std3__44plusIlEEE10Policy1000EPlSC_iS9_llNS7_10__identityEEEvT0_T1_T2_T3_T4_T6_E12temp_storage+120];
	add.s64 	%rd260, %rd258, %rd259;
	ld.shared.u64 	%rd261, [_ZZN3cub18CUB_300001_SM_10006detail6reduce28DeviceReduceSingleTileKernelINS2_10policy_hubIlyN4cuda3std3__44plusIlEEE10Policy1000EPlSC_iS9_llNS7_10__identityEEEvT0_T1_T2_T3_T4_T6_E12temp_storage+128];
	add.s64 	%rd262, %rd260, %rd261;
	ld.shared.u64 	%rd263, [_ZZN3cub18CUB_300001_SM_10006detail6reduce28DeviceReduceSingleTileKernelINS2_10policy_hubIlyN4cuda3std3__44plusIlEEE10Policy1000EPlSC_iS9_llNS7_10__identityEEEvT0_T1_T2_T3_T4_T6_E12temp_storage+136];
	add.s64 	%rd280, %rd262, %rd263;
	bra.uni 	$L__BB10_37;
$L__BB10_17:
	// begin inline asm
	mov.u32 %r105, %laneid;
	// end inline asm
	and.b32  	%r156, %r1, 992;
	add.s32 	%r157, %r156, 32;
	setp.gt.s32 	%p26, %r157, %r34;
	not.b32 	%r158, %r156;
	add.s32 	%r159, %r34, %r158;
	selp.b32 	%r154, %r159, 31, %p26;
	mov.b64 	{%r107, %r112}, %rd271;
	mov.b32 	%r113, 1;
	mov.b32 	%r155, -1;
	// begin inline asm
	shfl.sync.down.b32 %r106, %r107, %r113, %r154, %r155;
	// end inline asm
	// begin inline asm
	shfl.sync.down.b32 %r111, %r112, %r113, %r154, %r155;
	// end inline asm
	mov.b64 	%rd163, {%r106, %r111};
	setp.lt.s32 	%p27, %r105, %r154;
	selp.b64 	%rd164, %rd163, 0, %p27;
	add.s64 	%rd165, %rd164, %rd271;
	mov.b64 	{%r117, %r122}, %rd165;
	mov.b32 	%r123, 2;
	// begin inline asm
	shfl.sync.down.b32 %r116, %r117, %r123, %r154, %r155;
	// end inline asm
	// begin inline asm
	shfl.sync.down.b32 %r121, %r122, %r123, %r154, %r155;
	// end inline asm
	mov.b64 	%rd166, {%r116, %r121};
	add.s32 	%r160, %r105, 2;
	setp.gt.s32 	%p28, %r160, %r154;
	selp.b64 	%rd167, 0, %rd166, %p28;
	add.s64 	%rd168, %rd167, %rd165;
	mov.b64 	{%r127, %r132}, %rd168;
	mov.b32 	%r133, 4;
	// begin inline asm
	shfl.sync.down.b32 %r126, %r127, %r133, %r154, %r155;
	// end inline asm
	// begin inline asm
	shfl.sync.down.b32 %r131, %r132, %r133, %r154, %r155;
	// end inline asm
	mov.b64 	%rd169, {%r126, %r131};
	add.s32 	%r161, %r105, 4;
	setp.gt.s32 	%p29, %r161, %r154;
	selp.b64 	%rd170, 0, %rd169, %p29;
	add.s64 	%rd171, %rd170, %rd168;
	mov.b64 	{%r137, %r142}, %rd171;
	mov.b32 	%r143, 8;
	// begin inline asm
	shfl.sync.down.b32 %r136, %r137, %r143, %r154, %r155;
	// end inline asm
	// begin inline asm
	shfl.sync.down.b32 %r141, %r142, %r143, %r154, %r155;
	// end inline asm
	mov.b64 	%rd172, {%r136, %r141};
	add.s32 	%r162, %r105, 8;
	setp.gt.s32 	%p30, %r162, %r154;
	selp.b64 	%rd173, 0, %rd172, %p30;
	add.s64 	%rd174, %rd173, %rd171;
	mov.b64 	{%r147, %r152}, %rd174;
	mov.b32 	%r153, 16;
	// begin inline asm
	shfl.sync.down.b32 %r146, %r147, %r153, %r154, %r155;
	// end inline asm
	// begin inline asm
	shfl.sync.down.b32 %r151, %r152, %r153, %r154, %r155;
	// end inline asm
	mov.b64 	%rd175, {%r146, %r151};
	add.s32 	%r163, %r105, 16;
	setp.gt.s32 	%p31, %r163, %r154;
	selp.b64 	%rd176, 0, %rd175, %p31;
	add.s64 	%rd280, %rd176, %rd174;
	setp.ne.s32 	%p32, %r105, 0;
	@%p32 bra 	$L__BB10_19;
	shr.u32 	%r164, %r1, 2;
	and.b32  	%r165, %r164, 248;
	mov.u32 	%r166, _ZZN3cub18CUB_300001_SM_10006detail6reduce28DeviceReduceSingleTileKernelINS2_10policy_hubIlyN4cuda3std3__44plusIlEEE10Policy1000EPlSC_iS9_llNS7_10__identityEEEvT0_T1_T2_T3_T4_T6_E12temp_storage;
	add.s32 	%r167, %r166, %r165;
	st.shared.u64 	[%r167+16], %rd280;
$L__BB10_19:
	bar.sync 	0;
	setp.ne.s32 	%p33, %r1, 0;
	@%p33 bra 	$L__BB10_37;
	setp.gt.s32 	%p34, %r34, 32;
	ld.shared.u64 	%rd177, [_ZZN3cub18CUB_300001_SM_10006detail6reduce28DeviceReduceSingleTileKernelINS2_10policy_hubIlyN4cuda3std3__44plusIlEEE10Policy1000EPlSC_iS9_llNS7_10__identityEEEvT0_T1_T2_T3_T4_T6_E12temp_storage+24];
	selp.b64 	%rd178, %rd177, 0, %p34;
	add.s64 	%rd179, %rd178, %rd280;
	setp.gt.s32 	%p35, %r34, 64;
	ld.shared.u64 	%rd180, [_ZZN3cub18CUB_300001_SM_10006detail6reduce28DeviceReduceSingleTileKernelINS2_10policy_hubIlyN4cuda3std3__44plusIlEEE10Policy1000EPlSC_iS9_llNS7_10__identityEEEvT0_T1_T2_T3_T4_T6_E12temp_storage+32];
	selp.b64 	%rd181, %rd180, 0, %p35;
	add.s64 	%rd182, %rd179, %rd181;
	setp.gt.s32 	%p36, %r34, 96;
	ld.shared.u64 	%rd183, [_ZZN3cub18CUB_300001_SM_10006detail6reduce28DeviceReduceSingleTileKernelINS2_10policy_hubIlyN4cuda3std3__44plusIlEEE10Policy1000EPlSC_iS9_llNS7_10__identityEEEvT0_T1_T2_T3_T4_T6_E12temp_storage+40];
	selp.b64 	%rd184, %rd183, 0, %p36;
	add.s64 	%rd185, %rd182, %rd184;
	setp.gt.s32 	%p37, %r34, 128;
	ld.shared.u64 	%rd186, [_ZZN3cub18CUB_300001_SM_10006detail6reduce28DeviceReduceSingleTileKernelINS2_10policy_hubIlyN4cuda3std3__44plusIlEEE10Policy1000EPlSC_iS9_llNS7_10__identityEEEvT0_T1_T2_T3_T4_T6_E12temp_storage+48];
	selp.b64 	%rd187, %rd186, 0, %p37;
	add.s64 	%rd188, %rd185, %rd187;
	setp.gt.s32 	%p38, %r34, 160;
	ld.shared.u64 	%rd189, [_ZZN3cub18CUB_300001_SM_10006detail6reduce28DeviceReduceSingleTileKernelINS2_10policy_hubIlyN4cuda3std3__44plusIlEEE10Policy1000EPlSC_iS9_llNS7_10__identityEEEvT0_T1_T2_T3_T4_T6_E12temp_storage+56];
	selp.b64 	%rd190, %rd189, 0, %p38;
	add.s64 	%rd191, %rd188, %rd190;
	setp.gt.s32 	%p39, %r34, 192;
	ld.shared.u64 	%rd192, [_ZZN3cub18CUB_300001_SM_10006detail6reduce28DeviceReduceSingleTileKernelINS2_10policy_hubIlyN4cuda3std3__44plusIlEEE10Policy1000EPlSC_iS9_llNS7_10__identityEEEvT0_T1_T2_T3_T4_T6_E12temp_storage+64];
	selp.b64 	%rd193, %rd192, 0, %p39;
	add.s64 	%rd194, %rd191, %rd193;
	setp.gt.s32 	%p40, %r34, 224;
	ld.shared.u64 	%rd195, [_ZZN3cub18CUB_300001_SM_10006detail6reduce28DeviceReduceSingleTileKernelINS2_10policy_hubIlyN4cuda3std3__44plusIlEEE10Policy1000EPlSC_iS9_llNS7_10__identityEEEvT0_T1_T2_T3_T4_T6_E12temp_storage+72];
	selp.b64 	%rd196, %rd195, 0, %p40;
	add.s64 	%rd197, %rd194, %rd196;
	setp.gt.s32 	%p41, %r34, 256;
	ld.shared.u64 	%rd198, [_ZZN3cub18CUB_300001_SM_10006detail6reduce28DeviceReduceSingleTileKernelINS2_10policy_hubIlyN4cuda3std3__44plusIlEEE10Policy1000EPlSC_iS9_llNS7_10__identityEEEvT0_T1_T2_T3_T4_T6_E12temp_storage+80];
	selp.b64 	%rd199, %rd198, 0, %p41;
	add.s64 	%rd200, %rd197, %rd199;
	setp.gt.s32 	%p42, %r34, 288;
	ld.shared.u64 	%rd201, [_ZZN3cub18CUB_300001_SM_10006detail6reduce28DeviceReduceSingleTileKernelINS2_10policy_hubIlyN4cuda3std3__44plusIlEEE10Policy1000EPlSC_iS9_llNS7_10__identityEEEvT0_T1_T2_T3_T4_T6_E12temp_storage+88];
	selp.b64 	%rd202, %rd201, 0, %p42;
	add.s64 	%rd203, %rd200, %rd202;
	setp.gt.s32 	%p43, %r34, 320;
	ld.shared.u64 	%rd204, [_ZZN3cub18CUB_300001_SM_10006detail6reduce28DeviceReduceSingleTileKernelINS2_10policy_hubIlyN4cuda3std3__44plusIlEEE10Policy1000EPlSC_iS9_llNS7_10__identityEEEvT0_T1_T2_T3_T4_T6_E12temp_storage+96];
	selp.b64 	%rd205, %rd204, 0, %p43;
	add.s64 	%rd206, %rd203, %rd205;
	setp.gt.s32 	%p44, %r34, 352;
	ld.shared.u64 	%rd207, [_ZZN3cub18CUB_300001_SM_10006detail6reduce28DeviceReduceSingleTileKernelINS2_10policy_hubIlyN4cuda3std3__44plusIlEEE10Policy1000EPlSC_iS9_llNS7_10__identityEEEvT0_T1_T2_T3_T4_T6_E12temp_storage+104];
	selp.b64 	%rd208, %rd207, 0, %p44;
	add.s64 	%rd209, %rd206, %rd208;
	setp.gt.s32 	%p45, %r34, 384;
	ld.shared.u64 	%rd210, [_ZZN3cub18CUB_300001_SM_10006detail6reduce28DeviceReduceSingleTileKernelINS2_10policy_hubIlyN4cuda3std3__44plusIlEEE10Policy1000EPlSC_iS9_llNS7_10__identityEEEvT0_T1_T2_T3_T4_T6_E12temp_storage+112];
	selp.b64 	%rd211, %rd210, 0, %p45;
	add.s64 	%rd212, %rd209, %rd211;
	setp.gt.s32 	%p46, %r34, 416;
	ld.shared.u64 	%rd213, [_ZZN3cub18CUB_300001_SM_10006detail6reduce28DeviceReduceSingleTileKernelINS2_10policy_hubIlyN4cuda3std3__44plusIlEEE10Policy1000EPlSC_iS9_llNS7_10__identityEEEvT0_T1_T2_T3_T4_T6_E12temp_storage+120];
	selp.b64 	%rd214, %rd213, 0, %p46;
	add.s64 	%rd215, %rd212, %rd214;
	setp.gt.s32 	%p47, %r34, 448;
	ld.shared.u64 	%rd216, [_ZZN3cub18CUB_300001_SM_10006detail6reduce28DeviceReduceSingleTileKernelINS2_10policy_hubIlyN4cuda3std3__44plusIlEEE10Policy1000EPlSC_iS9_llNS7_10__identityEEEvT0_T1_T2_T3_T4_T6_E12temp_storage+128];
	selp.b64 	%rd217, %rd216, 0, %p47;
	add.s64 	%rd218, %rd215, %rd217;
	setp.gt.s32 	%p48, %r34, 480;
	ld.shared.u64 	%rd219, [_ZZN3cub18CUB_300001_SM_10006detail6reduce28DeviceReduceSingleTileKernelINS2_10policy_hubIlyN4cuda3std3__44plusIlEEE10Policy1000EPlSC_iS9_llNS7_10__identityEEEvT0_T1_T2_T3_T4_T6_E12temp_storage+136];
	selp.b64 	%rd220, %rd219, 0, %p48;
	add.s64 	%rd280, %rd218, %rd220;
	bra.uni 	$L__BB10_37;
$L__BB10_21:
	mov.u32 	%r13, %tid.x;
	mul.wide.u32 	%rd52, %r13, 8;
	add.s64 	%rd39, %rd35, %rd52;
	// begin inline asm
	ld.global.nc.u64 %rd38, [%rd39];
	// end inline asm
	add.s64 	%rd41, %rd39, 4096;
	// begin inline asm
	ld.global.nc.u64 %rd40, [%rd41];
	// end inline asm
	add.s64 	%rd43, %rd39, 8192;
	// begin inline asm
	ld.global.nc.u64 %rd42, [%rd43];
	// end inline asm
	add.s64 	%rd45, %rd39, 12288;
	// begin inline asm
	ld.global.nc.u64 %rd44, [%rd45];
	// end inline asm
	add.s64 	%rd47, %rd39, 16384;
	// begin inline asm
	ld.global.nc.u64 %rd46, [%rd47];
	// end inline asm
	add.s64 	%rd49, %rd39, 20480;
	// begin inline asm
	ld.global.nc.u64 %rd48, [%rd49];
	// end inline asm
	add.s64 	%rd51, %rd39, 24576;
	// begin inline asm
	ld.global.nc.u64 %rd50, [%rd51];
	// end inline asm
	add.s64 	%rd53, %rd40, %rd38;
	add.s64 	%rd54, %rd42, %rd53;
	add.s64 	%rd55, %rd44, %rd54;
	add.s64 	%rd56, %rd46, %rd55;
	add.s64 	%rd57, %rd48, %rd56;
	add.s64 	%rd279, %rd50, %rd57;
	setp.lt.u32 	%p3, %r34, 7168;
	mov.b32 	%r231, 3584;
	@%p3 bra 	$L__BB10_25;
	add.s32 	%r14, %r34, -3584;
	mov.b32 	%r231, 3584;
$L__BB10_23:
	add.s32 	%r37, %r231, %r13;
	mul.wide.u32 	%rd72, %r37, 8;
	add.s64 	%rd59, %rd35, %rd72;
	// begin inline asm
	ld.global.nc.u64 %rd58, [%rd59];
	// end inline asm
	add.s64 	%rd61, %rd59, 4096;
	// begin inline asm
	ld.global.nc.u64 %rd60, [%rd61];
	// end inline asm
	add.s64 	%rd63, %rd59, 8192;
	// begin inline asm
	ld.global.nc.u64 %rd62, [%rd63];
	// end inline asm
	add.s64 	%rd65, %rd59, 12288;
	// begin inline asm
	ld.global.nc.u64 %rd64, [%rd65];
	// end inline asm
	add.s64 	%rd67, %rd59, 16384;
	// begin inline asm
	ld.global.nc.u64 %rd66, [%rd67];
	// end inline asm
	add.s64 	%rd69, %rd59, 20480;
	// begin inline asm
	ld.global.nc.u64 %rd68, [%rd69];
	// end inline asm
	add.s64 	%rd71, %rd59, 24576;
	// begin inline asm
	ld.global.nc.u64 %rd70, [%rd71];
	// end inline asm
	add.s64 	%rd73, %rd58, %rd279;
	add.s64 	%rd74, %rd60, %rd73;
	add.s64 	%rd75, %rd62, %rd74;
	add.s64 	%rd76, %rd64, %rd75;
	add.s64 	%rd77, %rd66, %rd76;
	add.s64 	%rd78, %rd68, %rd77;
	add.s64 	%rd279, %rd70, %rd78;
	sub.s32 	%r38, %r34, %r231;
	setp.lt.s32 	%p4, %r38, 3584;
	@%p4 bra 	$L__BB10_33;
	add.s32 	%r231, %r231, 3584;
	setp.le.s32 	%p5, %r231, %r14;
	@%p5 bra 	$L__BB10_23;
$L__BB10_25:
	setp.le.s32 	%p6, %r34, %r231;
	@%p6 bra 	$L__BB10_33;
	sub.s32 	%r18, %r34, %r231;
	setp.ge.s32 	%p7, %r13, %r18;
	@%p7 bra 	$L__BB10_33;
	not.b32 	%r39, %r13;
	add.s32 	%r40, %r34, %r39;
	sub.s32 	%r19, %r40, %r231;
	and.b32  	%r41, %r19, 1536;
	setp.eq.s32 	%p8, %r41, 1536;
	mov.u32 	%r235, %r13;
	@%p8 bra 	$L__BB10_30;
	add.s32 	%r233, %r13, %r231;
	shr.u32 	%r42, %r19, 9;
	add.s32 	%r43, %r42, 1;
	and.b32  	%r44, %r43, 3;
	neg.s32 	%r232, %r44;
	mov.u32 	%r235, %r13;
$L__BB10_29:
	.pragma "nounroll";
	mul.wide.u32 	%rd82, %r233, 8;
	add.s64 	%rd81, %rd35, %rd82;
	// begin inline asm
	ld.global.nc.u64 %rd80, [%rd81];
	// end inline asm
	add.s64 	%rd279, %rd80, %rd279;
	add.s32 	%r235, %r235, 512;
	add.s32 	%r233, %r233, 512;
	add.s32 	%r232, %r232, 1;
	setp.ne.s32 	%p9, %r232, 0;
	@%p9 bra 	$L__BB10_29;
$L__BB10_30:
	setp.lt.u32 	%p10, %r19, 1536;
	@%p10 bra 	$L__BB10_33;
	cvt.u64.u32 	%rd83, %r235;
	cvt.u64.u32 	%rd84, %r231;
	add.s64 	%rd85, %rd83, %rd84;
	shl.b64 	%rd86, %rd85, 3;
	add.s64 	%rd87, %rd86, %rd35;
	add.s64 	%rd277, %rd87, 8192;
	add.s32 	%r236, %r235, %r231;
$L__BB10_32:
	mul.wide.u32 	%rd96, %r236, 8;
	add.s64 	%rd89, %rd35, %rd96;
	// begin inline asm
	ld.global.nc.u64 %rd88, [%rd89];
	// end inline asm
	add.s64 	%rd97, %rd88, %rd279;
	add.s64 	%rd91, %rd277, -4096;
	// begin inline asm
	ld.global.nc.u64 %rd90, [%rd91];
	// end inline asm
	add.s64 	%rd98, %rd90, %rd97;
	// begin inline asm
	ld.global.nc.u64 %rd92, [%rd277];
	// end inline asm
	add.s64 	%rd99, %rd92, %rd98;
	add.s64 	%rd95, %rd277, 4096;
	// begin inline asm
	ld.global.nc.u64 %rd94, [%rd95];
	// end inline asm
	add.s64 	%rd279, %rd94, %rd99;
	add.s32 	%r235, %r235, 2048;
	add.s64 	%rd277, %rd277, 16384;
	add.s32 	%r236, %r236, 2048;
	setp.lt.s32 	%p11, %r235, %r18;
	@%p11 bra 	$L__BB10_32;
$L__BB10_33:
	// begin inline asm
	mov.u32 %r45, %laneid;
	// end inline asm
	mov.b64 	{%r47, %r52}, %rd279;
	mov.b32 	%r53, 1;
	mov.b32 	%r94, 31;
	mov.b32 	%r95, -1;
	// begin inline asm
	shfl.sync.down.b32 %r46, %r47, %r53, %r94, %r95;
	// end inline asm
	// begin inline asm
	shfl.sync.down.b32 %r51, %r52, %r53, %r94, %r95;
	// end inline asm
	mov.b64 	%rd100, {%r46, %r51};
	setp.gt.s32 	%p12, %r45, 30;
	selp.b64 	%rd101, 0, %rd100, %p12;
	add.s64 	%rd102, %rd101, %rd279;
	mov.b64 	{%r57, %r62}, %rd102;
	mov.b32 	%r63, 2;
	// begin inline asm
	shfl.sync.down.b32 %r56, %r57, %r63, %r94, %r95;
	// end inline asm
	// begin inline asm
	shfl.sync.down.b32 %r61, %r62, %r63, %r94, %r95;
	// end inline asm
	mov.b64 	%rd103, {%r56, %r61};
	setp.gt.s32 	%p13, %r45, 29;
	selp.b64 	%rd104, 0, %rd103, %p13;
	add.s64 	%rd105, %rd104, %rd102;
	mov.b64 	{%r67, %r72}, %rd105;
	mov.b32 	%r73, 4;
	// begin inline asm
	shfl.sync.down.b32 %r66, %r67, %r73, %r94, %r95;
	// end inline asm
	// begin inline asm
	shfl.sync.down.b32 %r71, %r72, %r73, %r94, %r95;
	// end inline asm
	mov.b64 	%rd106, {%r66, %r71};
	setp.gt.s32 	%p14, %r45, 27;
	selp.b64 	%rd107, 0, %rd106, %p14;
	add.s64 	%rd108, %rd107, %rd105;
	mov.b64 	{%r77, %r82}, %rd108;
	mov.b32 	%r83, 8;
	// begin inline asm
	shfl.sync.down.b32 %r76, %r77, %r83, %r94, %r95;
	// end inline asm
	// begin inline asm
	shfl.sync.down.b32 %r81, %r82, %r83, %r94, %r95;
	// end inline asm
	mov.b64 	%rd109, {%r76, %r81};
	setp.gt.s32 	%p15, %r45, 23;
	selp.b64 	%rd110, 0, %rd109, %p15;
	add.s64 	%rd111, %rd110, %rd108;
	mov.b64 	{%r87, %r92}, %rd111;
	mov.b32 	%r93, 16;
	// begin inline asm
	shfl.sync.down.b32 %r86, %r87, %r93, %r94, %r95;
	// end inline asm
	// begin inline asm
	shfl.sync.down.b32 %r91, %r92, %r93, %r94, %r95;
	// end inline asm
	mov.b64 	%rd112, {%r86, %r91};
	setp.gt.s32 	%p16, %r45, 15;
	selp.b64 	%rd113, 0, %rd112, %p16;
	add.s64 	%rd280, %rd113, %rd111;
	setp.ne.s32 	%p17, %r45, 0;
	@%p17 bra 	$L__BB10_35;
	shr.u32 	%r96, %r13, 2;
	and.b32  	%r97, %r96, 248;
	mov.u32 	%r98, _ZZN3cub18CUB_300001_SM_10006detail6reduce28DeviceReduceSingleTileKernelINS2_10policy_hubIlyN4cuda3std3__44plusIlEEE10Policy1000EPlSC_iS9_llNS7_10__identityEEEvT0_T1_T2_T3_T4_T6_E12temp_storage;
	add.s32 	%r99, %r98, %r97;
	st.shared.u64 	[%r99+16], %rd280;
$L__BB10_35:
	bar.sync 	0;
	setp.ne.s32 	%p18, %r13, 0;
	@%p18 bra 	$L__BB10_37;
	ld.shared.u64 	%rd114, [_ZZN3cub18CUB_300001_SM_10006detail6reduce28DeviceReduceSingleTileKernelINS2_10policy_hubIlyN4cuda3std3__44plusIlEEE10Policy1000EPlSC_iS9_llNS7_10__identityEEEvT0_T1_T2_T3_T4_T6_E12temp_storage+24];
	add.s64 	%rd115, %rd114, %rd280;
	ld.shared.u64 	%rd116, [_ZZN3cub18CUB_300001_SM_10006detail6reduce28DeviceReduceSingleTileKernelINS2_10policy_hubIlyN4cuda3std3__44plusIlEEE10Policy1000EPlSC_iS9_llNS7_10__identityEEEvT0_T1_T2_T3_T4_T6_E12temp_storage+32];
	add.s64 	%rd117, %rd115, %rd116;
	ld.shared.u64 	%rd118, [_ZZN3cub18CUB_300001_SM_10006detail6reduce28DeviceReduceSingleTileKernelINS2_10policy_hubIlyN4cuda3std3__44plusIlEEE10Policy1000EPlSC_iS9_llNS7_10__identityEEEvT0_T1_T2_T3_T4_T6_E12temp_storage+40];
	add.s64 	%rd119, %rd117, %rd118;
	ld.shared.u64 	%rd120, [_ZZN3cub18CUB_300001_SM_10006detail6reduce28DeviceReduceSingleTileKernelINS2_10policy_hubIlyN4cuda3std3__44plusIlEEE10Policy1000EPlSC_iS9_llNS7_10__identityEEEvT0_T1_T2_T3_T4_T6_E12temp_storage+48];
	add.s64 	%rd121, %rd119, %rd120;
	ld.shared.u64 	%rd122, [_ZZN3cub18CUB_300001_SM_10006detail6reduce28DeviceReduceSingleTileKernelINS2_10policy_hubIlyN4cuda3std3__44plusIlEEE10Policy1000EPlSC_iS9_llNS7_10__identityEEEvT0_T1_T2_T3_T4_T6_E12temp_storage+56];
	add.s64 	%rd123, %rd121, %rd122;
	ld.shared.u64 	%rd124, [_ZZN3cub18CUB_300001_SM_10006detail6reduce28DeviceReduceSingleTileKernelINS2_10policy_hubIlyN4cuda3std3__44plusIlEEE10Policy1000EPlSC_iS9_llNS7_10__identityEEEvT0_T1_T2_T3_T4_T6_E12temp_storage+64];
	add.s64 	%rd125, %rd123, %rd124;
	ld.shared.u64 	%rd126, [_ZZN3cub18CUB_300001_SM_10006detail6reduce28DeviceReduceSingleTileKernelINS2_10policy_hubIlyN4cuda3std3__44plusIlEEE10Policy1000EPlSC_iS9_llNS7_10__identityEEEvT0_T1_T2_T3_T4_T6_E12temp_storage+72];
	add.s64 	%rd127, %rd125, %rd126;
	ld.shared.u64 	%rd128, [_ZZN3cub18CUB_300001_SM_10006detail6reduce28DeviceReduceSingleTileKernelINS2_10policy_hubIlyN4cuda3std3__44plusIlEEE10Policy1000EPlSC_iS9_llNS7_10__identityEEEvT0_T1_T2_T3_T4_T6_E12temp_storage+80];
	add.s64 	%rd129, %rd127, %rd128;
	ld.shared.u64 	%rd130, [_ZZN3cub18CUB_300001_SM_10006detail6reduce28DeviceReduceSingleTileKernelINS2_10policy_hubIlyN4cuda3std3__44plusIlEEE10Policy1000EPlSC_iS9_llNS7_10__identityEEEvT0_T1_T2_T3_T4_T6_E12temp_storage+88];
	add.s64 	%rd131, %rd129, %rd130;
	ld.shared.u64 	%rd132, [_ZZN3cub18CUB_300001_SM_10006detail6reduce28DeviceReduceSingleTileKernelINS2_10policy_hubIlyN4cuda3std3__44plusIlEEE10Policy1000EPlSC_iS9_llNS7_10__identityEEEvT0_T1_T2_T3_T4_T6_E12temp_storage+96];
	add.s64 	%rd133, %rd131, %rd132;
	ld.shared.u64 	%rd134, [_ZZN3cub18CUB_300001_SM_10006detail6reduce28DeviceReduceSingleTileKernelINS2_10policy_hubIlyN4cuda3std3__44plusIlEEE10Policy1000EPlSC_iS9_llNS7_10__identityEEEvT0_T1_T2_T3_T4_T6_E12temp_storage+104];
	add.s64 	%rd135, %rd133, %rd134;
	ld.shared.u64 	%rd136, [_ZZN3cub18CUB_300001_SM_10006detail6reduce28DeviceReduceSingleTileKernelINS2_10policy_hubIlyN4cuda3std3__44plusIlEEE10Policy1000EPlSC_iS9_llNS7_10__identityEEEvT0_T1_T2_T3_T4_T6_E12temp_storage+112];
	add.s64 	%rd137, %rd135, %rd136;
	ld.shared.u64 	%rd138, [_ZZN3cub18CUB_300001_SM_10006detail6reduce28DeviceReduceSingleTileKernelINS2_10policy_hubIlyN4cuda3std3__44plusIlEEE10Policy1000EPlSC_iS9_llNS7_10__identityEEEvT0_T1_T2_T3_T4_T6_E12temp_storage+120];
	add.s64 	%rd139, %rd137, %rd138;
	ld.shared.u64 	%rd140, [_ZZN3cub18CUB_300001_SM_10006detail6reduce28DeviceReduceSingleTileKernelINS2_10policy_hubIlyN4cuda3std3__44plusIlEEE10Policy1000EPlSC_iS9_llNS7_10__identityEEEvT0_T1_T2_T3_T4_T6_E12temp_storage+128];
	add.s64 	%rd141, %rd139, %rd140;
	ld.shared.u64 	%rd142, [_ZZN3cub18CUB_300001_SM_10006detail6reduce28DeviceReduceSingleTileKernelINS2_10policy_hubIlyN4cuda3std3__44plusIlEEE10Policy1000EPlSC_iS9_llNS7_10__identityEEEvT0_T1_T2_T3_T4_T6_E12temp_storage+136];
	add.s64 	%rd280, %rd141, %rd142;
$L__BB10_37:
	mov.u32 	%r223, %tid.x;
	setp.ne.s32 	%p56, %r223, 0;
	@%p56 bra 	$L__BB10_39;
	add.s64 	%rd264, %rd280, %rd36;
	st.global.u64 	[%rd1], %rd264;
$L__BB10_39:
	ret;

}
	// .globl	_ZN3cub18CUB_300001_SM_10006detail6reduce28DeviceReduceSingleTileKernelINS2_10policy_hubIfjN4cuda3std3__44plusIfEEE10Policy1000EN6thrust24THRUST_300001_SM_1000_NS6detail15normal_iteratorINSD_10device_ptrIfEEEEPfjS9_ffNS7_10__identityEEEvT0_T1_T2_T3_T4_T6_
.visible .entry _ZN3cub18CUB_300001_SM_10006detail6reduce28DeviceReduceSingleTileKernelINS2_10policy_hubIfjN4cuda3std3__44plusIfEEE10Policy1000EN6thrust24THRUST_300001_SM_1000_NS6detail15normal_iteratorINSD_10device_ptrIfEEEEPfjS9_ffNS7_10__identityEEEvT0_T1_T2_T3_T4_T6_(
	.param .align 8 .b8 _ZN3cub18CUB_300001_SM_10006detail6reduce28DeviceReduceSingleTileKernelINS2_10policy_hubIfjN4cuda3std3__44plusIfEEE10Policy1000EN6thrust24THRUST_300001_SM_1000_NS6detail15normal_iteratorINSD_10device_ptrIfEEEEPfjS9_ffNS7_10__identityEEEvT0_T1_T2_T3_T4_T6__param_0[8],
	.param .u64 .ptr .align 1 _ZN3cub18CUB_300001_SM_10006detail6reduce28DeviceReduceSingleTileKernelINS2_10policy_hubIfjN4cuda3std3__44plusIfEEE10Policy1000EN6thrust24THRUST_300001_SM_1000_NS6detail15normal_iteratorINSD_10device_ptrIfEEEEPfjS9_ffNS7_10__identityEEEvT0_T1_T2_T3_T4_T6__param_1,
	.param .u32 _ZN3cub18CUB_300001_SM_10006detail6reduce28DeviceReduceSingleTileKernelINS2_10policy_hubIfjN4cuda3std3__44plusIfEEE10Policy1000EN6thrust24THRUST_300001_SM_1000_NS6detail15normal_iteratorINSD_10device_ptrIfEEEEPfjS9_ffNS7_10__identityEEEvT0_T1_T2_T3_T4_T6__param_2,
	.param .align 1 .b8 _ZN3cub18CUB_300001_SM_10006detail6reduce28DeviceReduceSingleTileKernelINS2_10policy_hubIfjN4cuda3std3__44plusIfEEE10Policy1000EN6thrust24THRUST_300001_SM_1000_NS6detail15normal_iteratorINSD_10device_ptrIfEEEEPfjS9_ffNS7_10__identityEEEvT0_T1_T2_T3_T4_T6__param_3[1],
	.param .f32 _ZN3cub18CUB_300001_SM_10006detail6reduce28DeviceReduceSingleTileKernelINS2_10policy_hubIfjN4cuda3std3__44plusIfEEE10Policy1000EN6thrust24THRUST_300001_SM_1000_NS6detail15normal_iteratorINSD_10device_ptrIfEEEEPfjS9_ffNS7_10__identityEEEvT0_T1_T2_T3_T4_T6__param_4,
	.param .align 1 .b8 _ZN3cub18CUB_300001_SM_10006detail6reduce28DeviceReduceSingleTileKernelINS2_10policy_hubIfjN4cuda3std3__44plusIfEEE10Policy1000EN6thrust24THRUST_300001_SM_1000_NS6detail15normal_iteratorINSD_10device_ptrIfEEEEPfjS9_ffNS7_10__identityEEEvT0_T1_T2_T3_T4_T6__param_5[1]
)
.maxntid 512
.minnctapersm 1
{
	.reg .pred 	%p<67>;
	.reg .b32 	%r<211>;
	.reg .b32 	%f<384>;
	.reg .b64 	%rd<84>;
	// demoted variable
	.shared .align 4 .b8 _ZZN3cub18CUB_300001_SM_10006detail6reduce28DeviceReduceSingleTileKernelINS2_10policy_hubIfjN4cuda3std3__44plusIfEEE10Policy1000EN6thrust24THRUST_300001_SM_1000_NS6detail15normal_iteratorINSD_10device_ptrIfEEEEPfjS9_ffNS7_10__identityEEEvT0_T1_T2_T3_T4_T6_E12temp_storage[84];
	ld.param.u64 	%rd9, [_ZN3cub18CUB_300001_SM_10006detail6reduce28DeviceReduceSingleTileKernelINS2_10policy_hubIfjN4cuda3std3__44plusIfEEE10Policy1000EN6thrust24THRUST_300001_SM_1000_NS6detail15normal_iteratorINSD_10device_ptrIfEEEEPfjS9_ffNS7_10__identityEEEvT0_T1_T2_T3_T4_T6__param_0];
	ld.param.u64 	%rd10, [_ZN3cub18CUB_300001_SM_10006detail6reduce28DeviceReduceSingleTileKernelINS2_10policy_hubIfjN4cuda3std3__44plusIfEEE10Policy1000EN6thrust24THRUST_300001_SM_1000_NS6detail15normal_iteratorINSD_10device_ptrIfEEEEPfjS9_ffNS7_10__identityEEEvT0_T1_T2_T3_T4_T6__param_1];
	ld.param.u32 	%r51, [_ZN3cub18CUB_300001_SM_10006detail6reduce28DeviceReduceSingleTileKernelINS2_10policy_hubIfjN4cuda3std3__44plusIfEEE10Policy1000EN6thrust24THRUST_300001_SM_1000_NS6detail15normal_iteratorINSD_10device_ptrIfEEEEPfjS9_ffNS7_10__identityEEEvT0_T1_T2_T3_T4_T6__param_2];
	ld.param.f32 	%f42, [_ZN3cub18CUB_300001_SM_10006detail6reduce28DeviceReduceSingleTileKernelINS2_10policy_hubIfjN4cuda3std3__44plusIfEEE10Policy1000EN6thrust24THRUST_300001_SM_1000_NS6detail15normal_iteratorINSD_10device_ptrIfEEEEPfjS9_ffNS7_10__identityEEEvT0_T1_T2_T3_T4_T6__param_4];
	cvta.to.global.u64 	%rd1, %rd10;
	setp.ne.s32 	%p1, %r51, 0;
	@%p1 bra 	$L__BB11_3;
	mov.u32 	%r193, %tid.x;
	setp.ne.s32 	%p66, %r193, 0;
	@%p66 bra 	$L__BB11_52;
	st.global.f32 	[%rd1], %f42;
	bra.uni 	$L__BB11_52;
$L__BB11_3:
	cvta.to.global.u64 	%rd2, %rd9;
	setp.gt.u32 	%p2, %r51, 8191;
	@%p2 bra 	$L__BB11_28;
	mov.u32 	%r1, %tid.x;
	setp.ge.u32 	%p24, %r1, %r51;
	mov.f32 	%f371, 0f00000000;
	mov.u32 	%r197, %r1;
	@%p24 bra 	$L__BB11_6;
	mul.wide.u32 	%rd73, %r1, 4;
	add.s64 	%rd74, %rd2, %rd73;
	ld.global.f32 	%f371, [%rd74];
	add.s32 	%r197, %r1, 512;
$L__BB11_6:
	setp.ge.u32 	%p25, %r197, %r51;
	@%p25 bra 	$L__BB11_19;
	not.b32 	%r120, %r197;
	add.s32 	%r121, %r51, %r120;
	shr.u32 	%r122, %r121, 9;
	add.s32 	%r4, %r122, 1;
	and.b32  	%r5, %r4, 15;
	setp.lt.u32 	%p26, %r121, 7680;
	@%p26 bra 	$L__BB11_10;
	and.b32  	%r123, %r4, 16777200;
	neg.s32 	%r195, %r123;
	mul.wide.u32 	%rd75, %r197, 4;
	add.s64 	%rd76, %rd75, %rd2;
	add.s64 	%rd82, %rd76, 16384;
$L__BB11_9:
	.pragma "nounroll";
	ld.global.f32 	%f205, [%rd82+-16384];
	add.f32 	%f206, %f371, %f205;
	ld.global.f32 	%f207, [%rd82+-14336];
	add.f32 	%f208, %f206, %f207;
	ld.global.f32 	%f209, [%rd82+-12288];
	add.f32 	%f210, %f208, %f209;
	ld.global.f32 	%f211, [%rd82+-10240];
	add.f32 	%f212, %f210, %f211;
	ld.global.f32 	%f213, [%rd82+-8192];
	add.f32 	%f214, %f212, %f213;
	ld.global.f32 	%f215, [%rd82+-6144];
	add.f32 	%f216, %f214, %f215;
	ld.global.f32 	%f217, [%rd82+-4096];
	add.f32 	%f218, %f216, %f217;
	ld.global.f32 	%f219, [%rd82+-2048];
	add.f32 	%f220, %f218, %f219;
	ld.global.f32 	%f221, [%rd82];
	add.f32 	%f222, %f220, %f221;
	ld.global.f32 	%f223, [%rd82+2048];
	add.f32 	%f224, %f222, %f223;
	ld.global.f32 	%f225, [%rd82+4096];
	add.f32 	%f226, %f224, %f225;
	ld.global.f32 	%f227, [%rd82+6144];
	add.f32 	%f228, %f226, %f227;
	ld.global.f32 	%f229, [%rd82+8192];
	add.f32 	%f230, %f228, %f229;
	ld.global.f32 	%f231, [%rd82+10240];
	add.f32 	%f232, %f230, %f231;
	ld.global.f32 	%f233, [%rd82+12288];
	add.f32 	%f234, %f232, %f233;
	ld.global.f32 	%f235, [%rd82+14336];
	add.f32 	%f371, %f234, %f235;
	add.s32 	%r197, %r197, 8192;
	add.s32 	%r195, %r195, 16;
	add.s64 	%rd82, %rd82, 32768;
	setp.ne.s32 	%p27, %r195, 0;
	@%p27 bra 	$L__BB11_9;
$L__BB11_10:
	setp.eq.s32 	%p28, %r5, 0;
	@%p28 bra 	$L__BB11_19;
	and.b32  	%r12, %r4, 7;
	setp.lt.u32 	%p29, %r5, 8;
	@%p29 bra 	$L__BB11_13;
	mul.wide.u32 	%rd77, %r197, 4;
	add.s64 	%rd78, %rd2, %rd77;
	ld.global.f32 	%f237, [%rd78];
	add.f32 	%f238, %f371, %f237;
	ld.global.f32 	%f239, [%rd78+2048];
	add.f32 	%f240, %f238, %f239;
	ld.global.f32 	%f241, [%rd78+4096];
	add.f32 	%f242, %f240, %f241;
	ld.global.f32 	%f243, [%rd78+6144];
	add.f32 	%f244, %f242, %f243;
	ld.global.f32 	%f245, [%rd78+8192];
	add.f32 	%f246, %f244, %f245;
	ld.global.f32 	%f247, [%rd78+10240];
	add.f32 	%f248, %f246, %f247;
	ld.global.f32 	%f249, [%rd78+12288];
	add.f32 	%f250, %f248, %f249;
	ld.global.f32 	%f251, [%rd78+14336];
	add.f32 	%f371, %f250, %f251;
	add.s32 	%r197, %r197, 4096;
$L__BB11_13:
	setp.eq.s32 	%p30, %r12, 0;
	@%p30 bra 	$L__BB11_19;
	and.b32  	%r15, %r4, 3;
	setp.lt.u32 	%p31, %r12, 4;
	@%p31 bra 	$L__BB11_16;
	mul.wide.u32 	%rd79, %r197, 4;
	add.s64 	%rd80, %rd2, %rd79;
	ld.global.f32 	%f253, [%rd80];
	add.f32 	%f254, %f371, %f253;
	ld.global.f32 	%f255, [%rd80+2048];
	add.f32 	%f256, %f254, %f255;
	ld.global.f32 	%f257, [%rd80+4096];
	add.f32 	%f258, %f256, %f257;
	ld.global.f32 	%f259, [%rd80+6144];
	add.f32 	%f371, %f258, %f259;
	add.s32 	%r197, %r197, 2048;
$L__BB11_16:
	setp.eq.s32 	%p32, %r15, 0;
	@%p32 bra 	$L__BB11_19;
	mul.wide.u32 	%rd81, %r197, 4;
	add.s64 	%rd83, %rd2, %rd81;
	neg.s32 	%r200, %r15;
$L__BB11_18:
	.pragma "nounroll";
	ld.global.f32 	%f260, [%rd83];
	add.f32 	%f371, %f371, %f260;
	add.s64 	%rd83, %rd83, 2048;
	add.s32 	%r200, %r200, 1;
	setp.ne.s32 	%p33, %r200, 0;
	@%p33 bra 	$L__BB11_18;
$L__BB11_19:
	setp.lt.u32 	%p34, %r51, 512;
	@%p34 bra 	$L__BB11_24;
	// begin inline asm
	mov.u32 %r162, %laneid;
	// end inline asm
	mov.b32 	%r164, %f371;
	mov.b32 	%r165, 1;
	mov.b32 	%r186, 31;
	mov.b32 	%r187, -1;
	// begin inline asm
	shfl.sync.down.b32 %r163, %r164, %r165, %r186, %r187;
	// end inline asm
	setp.gt.s32 	%p58, %r162, 30;
	mov.b32 	%f319, %r163;
	add.f32 	%f320, %f371, %f319;
	selp.f32 	%f321, %f371, %f320, %p58;
	mov.b32 	%r169, %f321;
	mov.b32 	%r170, 2;
	// begin inline asm
	shfl.sync.down.b32 %r168, %r169, %r170, %r186, %r187;
	// end inline asm
	setp.gt.s32 	%p59, %r162, 29;
	mov.b32 	%f322, %r168;
	add.f32 	%f323, %f321, %f322;
	selp.f32 	%f324, %f321, %f323, %p59;
	mov.b32 	%r174, %f324;
	mov.b32 	%r175, 4;
	// begin inline asm
	shfl.sync.down.b32 %r173, %r174, %r175, %r186, %r187;
	// end inline asm
	setp.gt.s32 	%p60, %r162, 27;
	mov.b32 	%f325, %r173;
	add.f32 	%f326, %f324, %f325;
	selp.f32 	%f327, %f324, %f326, %p60;
	mov.b32 	%r179, %f327;
	mov.b32 	%r180, 8;
	// begin inline asm
	shfl.sync.down.b32 %r178, %r179, %r180, %r186, %r187;
	// end inline asm
	setp.gt.s32 	%p61, %r162, 23;
	mov.b32 	%f328, %r178;
	add.f32 	%f329, %f327, %f328;
	selp.f32 	%f330, %f327, %f329, %p61;
	mov.b32 	%r184, %f330;
	mov.b32 	%r185, 16;
	// begin inline asm
	shfl.sync.down.b32 %r183, %r184, %r185, %r186, %r187;
	// end inline asm
	setp.gt.s32 	%p62, %r162, 15;
	mov.b32 	%f331, %r183;
	add.f32 	%f16, %f330, %f331;
	selp.f32 	%f383, %f330, %f16, %p62;
	setp.ne.s32 	%p63, %r162, 0;
	@%p63 bra 	$L__BB11_22;
	shr.u32 	%r188, %r1, 3;
	and.b32  	%r189, %r188, 124;
	mov.u32 	%r190, _ZZN3cub18CUB_300001_SM_10006detail6reduce28DeviceReduceSingleTileKernelINS2_10policy_hubIfjN4cuda3std3__44plusIfEEE10Policy1000EN6thrust24THRUST_300001_SM_1000_NS6detail15normal_iteratorINSD_10device_ptrIfEEEEPfjS9_ffNS7_10__identityEEEvT0_T1_T2_T3_T4_T6_E12temp_storage;
	add.s32 	%r191, %r190, %r189;
	st.shared.f32 	[%r191+16], %f16;
$L__BB11_22:
	bar.sync 	0;
	setp.ne.s32 	%p64, %r1, 0;
	@%p64 bra 	$L__BB11_50;
	ld.shared.f32 	%f332, [_ZZN3cub18CUB_300001_SM_10006detail6reduce28DeviceReduceSingleTileKernelINS2_10policy_hubIfjN4cuda3std3__44plusIfEEE10Policy1000EN6thrust24THRUST_300001_SM_1000_NS6detail15normal_iteratorINSD_10device_ptrIfEEEEPfjS9_ffNS7_10__identityEEEvT0_T1_T2_T3_T4_T6_E12temp_storage+20];
	add.f32 	%f333, %f383, %f332;
	ld.shared.f32 	%f334, [_ZZN3cub18CUB_300001_SM_10006detail6reduce28DeviceReduceSingleTileKernelINS2_10policy_hubIfjN4cuda3std3__44plusIfEEE10Policy1000EN6thrust24THRUST_300001_SM_1000_NS6detail15normal_iteratorINSD_10device_ptrIfEEEEPfjS9_ffNS7_10__identityEEEvT0_T1_T2_T3_T4_T6_E12temp_storage+24];
	add.f32 	%f335, %f333, %f334;
	ld.shared.f32 	%f336, [_ZZN3cub18CUB_300001_SM_10006detail6reduce28DeviceReduceSingleTileKernelINS2_10policy_hubIfjN4cuda3std3__44plusIfEEE10Policy1000EN6thrust24THRUST_300001_SM_1000_NS6detail15normal_iteratorINSD_10device_ptrIfEEEEPfjS9_ffNS7_10__identityEEEvT0_T1_T2_T3_T4_T6_E12temp_storage+28];
	add.f32 	%f337, %f335, %f336;
	ld.shared.f32 	%f338, [_ZZN3cub18CUB_300001_SM_10006detail6reduce28DeviceReduceSingleTileKernelINS2_10policy_hubIfjN4cuda3std3__44plusIfEEE10Policy1000EN6thrust24THRUST_300001_SM_1000_NS6detail15normal_iteratorINSD_10device_ptrIfEEEEPfjS9_ffNS7_10__identityEEEvT0_T1_T2_T3_T4_T6_E12temp_storage+32];
	add.f32 	%f339, %f337, %f338;
	ld.shared.f32 	%f340, [_ZZN3cub18CUB_300001_SM_10006detail6reduce28DeviceReduceSingleTileKernelINS2_10policy_hubIfjN4cuda3std3__44plusIfEEE10Policy1000EN6thrust24THRUST_300001_SM_1000_NS6detail15normal_iteratorINSD_10device_ptrIfEEEEPfjS9_ffNS7_10__identityEEEvT0_T1_T2_T3_T4_T6_E12temp_storage+36];
	add.f32 	%f341, %f339, %f340;
	ld.shared.f32 	%f342, [_ZZN3cub18CUB_300001_SM_10006detail6reduce28DeviceReduceSingleTileKernelINS2_10policy_hubIfjN4cuda3std3__44plusIfEEE10Policy1000EN6thrust24THRUST_300001_SM_1000_NS6detail15normal_iteratorINSD_10device_ptrIfEEEEPfjS9_ffNS7_10__identityEEEvT0_T1_T2_T3_T4_T6_E12temp_storage+40];
	add.f32 	%f343, %f341, %f342;
	ld.shared.f32 	%f344, [_ZZN3cub18CUB_300001_SM_10006detail6reduce28DeviceReduceSingleTileKernelINS2_10policy_hubIfjN4cuda3std3__44plusIfEEE10Policy1000EN6thrust24THRUST_300001_SM_1000_NS6detail15normal_iteratorINSD_10device_ptrIfEEEEPfjS9_ffNS7_10__identityEEEvT0_T1_T2_T3_T4_T6_E12temp_storage+44];
	add.f32 	%f345, %f343, %f344;
	ld.shared.f32 	%f346, [_ZZN3cub18CUB_300001_SM_10006detail6reduce28DeviceReduceSingleTileKernelINS2_10policy_hubIfjN4cuda3std3__44plusIfEEE10Policy1000EN6thrust24THRUST_300001_SM_1000_NS6detail15normal_iteratorINSD_10device_ptrIfEEEEPfjS9_ffNS7_10__identityEEEvT0_T1_T2_T3_T4_T6_E12temp_storage+48];
	add.f32 	%f347, %f345, %f346;
	ld.shared.f32 	%f348, [_ZZN3cub18CUB_300001_SM_10006detail6reduce28DeviceReduceSingleTileKernelINS2_10policy_hubIfjN4cuda3std3__44plusIfEEE10Policy1000EN6thrust24THRUST_300001_SM_1000_NS6detail15normal_iteratorINSD_10device_ptrIfEEEEPfjS9_ffNS7_10__identityEEEvT0_T1_T2_T3_T4_T6_E12temp_storage+52];
	add.f32 	%f349, %f347, %f348;
	ld.shared.f32 	%f350, [_ZZN3cub18CUB_300001_SM_10006detail6reduce28DeviceReduceSingleTileKernelINS2_10policy_hubIfjN4cuda3std3__44plusIfEEE10Policy1000EN6thrust24THRUST_300001_SM_1000_NS6detail15normal_iteratorINSD_10device_ptrIfEEEEPfjS9_ffNS7_10__identityEEEvT0_T1_T2_T3_T4_T6_E12temp_storage+56];
	add.f32 	%f351, %f349, %f350;
	ld.shared.f32 	%f352, [_ZZN3cub18CUB_300001_SM_10006detail6reduce28DeviceReduceSingleTileKernelINS2_10policy_hubIfjN4cuda3std3__44plusIfEEE10Policy1000EN6thrust24THRUST_300001_SM_1000_NS6detail15normal_iteratorINSD_10device_ptrIfEEEEPfjS9_ffNS7_10__identityEEEvT0_T1_T2_T3_T4_T6_E12temp_storage+60];
	add.f32 	%f353, %f351, %f352;
	ld.shared.f32 	%f354, [_ZZN3cub18CUB_300001_SM_10006detail6reduce28DeviceReduceSingleTileKernelINS2_10policy_hubIfjN4cuda3std3__44plusIfEEE10Policy1000EN6thrust24THRUST_300001_SM_1000_NS6detail15normal_iteratorINSD_10device_ptrIfEEEEPfjS9_ffNS7_10__identityEEEvT0_T1_T2_T3_T4_T6_E12temp_storage+64];
	add.f32 	%f355, %f353, %f354;
	ld.shared.f32 	%f356, [_ZZN3cub18CUB_300001_SM_10006detail6reduce28DeviceReduceSingleTileKernelINS2_10policy_hubIfjN4cuda3std3__44plusIfEEE10Policy1000EN6thrust24THRUST_300001_SM_1000_NS6detail15normal_iteratorINSD_10device_ptrIfEEEEPfjS9_ffNS7_10__identityEEEvT0_T1_T2_T3_T4_T6_E12temp_storage+68];
	add.f32 	%f357, %f355, %f356;
	ld.shared.f32 	%f358, [_ZZN3cub18CUB_300001_SM_10006detail6reduce28DeviceReduceSingleTileKernelINS2_10policy_hubIfjN4cuda3std3__44plusIfEEE10Policy1000EN6thrust24THRUST_300001_SM_1000_NS6detail15normal_iteratorINSD_10device_ptrIfEEEEPfjS9_ffNS7_10__identityEEEvT0_T1_T2_T3_T4_T6_E12temp_storage+72];
	add.f32 	%f359, %f357, %f358;
	ld.shared.f32 	%f360, [_ZZN3cub18CUB_300001_SM_10006detail6reduce28DeviceReduceSingleTileKernelINS2_10policy_hubIfjN4cuda3std3__44plusIfEEE10Policy1000EN6thrust24THRUST_300001_SM_1000_NS6detail15normal_iteratorINSD_10device_ptrIfEEEEPfjS9_ffNS7_10__identityEEEvT0_T1_T2_T3_T4_T6_E12temp_storage+76];
	add.f32 	%f383, %f359, %f360;
	bra.uni 	$L__BB11_50;
$L__BB11_24:
	// begin inline asm
	mov.u32 %r124, %laneid;
	// end inline asm
	and.b32  	%r150, %r1, 992;
	add.s32 	%r151, %r150, 32;
	setp.gt.u32 	%p35, %r151, %r51;
	not.b32 	%r152, %r150;
	add.s32 	%r153, %r51, %r152;
	selp.b32 	%r148, %r153, 31, %p35;
	mov.b32 	%r126, %f371;
	mov.b32 	%r127, 1;
	mov.b32 	%r149, -1;
	// begin inline asm
	shfl.sync.down.b32 %r125, %r126, %r127, %r148, %r149;
	// end inline asm
	setp.lt.s32 	%p36, %r124, %r148;
	mov.b32 	%f261, %r125;
	add.f32 	%f262, %f371, %f261;
	selp.f32 	%f263, %f262, %f371, %p36;
	mov.b32 	%r131, %f263;
	mov.b32 	%r132, 2;
	// begin inline asm
	shfl.sync.down.b32 %r130, %r131, %r132, %r148, %r149;
	// end inline asm
	add.s32 	%r154, %r124, 2;
	setp.gt.s32 	%p37, %r154, %r148;
	mov.b32 	%f264, %r130;
	add.f32 	%f265, %f263, %f264;
	selp.f32 	%f266, %f263, %f265, %p37;
	mov.b32 	%r136, %f266;
	mov.b32 	%r137, 4;
	// begin inline asm
	shfl.sync.down.b32 %r135, %r136, %r137, %r148, %r149;
	// end inline asm
	add.s32 	%r155, %r124, 4;
	setp.gt.s32 	%p38, %r155, %r148;
	mov.b32 	%f267, %r135;
	add.f32 	%f268, %f266, %f267;
	selp.f32 	%f269, %f266, %f268, %p38;
	mov.b32 	%r141, %f269;
	mov.b32 	%r142, 8;
	// begin inline asm
	shfl.sync.down.b32 %r140, %r141, %r142, %r148, %r149;
	// end inline asm
	add.s32 	%r156, %r124, 8;
	setp.gt.s32 	%p39, %r156, %r148;
	mov.b32 	%f270, %r140;
	add.f32 	%f271, %f269, %f270;
	selp.f32 	%f272, %f269, %f271, %p39;
	mov.b32 	%r146, %f272;
	mov.b32 	%r147, 16;
	// begin inline asm
	shfl.sync.down.b32 %r145, %r146, %r147, %r148, %r149;
	// end inline asm
	add.s32 	%r157, %r124, 16;
	setp.gt.s32 	%p40, %r157, %r148;
	mov.b32 	%f273, %r145;
	add.f32 	%f274, %f272, %f273;
	selp.f32 	%f383, %f272, %f274, %p40;
	setp.ne.s32 	%p41, %r124, 0;
	@%p41 bra 	$L__BB11_26;
	shr.u32 	%r158, %r1, 3;
	and.b32  	%r159, %r158, 124;
	mov.u32 	%r160, _ZZN3cub18CUB_300001_SM_10006detail6reduce28DeviceReduceSingleTileKernelINS2_10policy_hubIfjN4cuda3std3__44plusIfEEE10Policy1000EN6thrust24THRUST_300001_SM_1000_NS6detail15normal_iteratorINSD_10device_ptrIfEEEEPfjS9_ffNS7_10__identityEEEvT0_T1_T2_T3_T4_T6_E12temp_storage;
	add.s32 	%r161, %r160, %r159;
	st.shared.f32 	[%r161+16], %f383;
$L__BB11_26:
	bar.sync 	0;
	setp.ne.s32 	%p42, %r1, 0;
	@%p42 bra 	$L__BB11_50;
	setp.gt.u32 	%p43, %r51, 32;
	ld.shared.f32 	%f275, [_ZZN3cub18CUB_300001_SM_10006detail6reduce28DeviceReduceSingleTileKernelINS2_10policy_hubIfjN4cuda3std3__44plusIfEEE10Policy1000EN6thrust24THRUST_300001_SM_1000_NS6detail15normal_iteratorINSD_10device_ptrIfEEEEPfjS9_ffNS7_10__identityEEEvT0_T1_T2_T3_T4_T6_E12temp_storage+20];
	add.f32 	%f276, %f383, %f275;
	selp.f32 	%f277, %f276, %f383, %p43;
	setp.gt.u32 	%p44, %r51, 64;
	ld.shared.f32 	%f278, [_ZZN3cub18CUB_300001_SM_10006detail6reduce28DeviceReduceSingleTileKernelINS2_10policy_hubIfjN4cuda3std3__44plusIfEEE10Policy1000EN6thrust24THRUST_300001_SM_1000_NS6detail15normal_iteratorINSD_10device_ptrIfEEEEPfjS9_ffNS7_10__identityEEEvT0_T1_T2_T3_T4_T6_E12temp_storage+24];
	add.f32 	%f279, %f278, %f277;
	selp.f32 	%f280, %f279, %f277, %p44;
	setp.gt.u32 	%p45, %r51, 96;
	ld.shared.f32 	%f281, [_ZZN3cub18CUB_300001_SM_10006detail6reduce28DeviceReduceSingleTileKernelINS2_10policy_hubIfjN4cuda3std3__44plusIfEEE10Policy1000EN6thrust24THRUST_300001_SM_1000_NS6detail15normal_iteratorINSD_10device_ptrIfEEEEPfjS9_ffNS7_10__identityEEEvT0_T1_T2_T3_T4_T6_E12temp_storage+28];
	add.f32 	%f282, %f281, %f280;
	selp.f32 	%f283, %f282, %f280, %p45;
	setp.gt.u32 	%p46, %r51, 128;
	ld.shared.f32 	%f284, [_ZZN3cub18CUB_300001_SM_10006detail6reduce28DeviceReduceSingleTileKernelINS2_10policy_hubIfjN4cuda3std3__44plusIfEEE10Policy1000EN6thrust24THRUST_300001_SM_1000_NS6detail15normal_iteratorINSD_10device_ptrIfEEEEPfjS9_ffNS7_10__identityEEEvT0_T1_T2_T3_T4_T6_E12temp_storage+32];
	add.f32 	%f285, %f284, %f283;
	selp.f32 	%f286, %f285, %f283, %p46;
	setp.gt.u32 	%p47, %r51, 160;
	ld.shared.f32 	%f287, [_ZZN3cub18CUB_300001_SM_10006detail6reduce28DeviceReduceSingleTileKernelINS2_10policy_hubIfjN4cuda3std3__44plusIfEEE10Policy1000EN6thrust24THRUST_300001_SM_1000_NS6detail15normal_iteratorINSD_10device_ptrIfEEEEPfjS9_ffNS7_10__identityEEEvT0_T1_T2_T3_T4_T6_E12temp_storage+36];
	add.f32 	%f288, %f287, %f286;
	selp.f32 	%f289, %f288, %f286, %p47;
	setp.gt.u32 	%p48, %r51, 192;
	ld.shared.f32 	%f290, [_ZZN3cub18CUB_300001_SM_10006detail6reduce28DeviceReduceSingleTileKernelINS2_10policy_hubIfjN4cuda3std3__44plusIfEEE10Policy1000EN6thrust24THRUST_300001_SM_1000_NS6detail15normal_iteratorINSD_10device_ptrIfEEEEPfjS9_ffNS7_10__identityEEEvT0_T1_T2_T3_T4_T6_E12temp_storage+40];
	add.f32 	%f291, %f290, %f289;
	selp.f32 	%f292, %f291, %f289, %p48;
	setp.gt.u32 	%p49, %r51, 224;
	ld.shared.f32 	%f293, [_ZZN3cub18CUB_300001_SM_10006detail6reduce28DeviceReduceSingleTileKernelINS2_10policy_hubIfjN4cuda3std3__44plusIfEEE10Policy1000EN6thrust24THRUST_300001_SM_1000_NS6detail15normal_iteratorINSD_10device_ptrIfEEEEPfjS9_ffNS7_10__identityEEEvT0_T1_T2_T3_T4_T6_E12temp_storage+44];
	add.f32 	%f294, %f293, %f292;
	selp.f32 	%f295, %f294, %f292, %p49;
	setp.gt.u32 	%p50, %r51, 256;
	ld.shared.f32 	%f296, [_ZZN3cub18CUB_300001_SM_10006detail6reduce28DeviceReduceSingleTileKernelINS2_10policy_hubIfjN4cuda3std3__44plusIfEEE10Policy1000EN6thrust24THRUST_300001_SM_1000_NS6detail15normal_iteratorINSD_10device_ptrIfEEEEPfjS9_ffNS7_10__identityEEEvT0_T1_T2_T3_T4_T6_E12temp_storage+48];
	add.f32 	%f297, %f296, %f295;
	selp.f32 	%f298, %f297, %f295, %p50;
	setp.gt.u32 	%p51, %r51, 288;
	ld.shared.f32 	%f299, [_ZZN3cub18CUB_300001_SM_10006detail6reduce28DeviceReduceSingleTileKernelINS2_10policy_hubIfjN4cuda3std3__44plusIfEEE10Policy1000EN6thrust24THRUST_300001_SM_1000_NS6detail15normal_iteratorINSD_10device_ptrIfEEEEPfjS9_ffNS7_10__identityEEEvT0_T1_T2_T3_T4_T6_E12temp_storage+52];
	add.f32 	%f300, %f299, %f298;
	selp.f32 	%f301, %f300, %f298, %p51;
	setp.gt.u32 	%p52, %r51, 320;
	ld.shared.f32 	%f302, [_ZZN3cub18CUB_300001_SM_10006detail6reduce28DeviceReduceSingleTileKernelINS2_10policy_hubIfjN4cuda3std3__44plusIfEEE10Policy1000EN6thrust24THRUST_300001_SM_1000_NS6detail15normal_iteratorINSD_10device_ptrIfEEEEPfjS9_ffNS7_10__identityEEEvT0_T1_T2_T3_T4_T6_E12temp_storage+56];
	add.f32 	%f303, %f302, %f301;
	selp.f32 	%f304, %f303, %f301, %p52;
	setp.gt.u32 	%p53, %r51, 352;
	ld.shared.f32 	%f305, [_ZZN3cub18CUB_300001_SM_10006detail6reduce28DeviceReduceSingleTileKernelINS2_10policy_hubIfjN4cuda3std3__44plusIfEEE10Policy1000EN6thrust24THRUST_300001_SM_1000_NS6detail15normal_iteratorINSD_10device_ptrIfEEEEPfjS9_ffNS7_10__identityEEEvT0_T1_T2_T3_T4_T6_E12temp_storage+60];
	add.f32 	%f306, %f305, %f304;
	selp.f32 	%f307, %f306, %f304, %p53;
	setp.gt.u32 	%p54, %r51, 384;
	ld.shared.f32 	%f308, [_ZZN3cub18CUB_300001_SM_10006detail6reduce28DeviceReduceSingleTileKernelINS2_10policy_hubIfjN4cuda3std3__44plusIfEEE10Policy1000EN6thrust24THRUST_300001_SM_1000_NS6detail15normal_iteratorINSD_10device_ptrIfEEEEPfjS9_ffNS7_10__identityEEEvT0_T1_T2_T3_T4_T6_E12temp_storage+64];
	add.f32 	%f309, %f308, %f307;
	selp.f32 	%f310, %f309, %f307, %p54;
	setp.gt.u32 	%p55, %r51, 416;
	ld.shared.f32 	%f311, [_ZZN3cub18CUB_300001_SM_10006detail6reduce28DeviceReduceSingleTileKernelINS2_10policy_hubIfjN4cuda3std3__44plusIfEEE10Policy1000EN6thrust24THRUST_300001_SM_1000_NS6detail15normal_iteratorINSD_10device_ptrIfEEEEPfjS9_ffNS7_10__identityEEEvT0_T1_T2_T3_T4_T6_E12temp_storage+68];
	add.f32 	%f312, %f311, %f310;
	selp.f32 	%f313, %f312, %f310, %p55;
	setp.gt.u32 	%p56, %r51, 448;
	ld.shared.f32 	%f314, [_ZZN3cub18CUB_300001_SM_10006detail6reduce28DeviceReduceSingleTileKernelINS2_10policy_hubIfjN4cuda3std3__44plusIfEEE10Policy1000EN6thrust24THRUST_300001_SM_1000_NS6detail15normal_iteratorINSD_10device_ptrIfEEEEPfjS9_ffNS7_10__identityEEEvT0_T1_T2_T3_T4_T6_E12temp_storage+72];
	add.f32 	%f315, %f314, %f313;
	selp.f32 	%f316, %f315, %f313, %p56;
	setp.gt.u32 	%p57, %r51, 480;
	ld.shared.f32 	%f317, [_ZZN3cub18CUB_300001_SM_10006detail6reduce28DeviceReduceSingleTileKernelINS2_10policy_hubIfjN4cuda3std3__44plusIfEEE10Policy1000EN6thrust24THRUST_300001_SM_1000_NS6detail15normal_iteratorINSD_10device_ptrIfEEEEPfjS9_ffNS7_10__identityEEEvT0_T1_T2_T3_T4_T6_E12temp_storage+76];
	add.f32 	%f318, %f317, %f316;
	selp.f32 	%f383, %f318, %f316, %p57;
	bra.uni 	$L__BB11_50;
$L__BB11_28:
	mov.u32 	%r21, %tid.x;
	mul.wide.u32 	%rd11, %r21, 4;
	add.s64 	%rd12, %rd2, %rd11;
	ld.global.f32 	%f43, [%rd12];
	ld.global.f32 	%f44, [%rd12+2048];
	ld.global.f32 	%f45, [%rd12+4096];
	ld.global.f32 	%f46, [%rd12+6144];
	ld.global.f32 	%f47, [%rd12+8192];
	ld.global.f32 	%f48, [%rd12+10240];
	ld.global.f32 	%f49, [%rd12+12288];
	ld.global.f32 	%f50, [%rd12+14336];
	ld.global.f32 	%f51, [%rd12+16384];
	ld.global.f32 	%f52, [%rd12+18432];
	ld.global.f32 	%f53, [%rd12+20480];
	ld.global.f32 	%f54, [%rd12+22528];
	ld.global.f32 	%f55, [%rd12+24576];
	ld.global.f32 	%f56, [%rd12+26624];
	ld.global.f32 	%f57, [%rd12+28672];
	ld.global.f32 	%f58, [%rd12+30720];
	add.f32 	%f59, %f43, %f44;
	add.f32 	%f60, %f45, %f46;
	add.f32 	%f61, %f47, %f48;
	add.f32 	%f62, %f49, %f50;
	add.f32 	%f63, %f51, %f52;
	add.f32 	%f64, %f53, %f54;
	add.f32 	%f65, %f55, %f56;
	add.f32 	%f66, %f57, %f58;
	add.f32 	%f67, %f59, %f60;
	add.f32 	%f68, %f61, %f62;
	add.f32 	%f69, %f63, %f64;
	add.f32 	%f70, %f65, %f66;
	add.f32 	%f71, %f67, %f68;
	add.f32 	%f72, %f69, %f70;
	add.f32 	%f382, %f71, %f72;
	add.s32 	%r22, %r51, -8192;
	setp.lt.u32 	%p3, %r22, 8192;
	mov.b32 	%r202, 8192;
	@%p3 bra 	$L__BB11_32;
	mov.b32 	%r202, 8192;
$L__BB11_30:
	add.s32 	%r54, %r21, %r202;
	mul.wide.u32 	%rd13, %r54, 4;
	add.s64 	%rd14, %rd2, %rd13;
	ld.global.f32 	%f73, [%rd14];
	ld.global.f32 	%f74, [%rd14+2048];
	ld.global.f32 	%f75, [%rd14+4096];
	ld.global.f32 	%f76, [%rd14+6144];
	ld.global.f32 	%f77, [%rd14+8192];
	ld.global.f32 	%f78, [%rd14+10240];
	ld.global.f32 	%f79, [%rd14+12288];
	ld.global.f32 	%f80, [%rd14+14336];
	ld.global.f32 	%f81, [%rd14+16384];
	ld.global.f32 	%f82, [%rd14+18432];
	ld.global.f32 	%f83, [%rd14+20480];
	ld.global.f32 	%f84, [%rd14+22528];
	ld.global.f32 	%f85, [%rd14+24576];
	ld.global.f32 	%f86, [%rd14+26624];
	ld.global.f32 	%f87, [%rd14+28672];
	ld.global.f32 	%f88, [%rd14+30720];
	add.f32 	%f89, %f382, %f73;
	add.f32 	%f90, %f74, %f75;
	add.f32 	%f91, %f76, %f77;
	add.f32 	%f92, %f78, %f79;
	add.f32 	%f93, %f80, %f81;
	add.f32 	%f94, %f82, %f83;
	add.f32 	%f95, %f84, %f85;
	add.f32 	%f96, %f86, %f87;
	add.f32 	%f97, %f89, %f90;
	add.f32 	%f98, %f91, %f92;
	add.f32 	%f99, %f93, %f94;
	add.f32 	%f100, %f95, %f96;
	add.f32 	%f101, %f97, %f98;
	add.f32 	%f102, %f99, %f100;
	add.f32 	%f103, %f101, %f102;
	add.f32 	%f382, %f103, %f88;
	sub.s32 	%r55, %r51, %r202;
	setp.lt.u32 	%p4, %r55, 8192;
	@%p4 bra 	$L__BB11_46;
	add.s32 	%r202, %r202, 8192;
	setp.le.u32 	%p5, %r202, %r22;
	@%p5 bra 	$L__BB11_30;
$L__BB11_32:
	setp.le.u32 	%p6, %r51, %r202;
	sub.s32 	%r56, %r51, %r202;
	setp.ge.s32 	%p7, %r21, %r56;
	or.pred  	%p8, %p6, %p7;
	@%p8 bra 	$L__BB11_46;
	not.b32 	%r58, %r21;
	add.s32 	%r59, %r51, %r58;
	sub.s32 	%r60, %r59, %r202;
	shr.u32 	%r61, %r60, 9;
	add.s32 	%r26, %r61, 1;
	and.b32  	%r27, %r26, 15;
	setp.lt.u32 	%p9, %r60, 7680;
	mov.u32 	%r207, %r21;
	@%p9 bra 	$L__BB11_37;
	or.b32  	%r205, %r21, 4096;
	add.s32 	%r204, %r21, %r202;
	and.b32  	%r62, %r26, 16777200;
	neg.s32 	%r203, %r62;
$L__BB11_35:
	.pragma "nounroll";
	mul.wide.u32 	%rd15, %r204, 4;
	add.s64 	%rd16, %rd2, %rd15;
	ld.global.f32 	%f105, [%rd16];
	add.f32 	%f106, %f382, %f105;
	add.s32 	%r63, %r204, 512;
	mul.wide.u32 	%rd17, %r63, 4;
	add.s64 	%rd18, %rd2, %rd17;
	ld.global.f32 	%f107, [%rd18];
	add.f32 	%f108, %f106, %f107;
	add.s32 	%r64, %r204, 1024;
	mul.wide.u32 	%rd19, %r64, 4;
	add.s64 	%rd20, %rd2, %rd19;
	ld.global.f32 	%f109, [%rd20];
	add.f32 	%f110, %f108, %f109;
	add.s32 	%r65, %r204, 1536;
	mul.wide.u32 	%rd21, %r65, 4;
	add.s64 	%rd22, %rd2, %rd21;
	ld.global.f32 	%f111, [%rd22];
	add.f32 	%f112, %f110, %f111;
	add.s32 	%r66, %r204, 2048;
	mul.wide.u32 	%rd23, %r66, 4;
	add.s64 	%rd24, %rd2, %rd23;
	ld.global.f32 	%f113, [%rd24];
	add.f32 	%f114, %f112, %f113;
	add.s32 	%r67, %r204, 2560;
	mul.wide.u32 	%rd25, %r67, 4;
	add.s64 	%rd26, %rd2, %rd25;
	ld.global.f32 	%f115, [%rd26];
	add.f32 	%f116, %f114, %f115;
	add.s32 	%r68, %r204, 3072;
	mul.wide.u32 	%rd27, %r68, 4;
	add.s64 	%rd28, %rd2, %rd27;
	ld.global.f32 	%f117, [%rd28];
	add.f32 	%f118, %f116, %f117;
	add.s32 	%r69, %r204, 3584;
	mul.wide.u32 	%rd29, %r69, 4;
	add.s64 	%rd30, %rd2, %rd29;
	ld.global.f32 	%f119, [%rd30];
	add.f32 	%f120, %f118, %f119;
	add.s32 	%r70, %r204, 4096;
	mul.wide.u32 	%rd31, %r70, 4;
	add.s64 	%rd32, %rd2, %rd31;
	ld.global.f32 	%f121, [%rd32];
	add.f32 	%f122, %f120, %f121;
	add.s32 	%r71, %r204, 4608;
	mul.wide.u32 	%rd33, %r71, 4;
	add.s64 	%rd34, %rd2, %rd33;
	ld.global.f32 	%f123, [%rd34];
	add.f32 	%f124, %f122, %f123;
	add.s32 	%r72, %r204, 5120;
	mul.wide.u32 	%rd35, %r72, 4;
	add.s64 	%rd36, %rd2, %rd35;
	ld.global.f32 	%f125, [%rd36];
	add.f32 	%f126, %f124, %f125;
	add.s32 	%r73, %r204, 5632;
	mul.wide.u32 	%rd37, %r73, 4;
	add.s64 	%rd38, %rd2, %rd37;
	ld.global.f32 	%f127, [%rd38];
	add.f32 	%f128, %f126, %f127;
	add.s32 	%r74, %r204, 6144;
	mul.wide.u32 	%rd39, %r74, 4;
	add.s64 	%rd40, %rd2, %rd39;
	ld.global.f32 	%f129, [%rd40];
	add.f32 	%f130, %f128, %f129;
	add.s32 	%r75, %r204, 6656;
	mul.wide.u32 	%rd41, %r75, 4;
	add.s64 	%rd42, %rd2, %rd41;
	ld.global.f32 	%f131, [%rd42];
	add.f32 	%f132, %f130, %f131;
	add.s32 	%r76, %r204, 7168;
	mul.wide.u32 	%rd43, %r76, 4;
	add.s64 	%rd44, %rd2, %rd43;
	ld.global.f32 	%f133, [%rd44];
	add.f32 	%f134, %f132, %f133;
	add.s32 	%r77, %r204, 7680;
	mul.wide.u32 	%rd45, %r77, 4;
	add.s64 	%rd46, %rd2, %rd45;
	ld.global.f32 	%f135, [%rd46];
	add.f32 	%f382, %f134, %f135;
	add.s32 	%r205, %r205, 8192;
	add.s32 	%r204, %r204, 8192;
	add.s32 	%r203, %r203, 16;
	setp.ne.s32 	%p10, %r203, 0;
	@%p10 bra 	$L__BB11_35;
	add.s32 	%r207, %r205, -4096;
$L__BB11_37:
	setp.eq.s32 	%p11, %r27, 0;
	@%p11 bra 	$L__BB11_46;
	and.b32  	%r39, %r26, 7;
	setp.lt.u32 	%p12, %r27, 8;
	@%p12 bra 	$L__BB11_40;
	add.s32 	%r78, %r207, %r202;
	mul.wide.u32 	%rd47, %r78, 4;
	add.s64 	%rd48, %rd2, %rd47;
	ld.global.f32 	%f137, [%rd48];
	add.f32 	%f138, %f382, %f137;
	add.s32 	%r79, %r78, 512;
	mul.wide.u32 	%rd49, %r79, 4;
	add.s64 	%rd50, %rd2, %rd49;
	ld.global.f32 	%f139, [%rd50];
	add.f32 	%f140, %f138, %f139;
	add.s32 	%r80, %r78, 1024;
	mul.wide.u32 	%rd51, %r80, 4;
	add.s64 	%rd52, %rd2, %rd51;
	ld.global.f32 	%f141, [%rd52];
	add.f32 	%f142, %f140, %f141;
	add.s32 	%r81, %r78, 1536;
	mul.wide.u32 	%rd53, %r81, 4;
	add.s64 	%rd54, %rd2, %rd53;
	ld.global.f32 	%f143, [%rd54];
	add.f32 	%f144, %f142, %f143;
	add.s32 	%r82, %r78, 2048;
	mul.wide.u32 	%rd55, %r82, 4;
	add.s64 	%rd56, %rd2, %rd55;
	ld.global.f32 	%f145, [%rd56];
	add.f32 	%f146, %f144, %f145;
	add.s32 	%r83, %r78, 2560;
	mul.wide.u32 	%rd57, %r83, 4;
	add.s64 	%rd58, %rd2, %rd57;
	ld.global.f32 	%f147, [%rd58];
	add.f32 	%f148, %f146, %f147;
	add.s32 	%r84, %r78, 3072;
	mul.wide.u32 	%rd59, %r84, 4;
	add.s64 	%rd60, %rd2, %rd59;
	ld.global.f32 	%f149, [%rd60];
	add.f32 	%f150, %f148, %f149;
	add.s32 	%r85, %r78, 3584;
	mul.wide.u32 	%rd61, %r85, 4;
	add.s64 	%rd62, %rd2, %rd61;
	ld.global.f32 	%f151, [%rd62];
	add.f32 	%f382, %f150, %f151;
	add.s32 	%r207, %r207, 4096;
$L__BB11_40:
	setp.eq.s32 	%p13, %r39, 0;
	@%p13 bra 	$L__BB11_46;
	and.b32  	%r42, %r26, 3;
	setp.lt.u32 	%p14, %r39, 4;
	@%p14 bra 	$L__BB11_43;
	add.s32 	%r86, %r207, %r202;
	mul.wide.u32 	%rd63, %r86, 4;
	add.s64 	%rd64, %rd2, %rd63;
	ld.global.f32 	%f153, [%rd64];
	add.f32 	%f154, %f382, %f153;
	add.s32 	%r87, %r86, 512;
	mul.wide.u32 	%rd65, %r87, 4;
	add.s64 	%rd66, %rd2, %rd65;
	ld.global.f32 	%f155, [%rd66];
	add.f32 	%f156, %f154, %f155;
	add.s32 	%r88, %r86, 1024;
	mul.wide.u32 	%rd67, %r88, 4;
	add.s64 	%rd68, %rd2, %rd67;
	ld.global.f32 	%f157, [%rd68];
	add.f32 	%f158, %f156, %f157;
	add.s32 	%r89, %r86, 1536;
	mul.wide.u32 	%rd69, %r89, 4;
	add.s64 	%rd70, %rd2, %rd69;
	ld.global.f32 	%f159, [%rd70];
	add.f32 	%f382, %f158, %f159;
	add.s32 	%r207, %r207, 2048;
$L__BB11_43:
	setp.eq.s32 	%p15, %r42, 0;
	@%p15 bra 	$L__BB11_46;
	add.s32 	%r210, %r207, %r202;
	neg.s32 	%r209, %r42;
$L__BB11_45:
	.pragma "nounroll";
	mul.wide.u32 	%rd71, %r210, 4;
	add.s64 	%rd72, %rd2, %rd71;
	ld.global.f32 	%f160, [%rd72];
	add.f32 	%f382, %f382, %f160;
	add.s32 	%r210, %r210, 512;
	add.s32 	%r209, %r209, 1;
	setp.ne.s32 	%p16, %r209, 0;
	@%p16 bra 	$L__BB11_45;
$L__BB11_46:
	// begin inline asm
	mov.u32 %r90, %laneid;
	// end inline asm
	mov.b32 	%r92, %f382;
	mov.b32 	%r93, 1;
	mov.b32 	%r114, 31;
	mov.b32 	%r115, -1;
	// begin inline asm
	shfl.sync.down.b32 %r91, %r92, %r93, %r114, %r115;
	// end inline asm
	setp.gt.s32 	%p17, %r90, 30;
	mov.b32 	%f161, %r91;
	add.f32 	%f162, %f382, %f161;
	selp.f32 	%f163, %f382, %f162, %p17;
	mov.b32 	%r97, %f163;
	mov.b32 	%r98, 2;
	// begin inline asm
	shfl.sync.down.b32 %r96, %r97, %r98, %r114, %r115;
	// end inline asm
	setp.gt.s32 	%p18, %r90, 29;
	mov.b32 	%f164, %r96;
	add.f32 	%f165, %f163, %f164;
	selp.f32 	%f166, %f163, %f165, %p18;
	mov.b32 	%r102, %f166;
	mov.b32 	%r103, 4;
	// begin inline asm
	shfl.sync.down.b32 %r101, %r102, %r103, %r114, %r115;
	// end inline asm
	setp.gt.s32 	%p19, %r90, 27;
	mov.b32 	%f167, %r101;
	add.f32 	%f168, %f166, %f167;
	selp.f32 	%f169, %f166, %f168, %p19;
	mov.b32 	%r107, %f169;
	mov.b32 	%r108, 8;
	// begin inline asm
	shfl.sync.down.b32 %r106, %r107, %r108, %r114, %r115;
	// end inline asm
	setp.gt.s32 	%p20, %r90, 23;
	mov.b32 	%f170, %r106;
	add.f32 	%f171, %f169, %f170;
	selp.f32 	%f172, %f169, %f171, %p20;
	mov.b32 	%r112, %f172;
	mov.b32 	%r113, 16;
	// begin inline asm
	shfl.sync.down.b32 %r111, %r112, %r113, %r114, %r115;
	// end inline asm
	setp.gt.s32 	%p21, %r90, 15;
	mov.b32 	%f173, %r111;
	add.f32 	%f38, %f172, %f173;
	selp.f32 	%f383, %f172, %f38, %p21;
	setp.ne.s32 	%p22, %r90, 0;
	@%p22 bra 	$L__BB11_48;
	shr.u32 	%r116, %r21, 3;
	and.b32  	%r117, %r116, 124;
	mov.u32 	%r118, _ZZN3cub18CUB_300001_SM_10006detail6reduce28DeviceReduceSingleTileKernelINS2_10policy_hubIfjN4cuda3std3__44plusIfEEE10Policy1000EN6thrust24THRUST_300001_SM_1000_NS6detail15normal_iteratorINSD_10device_ptrIfEEEEPfjS9_ffNS7_10__identityEEEvT0_T1_T2_T3_T4_T6_E12temp_storage;
	add.s32 	%r119, %r118, %r117;
	st.shared.f32 	[%r119+16], %f38;
$L__BB11_48:
	bar.sync 	0;
	setp.ne.s32 	%p23, %r21, 0;
	@%p23 bra 	$L__BB11_50;
	ld.shared.f32 	%f174, [_ZZN3cub18CUB_300001_SM_10006detail6reduce28DeviceReduceSingleTileKernelINS2_10policy_hubIfjN4cuda3std3__44plusIfEEE10Policy1000EN6thrust24THRUST_300001_SM_1000_NS6detail15normal_iteratorINSD_10device_ptrIfEEEEPfjS9_ffNS7_10__identityEEEvT0_T1_T2_T3_T4_T6_E12temp_storage+20];
	add.f32 	%f175, %f383, %f174;
	ld.shared.f32 	%f176, [_ZZN3cub18CUB_300001_SM_10006detail6reduce28DeviceReduceSingleTileKernelINS2_10policy_hubIfjN4cuda3std3__44plusIfEEE10Policy1000EN6thrust24THRUST_300001_SM_1000_NS6detail15normal_iteratorINSD_10device_ptrIfEEEEPfjS9_ffNS7_10__identityEEEvT0_T1_T2_T3_T4_T6_E12temp_storage+24];
	add.f32 	%f177, %f175, %f176;
	ld.shared.f32 	%f178, [_ZZN3cub18CUB_300001_SM_10006detail6reduce28DeviceReduceSingleTileKernelINS2_10policy_hubIfjN4cuda3std3__44plusIfEEE10Policy1000EN6thrust24THRUST_300001_SM_1000_NS6detail15normal_iteratorINSD_10device_ptrIfEEEEPfjS9_ffNS7_10__identityEEEvT0_T1_T2_T3_T4_T6_E12temp_storage+28];
	add.f32 	%f179, %f177, %f178;
	ld.shared.f32 	%f180, [_ZZN3cub18CUB_300001_SM_10006detail6reduce28DeviceReduceSingleTileKernelINS2_10policy_hubIfjN4cuda3std3__44plusIfEEE10Policy1000EN6thrust24THRUST_300001_SM_1000_NS6detail15normal_iteratorINSD_10device_ptrIfEEEEPfjS9_ffNS7_10__identityEEEvT0_T1_T2_T3_T4_T6_E12temp_storage+32];
	add.f32 	%f181, %f179, %f180;
	ld.shared.f32 	%f182, [_ZZN3cub18CUB_300001_SM_10006detail6reduce28DeviceReduceSingleTileKernelINS2_10policy_hubIfjN4cuda3std3__44plusIfEEE10Policy1000EN6thrust24THRUST_300001_SM_1000_NS6detail15normal_iteratorINSD_10device_ptrIfEEEEPfjS9_ffNS7_10__identityEEEvT0_T1_T2_T3_T4_T6_E12temp_storage+36];
	add.f32 	%f183, %f181, %f182;
	ld.shared.f32 	%f184, [_ZZN3cub18CUB_300001_SM_10006detail6reduce28DeviceReduceSingleTileKernelINS2_10policy_hubIfjN4cuda3std3__44plusIfEEE10Policy1000EN6thrust24THRUST_300001_SM_1000_NS6detail15normal_iteratorINSD_10device_ptrIfEEEEPfjS9_ffNS7_10__identityEEEvT0_T1_T2_T3_T4_T6_E12temp_storage+40];
	add.f32 	%f185, %f183, %f184;
	ld.shared.f32 	%f186, [_ZZN3cub18CUB_300001_SM_10006detail6reduce28DeviceReduceSingleTileKernelINS2_10policy_hubIfjN4cuda3std3__44plusIfEEE10Policy1000EN6thrust24THRUST_300001_SM_1000_NS6detail15normal_iteratorINSD_10device_ptrIfEEEEPfjS9_ffNS7_10__identityEEEvT0_T1_T2_T3_T4_T6_E12temp_storage+44];
	add.f32 	%f187, %f185, %f186;
	ld.shared.f32 	%f188, [_ZZN3cub18CUB_300001_SM_10006detail6reduce28DeviceReduceSingleTileKernelINS2_10policy_hubIfjN4cuda3std3__44plusIfEEE10Policy1000EN6thrust24THRUST_300001_SM_1000_NS6detail15normal_iteratorINSD_10device_ptrIfEEEEPfjS9_ffNS7_10__identityEEEvT0_T1_T2_T3_T4_T6_E12temp_storage+48];
	add.f32 	%f189, %f187, %f188;
	ld.shared.f32 	%f190, [_ZZN3cub18CUB_300001_SM_10006detail6reduce28DeviceReduceSingleTileKernelINS2_10policy_hubIfjN4cuda3std3__44plusIfEEE10Policy1000EN6thrust24THRUST_300001_SM_1000_NS6detail15normal_iteratorINSD_10device_ptrIfEEEEPfjS9_ffNS7_10__identityEEEvT0_T1_T2_T3_T4_T6_E12temp_storage+52];
	add.f32 	%f191, %f189, %f190;
	ld.shared.f32 	%f192, [_ZZN3cub18CUB_300001_SM_10006detail6reduce28DeviceReduceSingleTileKernelINS2_10policy_hubIfjN4cuda3std3__44plusIfEEE10Policy1000EN6thrust24THRUST_300001_SM_1000_NS6detail15normal_iteratorINSD_10device_ptrIfEEEEPfjS9_ffNS7_10__identityEEEvT0_T1_T2_T3_T4_T6_E12temp_storage+56];
	add.f32 	%f193, %f191, %f192;
	ld.shared.f32 	%f194, [_ZZN3cub18CUB_300001_SM_10006detail6reduce28DeviceReduceSingleTileKernelINS2_10policy_hubIfjN4cuda3std3__44plusIfEEE10Policy1000EN6thrust24THRUST_300001_SM_1000_NS6detail15normal_iteratorINSD_10device_ptrIfEEEEPfjS9_ffNS7_10__identityEEEvT0_T1_T2_T3_T4_T6_E12temp_storage+60];
	add.f32 	%f195, %f193, %f194;
	ld.shared.f32 	%f196, [_ZZN3cub18CUB_300001_SM_10006detail6reduce28DeviceReduceSingleTileKernelINS2_10policy_hubIfjN4cuda3std3__44plusIfEEE10Policy1000EN6thrust24THRUST_300001_SM_1000_NS6detail15normal_iteratorINSD_10device_ptrIfEEEEPfjS9_ffNS7_10__identityEEEvT0_T1_T2_T3_T4_T6_E12temp_storage+64];
	add.f32 	%f197, %f195, %f196;
	ld.shared.f32 	%f198, [_ZZN3cub18CUB_300001_SM_10006detail6reduce28DeviceReduceSingleTileKernelINS2_10policy_hubIfjN4cuda3std3__44plusIfEEE10Policy1000EN6thrust24THRUST_300001_SM_1000_NS6detail15normal_iteratorINSD_10device_ptrIfEEEEPfjS9_ffNS7_10__identityEEEvT0_T1_T2_T3_T4_T6_E12temp_storage+68];
	add.f32 	%f199, %f197, %f198;
	ld.shared.f32 	%f200, [_ZZN3cub18CUB_300001_SM_10006detail6reduce28DeviceReduceSingleTileKernelINS2_10policy_hubIfjN4cuda3std3__44plusIfEEE10Policy1000EN6thrust24THRUST_300001_SM_1000_NS6detail15normal_iteratorINSD_10device_ptrIfEEEEPfjS9_ffNS7_10__identityEEEvT0_T1_T2_T3_T4_T6_E12temp_storage+72];
	add.f32 	%f201, %f199, %f200;
	ld.shared.f32 	%f202, [_ZZN3cub18CUB_300001_SM_10006detail6reduce28DeviceReduceSingleTileKernelINS2_10policy_hubIfjN4cuda3std3__44plusIfEEE10Policy1000EN6thrust24THRUST_300001_SM_1000_NS6detail15normal_iteratorINSD_10device_ptrIfEEEEPfjS9_ffNS7_10__identityEEEvT0_T1_T2_T3_T4_T6_E12temp_storage+76];
	add.f32 	%f383, %f201, %f202;
$L__BB11_50:
	mov.u32 	%r192, %tid.x;
	setp.ne.s32 	%p65, %r192, 0;
	@%p65 bra 	$L__BB11_52;
	add.f32 	%f361, %f42, %f383;
	st.global.f32 	[%rd1], %f361;
$L__BB11_52:
	ret;

}
	// .globl	_ZN3cub18CUB_300001_SM_10006detail6reduce18DeviceReduceKernelINS2_10policy_hubIfjN4cuda3std3__44plusIfEEE10Policy1000EN6thrust24THRUST_300001_SM_1000_NS6detail15normal_iteratorINSD_10device_ptrIfEEEEjS9_fNS7_10__identityEEEvT0_PT3_T1_NS0_13GridEvenShareISN_EET2_T4_
.visible .entry _ZN3cub18CUB_300001_SM_10006detail6reduce18DeviceReduceKernelINS2_10policy_hubIfjN4cuda3std3__44plusIfEEE10Policy1000EN6thrust24THRUST_300001_SM_1000_NS6detail15normal_iteratorINSD_10device_ptrIfEEEEjS9_fNS7_10__identityEEEvT0_PT3_T1_NS0_13GridEvenShareISN_EET2_T4_(
	.param .align 8 .b8 _ZN3cub18CUB_300001_SM_10006detail6reduce18DeviceReduceKernelINS2_10policy_hubIfjN4cuda3std3__44plusIfEEE10Policy1000EN6thrust24THRUST_300001_SM_1000_NS6detail15normal_iteratorINSD_10device_ptrIfEEEEjS9_fNS7_10__identityEEEvT0_PT3_T1_NS0_13GridEvenShareISN_EET2_T4__param_0[8],
	.param .u64 .ptr .align 1 _ZN3cub18CUB_300001_SM_10006detail6reduce18DeviceReduceKernelINS2_10policy_hubIfjN4cuda3std3__44plusIfEEE10Policy1000EN6thrust24THRUST_300001_SM_1000_NS6detail15normal_iteratorINSD_10device_ptrIfEEEEjS9_fNS7_10__identityEEEvT0_PT3_T1_NS0_13GridEvenShareISN_EET2_T4__param_1,
	.param .u32 _ZN3cub18CUB_300001_SM_10006detail6reduce18DeviceReduceKernelINS2_10policy_hubIfjN4cuda3std3__44plusIfEEE10Policy1000EN6thrust24THRUST_300001_SM_1000_NS6detail15normal_iteratorINSD_10device_ptrIfEEEEjS9_fNS7_10__identityEEEvT0_PT3_T1_NS0_13GridEvenShareISN_EET2_T4__param_2,
	.param .align 4 .b8 _ZN3cub18CUB_300001_SM_10006detail6reduce18DeviceReduceKernelINS2_10policy_hubIfjN4cuda3std3__44plusIfEEE10Policy1000EN6thrust24THRUST_300001_SM_1000_NS6detail15normal_iteratorINSD_10device_ptrIfEEEEjS9_fNS7_10__identityEEEvT0_PT3_T1_NS0_13GridEvenShareISN_EET2_T4__param_3[40],
	.param .align 1 .b8 _ZN3cub18CUB_300001_SM_10006detail6reduce18DeviceReduceKernelINS2_10policy_hubIfjN4cuda3std3__44plusIfEEE10Policy1000EN6thrust24THRUST_300001_SM_1000_NS6detail15normal_iteratorINSD_10device_ptrIfEEEEjS9_fNS7_10__identityEEEvT0_PT3_T1_NS0_13GridEvenShareISN_EET2_T4__param_4[1],
	.param .align 1 .b8 _ZN3cub18CUB_300001_SM_10006detail6reduce18DeviceReduceKernelINS2_10policy_hubIfjN4cuda3std3__44plusIfEEE10Policy1000EN6thrust24THRUST_300001_SM_1000_NS6detail15normal_iteratorINSD_10device_ptrIfEEEEjS9_fNS7_10__identityEEEvT0_PT3_T1_NS0_13GridEvenShareISN_EET2_T4__param_5[1]
)
.maxntid 512
{
	.reg .pred 	%p<65>;
	.reg .b16 	%rs<4>;
	.reg .b32 	%r<279>;
	.reg .b32 	%f<380>;
	.reg .b64 	%rd<130>;
	// demoted variable
	.shared .align 4 .b8 _ZZN3cub18CUB_300001_SM_10006detail6reduce18DeviceReduceKernelINS2_10policy_hubIfjN4cuda3std3__44plusIfEEE10Policy1000EN6thrust24THRUST_300001_SM_1000_NS6detail15normal_iteratorINSD_10device_ptrIfEEEEjS9_fNS7_10__identityEEEvT0_PT3_T1_NS0_13GridEvenShareISN_EET2_T4_E12temp_storage[84];
	ld.param.u32 	%r1, [_ZN3cub18CUB_300001_SM_10006detail6reduce18DeviceReduceKernelINS2_10policy_hubIfjN4cuda3std3__44plusIfEEE10Policy1000EN6thrust24THRUST_300001_SM_1000_NS6detail15normal_iteratorINSD_10device_ptrIfEEEEjS9_fNS7_10__identityEEEvT0_PT3_T1_NS0_13GridEvenShareISN_EET2_T4__param_3+20];
	ld.param.u32 	%r2, [_ZN3cub18CUB_300001_SM_10006detail6reduce18DeviceReduceKernelINS2_10policy_hubIfjN4cuda3std3__44plusIfEEE10Policy1000EN6thrust24THRUST_300001_SM_1000_NS6detail15normal_iteratorINSD_10device_ptrIfEEEEjS9_fNS7_10__identityEEEvT0_PT3_T1_NS0_13GridEvenShareISN_EET2_T4__param_3+24];
	ld.param.u64 	%rd3, [_ZN3cub18CUB_300001_SM_10006detail6reduce18DeviceReduceKernelINS2_10policy_hubIfjN4cuda3std3__44plusIfEEE10Policy1000EN6thrust24THRUST_300001_SM_1000_NS6detail15normal_iteratorINSD_10device_ptrIfEEEEjS9_fNS7_10__identityEEEvT0_PT3_T1_NS0_13GridEvenShareISN_EET2_T4__param_0];
	cvta.to.global.u64 	%rd1, %rd3;
	mov.u32 	%r3, %ctaid.x;
	shl.b32 	%r4, %r2, 13;
	shl.b32 	%r270, %r3, 13;
	sub.s32 	%r6, %r1, %r270;
	setp.gt.u32 	%p1, %r6, 8191;
	@%p1 bra 	$L__BB12_26;
	mov.u32 	%r7, %tid.x;
	setp.ge.u32 	%p23, %r7, %r6;
	mov.f32 	%f368, 0f00000000;
	mov.u32 	%r261, %r7;
	@%p23 bra 	$L__BB12_3;
	add.s32 	%r155, %r270, %r7;
	mul.wide.u32 	%rd66, %r155, 4;
	add.s64 	%rd67, %rd1, %rd66;
	ld.global.f32 	%f368, [%rd67];
	add.s32 	%r261, %r7, 512;
$L__BB12_3:
	setp.ge.u32 	%p24, %r261, %r6;
	@%p24 bra 	$L__BB12_17;
	not.b32 	%r156, %r261;
	add.s32 	%r157, %r1, %r156;
	sub.s32 	%r158, %r157, %r270;
	shr.u32 	%r159, %r158, 9;
	add.s32 	%r10, %r159, 1;
	and.b32  	%r11, %r10, 15;
	setp.lt.u32 	%p25, %r158, 7680;
	@%p25 bra 	$L__BB12_8;
	or.b32  	%r260, %r261, 4096;
	add.s32 	%r259, %r261, %r270;
	and.b32  	%r160, %r10, 16777200;
	neg.s32 	%r258, %r160;
$L__BB12_6:
	.pragma "nounroll";
	mul.wide.u32 	%rd68, %r259, 4;
	add.s64 	%rd69, %rd1, %rd68;
	ld.global.f32 	%f203, [%rd69];
	add.f32 	%f204, %f368, %f203;
	add.s32 	%r161, %r259, 512;
	mul.wide.u32 	%rd70, %r161, 4;
	add.s64 	%rd71, %rd1, %rd70;
	ld.global.f32 	%f205, [%rd71];
	add.f32 	%f206, %f204, %f205;
	add.s32 	%r162, %r259, 1024;
	mul.wide.u32 	%rd72, %r162, 4;
	add.s64 	%rd73, %rd1, %rd72;
	ld.global.f32 	%f207, [%rd73];
	add.f32 	%f208, %f206, %f207;
	add.s32 	%r163, %r259, 1536;
	mul.wide.u32 	%rd74, %r163, 4;
	add.s64 	%rd75, %rd1, %rd74;
	ld.global.f32 	%f209, [%rd75];
	add.f32 	%f210, %f208, %f209;
	add.s32 	%r164, %r259, 2048;
	mul.wide.u32 	%rd76, %r164, 4;
	add.s64 	%rd77, %rd1, %rd76;
	ld.global.f32 	%f211, [%rd77];
	add.f32 	%f212, %f210, %f211;
	add.s32 	%r165, %r259, 2560;
	mul.wide.u32 	%rd78, %r165, 4;
	add.s64 	%rd79, %rd1, %rd78;
	ld.global.f32 	%f213, [%rd79];
	add.f32 	%f214, %f212, %f213;
	add.s32 	%r166, %r259, 3072;
	mul.wide.u32 	%rd80, %r166, 4;
	add.s64 	%rd81, %rd1, %rd80;
	ld.global.f32 	%f215, [%rd81];
	add.f32 	%f216, %f214, %f215;
	add.s32 	%r167, %r259, 3584;
	mul.wide.u32 	%rd82, %r167, 4;
	add.s64 	%rd83, %rd1, %rd82;
	ld.global.f32 	%f217, [%rd83];
	add.f32 	%f218, %f216, %f217;
	add.s32 	%r168, %r259, 4096;
	mul.wide.u32 	%rd84, %r168, 4;
	add.s64 	%rd85, %rd1, %rd84;
	ld.global.f32 	%f219, [%rd85];
	add.f32 	%f220, %f218, %f219;
	add.s32 	%r169, %r259, 4608;
	mul.wide.u32 	%rd86, %r169, 4;
	add.s64 	%rd87, %rd1, %rd86;
	ld.global.f32 	%f221, [%rd87];
	add.f32 	%f222, %f220, %f221;
	add.s32 	%r170, %r259, 5120;
	mul.wide.u32 	%rd88, %r170, 4;
	add.s64 	%rd89, %rd1, %rd88;
	ld.global.f32 	%f223, [%rd89];
	add.f32 	%f224, %f222, %f223;
	add.s32 	%r171, %r259, 5632;
	mul.wide.u32 	%rd90, %r171, 4;
	add.s64 	%rd91, %rd1, %rd90;
	ld.global.f32 	%f225, [%rd91];
	add.f32 	%f226, %f224, %f225;
	add.s32 	%r172, %r259, 6144;
	mul.wide.u32 	%rd92, %r172, 4;
	add.s64 	%rd93, %rd1, %rd92;
	ld.global.f32 	%f227, [%rd93];
	add.f32 	%f228, %f226, %f227;
	add.s32 	%r173, %r259, 6656;
	mul.wide.u32 	%rd94, %r173, 4;
	add.s64 	%rd95, %rd1, %rd94;
	ld.global.f32 	%f229, [%rd95];
	add.f32 	%f230, %f228, %f229;
	add.s32 	%r174, %r259, 7168;
	mul.wide.u32 	%rd96, %r174, 4;
	add.s64 	%rd97, %rd1, %rd96;
	ld.global.f32 	%f231, [%rd97];
	add.f32 	%f232, %f230, %f231;
	add.s32 	%r175, %r259, 7680;
	mul.wide.u32 	%rd98, %r175, 4;
	add.s64 	%rd99, %rd1, %rd98;
	ld.global.f32 	%f233, [%rd99];
	add.f32 	%f368, %f232, %f233;
	add.s32 	%r260, %r260, 8192;
	add.s32 	%r259, %r259, 8192;
	add.s32 	%r258, %r258, 16;
	setp.ne.s32 	%p26, %r258, 0;
	@%p26 bra 	$L__BB12_6;
	add.s32 	%r261, %r260, -4096;
$L__BB12_8:
	setp.eq.s32 	%p27, %r11, 0;
	@%p27 bra 	$L__BB12_17;
	and.b32  	%r23, %r10, 7;
	setp.lt.u32 	%p28, %r11, 8;
	@%p28 bra 	$L__BB12_11;
	add.s32 	%r176, %r270, %r261;
	mul.wide.u32 	%rd100, %r176, 4;
	add.s64 	%rd101, %rd1, %rd100;
	ld.global.f32 	%f235, [%rd101];
	add.f32 	%f236, %f368, %f235;
	add.s32 	%r177, %r176, 512;
	mul.wide.u32 	%rd102, %r177, 4;
	add.s64 	%rd103, %rd1, %rd102;
	ld.global.f32 	%f237, [%rd103];
	add.f32 	%f238, %f236, %f237;
	add.s32 	%r178, %r176, 1024;
	mul.wide.u32 	%rd104, %r178, 4;
	add.s64 	%rd105, %rd1, %rd104;
	ld.global.f32 	%f239, [%rd105];
	add.f32 	%f240, %f238, %f239;
	add.s32 	%r179, %r176, 1536;
	mul.wide.u32 	%rd106, %r179, 4;
	add.s64 	%rd107, %rd1, %rd106;
	ld.global.f32 	%f241, [%rd107];
	add.f32 	%f242, %f240, %f241;
	add.s32 	%r180, %r176, 2048;
	mul.wide.u32 	%rd108, %r180, 4;
	add.s64 	%rd109, %rd1, %rd108;
	ld.global.f32 	%f243, [%rd109];
	add.f32 	%f244, %f242, %f243;
	add.s32 	%r181, %r176, 2560;
	mul.wide.u32 	%rd110, %r181, 4;
	add.s64 	%rd111, %rd1, %rd110;
	ld.global.f32 	%f245, [%rd111];
	add.f32 	%f246, %f244, %f245;
	add.s32 	%r182, %r176, 3072;
	mul.wide.u32 	%rd112, %r182, 4;
	add.s64 	%rd113, %rd1, %rd112;
	ld.global.f32 	%f247, [%rd113];
	add.f32 	%f248, %f246, %f247;
	add.s32 	%r183, %r176, 3584;
	mul.wide.u32 	%rd114, %r183, 4;
	add.s64 	%rd115, %rd1, %rd114;
	ld.global.f32 	%f249, [%rd115];
	add.f32 	%f368, %f248, %f249;
	add.s32 	%r261, %r261, 4096;
$L__BB12_11:
	setp.eq.s32 	%p29, %r23, 0;
	@%p29 bra 	$L__BB12_17;
	and.b32  	%r26, %r10, 3;
	setp.lt.u32 	%p30, %r23, 4;
	@%p30 bra 	$L__BB12_14;
	add.s32 	%r184, %r270, %r261;
	mul.wide.u32 	%rd116, %r184, 4;
	add.s64 	%rd117, %rd1, %rd116;
	ld.global.f32 	%f251, [%rd117];
	add.f32 	%f252, %f368, %f251;
	add.s32 	%r185, %r184, 512;
	mul.wide.u32 	%rd118, %r185, 4;
	add.s64 	%rd119, %rd1, %rd118;
	ld.global.f32 	%f253, [%rd119];
	add.f32 	%f254, %f252, %f253;
	add.s32 	%r186, %r184, 1024;
	mul.wide.u32 	%rd120, %r186, 4;
	add.s64 	%rd121, %rd1, %rd120;
	ld.global.f32 	%f255, [%rd121];
	add.f32 	%f256, %f254, %f255;
	add.s32 	%r187, %r184, 1536;
	mul.wide.u32 	%rd122, %r187, 4;
	add.s64 	%rd123, %rd1, %rd122;
	ld.global.f32 	%f257, [%rd123];
	add.f32 	%f368, %f256, %f257;
	add.s32 	%r261, %r261, 2048;
$L__BB12_14:
	setp.eq.s32 	%p31, %r26, 0;
	@%p31 bra 	$L__BB12_17;
	add.s32 	%r265, %r261, %r270;
	neg.s32 	%r264, %r26;
$L__BB12_16:
	.pragma "nounroll";
	mul.wide.u32 	%rd124, %r265, 4;
	add.s64 	%rd125, %rd1, %rd124;
	ld.global.f32 	%f258, [%rd125];
	add.f32 	%f368, %f368, %f258;
	add.s32 	%r265, %r265, 512;
	add.s32 	%r264, %r264, 1;
	setp.ne.s32 	%p32, %r264, 0;
	@%p32 bra 	$L__BB12_16;
$L__BB12_17:
	setp.lt.u32 	%p33, %r6, 512;
	@%p33 bra 	$L__BB12_22;
	// begin inline asm
	mov.u32 %r226, %laneid;
	// end inline asm
	mov.b32 	%r228, %f368;
	mov.b32 	%r229, 1;
	mov.b32 	%r250, 31;
	mov.b32 	%r251, -1;
	// begin inline asm
	shfl.sync.down.b32 %r227, %r228, %r229, %r250, %r251;
	// end inline asm
	setp.gt.s32 	%p57, %r226, 30;
	mov.b32 	%f317, %r227;
	add.f32 	%f318, %f368, %f317;
	selp.f32 	%f319, %f368, %f318, %p57;
	mov.b32 	%r233, %f319;
	mov.b32 	%r234, 2;
	// begin inline asm
	shfl.sync.down.b32 %r232, %r233, %r234, %r250, %r251;
	// end inline asm
	setp.gt.s32 	%p58, %r226, 29;
	mov.b32 	%f320, %r232;
	add.f32 	%f321, %f319, %f320;
	selp.f32 	%f322, %f319, %f321, %p58;
	mov.b32 	%r238, %f322;
	mov.b32 	%r239, 4;
	// begin inline asm
	shfl.sync.down.b32 %r237, %r238, %r239, %r250, %r251;
	// end inline asm
	setp.gt.s32 	%p59, %r226, 27;
	mov.b32 	%f323, %r237;
	add.f32 	%f324, %f322, %f323;
	selp.f32 	%f325, %f322, %f324, %p59;
	mov.b32 	%r243, %f325;
	mov.b32 	%r244, 8;
	// begin inline asm
	shfl.sync.down.b32 %r242, %r243, %r244, %r250, %r251;
	// end inline asm
	setp.gt.s32 	%p60, %r226, 23;
	mov.b32 	%f326, %r242;
	add.f32 	%f327, %f325, %f326;
	selp.f32 	%f328, %f325, %f327, %p60;
	mov.b32 	%r248, %f328;
	mov.b32 	%r249, 16;
	// begin inline asm
	shfl.sync.down.b32 %r247, %r248, %r249, %r250, %r251;
	// end inline asm
	setp.gt.s32 	%p61, %r226, 15;
	mov.b32 	%f329, %r247;
	add.f32 	%f16, %f328, %f329;
	selp.f32 	%f379, %f328, %f16, %p61;
	setp.ne.s32 	%p62, %r226, 0;
	@%p62 bra 	$L__BB12_20;
	shr.u32 	%r252, %r7, 3;
	and.b32  	%r253, %r252, 124;
	mov.u32 	%r254, _ZZN3cub18CUB_300001_SM_10006detail6reduce18DeviceReduceKernelINS2_10policy_hubIfjN4cuda3std3__44plusIfEEE10Policy1000EN6thrust24THRUST_300001_SM_1000_NS6detail15normal_iteratorINSD_10device_ptrIfEEEEjS9_fNS7_10__identityEEEvT0_PT3_T1_NS0_13GridEvenShareISN_EET2_T4_E12temp_storage;
	add.s32 	%r255, %r254, %r253;
	st.shared.f32 	[%r255+16], %f16;
$L__BB12_20:
	bar.sync 	0;
	setp.ne.s32 	%p63, %r7, 0;
	@%p63 bra 	$L__BB12_48;
	ld.shared.f32 	%f330, [_ZZN3cub18CUB_300001_SM_10006detail6reduce18DeviceReduceKernelINS2_10policy_hubIfjN4cuda3std3__44plusIfEEE10Policy1000EN6thrust24THRUST_300001_SM_1000_NS6detail15normal_iteratorINSD_10device_ptrIfEEEEjS9_fNS7_10__identityEEEvT0_PT3_T1_NS0_13GridEvenShareISN_EET2_T4_E12temp_storage+20];
	add.f32 	%f331, %f379, %f330;
	ld.shared.f32 	%f332, [_ZZN3cub18CUB_300001_SM_10006detail6reduce18DeviceReduceKernelINS2_10policy_hubIfjN4cuda3std3__44plusIfEEE10Policy1000EN6thrust24THRUST_300001_SM_1000_NS6detail15normal_iteratorINSD_10device_ptrIfEEEEjS9_fNS7_10__identityEEEvT0_PT3_T1_NS0_13GridEvenShareISN_EET2_T4_E12temp_storage+24];
	add.f32 	%f333, %f331, %f332;
	ld.shared.f32 	%f334, [_ZZN3cub18CUB_300001_SM_10006detail6reduce18DeviceReduceKernelINS2_10policy_hubIfjN4cuda3std3__44plusIfEEE10Policy1000EN6thrust24THRUST_300001_SM_1000_NS6detail15normal_iteratorINSD_10device_ptrIfEEEEjS9_fNS7_10__identityEEEvT0_PT3_T1_NS0_13GridEvenShareISN_EET2_T4_E12temp_storage+28];
	add.f32 	%f335, %f333, %f334;
	ld.shared.f32 	%f336, [_ZZN3cub18CUB_300001_SM_10006detail6reduce18DeviceReduceKernelINS2_10policy_hubIfjN4cuda3std3__44plusIfEEE10Policy1000EN6thrust24THRUST_300001_SM_1000_NS6detail15normal_iteratorINSD_10device_ptrIfEEEEjS9_fNS7_10__identityEEEvT0_PT3_T1_NS0_13GridEvenShareISN_EET2_T4_E12temp_storage+32];
	add.f32 	%f337, %f335, %f336;
	ld.shared.f32 	%f338, [_ZZN3cub18CUB_300001_SM_10006detail6reduce18DeviceReduceKernelINS2_10policy_hubIfjN4cuda3std3__44plusIfEEE10Policy1000EN6thrust24THRUST_300001_SM_1000_NS6detail15normal_iteratorINSD_10device_ptrIfEEEEjS9_fNS7_10__identityEEEvT0_PT3_T1_NS0_13GridEvenShareISN_EET2_T4_E12temp_storage+36];
	add.f32 	%f339, %f337, %f338;
	ld.shared.f32 	%f340, [_ZZN3cub18CUB_300001_SM_10006detail6reduce18DeviceReduceKernelINS2_10policy_hubIfjN4cuda3std3__44plusIfEEE10Policy1000EN6thrust24THRUST_300001_SM_1000_NS6detail15normal_iteratorINSD_10device_ptrIfEEEEjS9_fNS7_10__identityEEEvT0_PT3_T1_NS0_13GridEvenShareISN_EET2_T4_E12temp_storage+40];
	add.f32 	%f341, %f339, %f340;
	ld.shared.f32 	%f342, [_ZZN3cub18CUB_300001_SM_10006detail6reduce18DeviceReduceKernelINS2_10policy_hubIfjN4cuda3std3__44plusIfEEE10Policy1000EN6thrust24THRUST_300001_SM_1000_NS6detail15normal_iteratorINSD_10device_ptrIfEEEEjS9_fNS7_10__identityEEEvT0_PT3_T1_NS0_13GridEvenShareISN_EET2_T4_E12temp_storage+44];
	add.f32 	%f343, %f341, %f342;
	ld.shared.f32 	%f344, [_ZZN3cub18CUB_300001_SM_10006detail6reduce18DeviceReduceKernelINS2_10policy_hubIfjN4cuda3std3__44plusIfEEE10Policy1000EN6thrust24THRUST_300001_SM_1000_NS6detail15normal_iteratorINSD_10device_ptrIfEEEEjS9_fNS7_10__identityEEEvT0_PT3_T1_NS0_13GridEvenShareISN_EET2_T4_E12temp_storage+48];
	add.f32 	%f345, %f343, %f344;
	ld.shared.f32 	%f346, [_ZZN3cub18CUB_300001_SM_10006detail6reduce18DeviceReduceKernelINS2_10policy_hubIfjN4cuda3std3__44plusIfEEE10Policy1000EN6thrust24THRUST_300001_SM_1000_NS6detail15normal_iteratorINSD_10device_ptrIfEEEEjS9_fNS7_10__identityEEEvT0_PT3_T1_NS0_13GridEvenShareISN_EET2_T4_E12temp_storage+52];
	add.f32 	%f347, %f345, %f346;
	ld.shared.f32 	%f348, [_ZZN3cub18CUB_300001_SM_10006detail6reduce18DeviceReduceKernelINS2_10policy_hubIfjN4cuda3std3__44plusIfEEE10Policy1000EN6thrust24THRUST_300001_SM_1000_NS6detail15normal_iteratorINSD_10device_ptrIfEEEEjS9_fNS7_10__identityEEEvT0_PT3_T1_NS0_13GridEvenShareISN_EET2_T4_E12temp_storage+56];
	add.f32 	%f349, %f347, %f348;
	ld.shared.f32 	%f350, [_ZZN3cub18CUB_300001_SM_10006detail6reduce18DeviceReduceKernelINS2_10policy_hubIfjN4cuda3std3__44plusIfEEE10Policy1000EN6thrust24THRUST_300001_SM_1000_NS6detail15normal_iteratorINSD_10device_ptrIfEEEEjS9_fNS7_10__identityEEEvT0_PT3_T1_NS0_13GridEvenShareISN_EET2_T4_E12temp_storage+60];
	add.f32 	%f351, %f349, %f350;
	ld.shared.f32 	%f352, [_ZZN3cub18CUB_300001_SM_10006detail6reduce18DeviceReduceKernelINS2_10policy_hubIfjN4cuda3std3__44plusIfEEE10Policy1000EN6thrust24THRUST_300001_SM_1000_NS6detail15normal_iteratorINSD_10device_ptrIfEEEEjS9_fNS7_10__identityEEEvT0_PT3_T1_NS0_13GridEvenShareISN_EET2_T4_E12temp_storage+64];
	add.f32 	%f353, %f351, %f352;
	ld.shared.f32 	%f354, [_ZZN3cub18CUB_300001_SM_10006detail6reduce18DeviceReduceKernelINS2_10policy_hubIfjN4cuda3std3__44plusIfEEE10Policy1000EN6thrust24THRUST_300001_SM_1000_NS6detail15normal_iteratorINSD_10device_ptrIfEEEEjS9_fNS7_10__identityEEEvT0_PT3_T1_NS0_13GridEvenShareISN_EET2_T4_E12temp_storage+68];
	add.f32 	%f355, %f353, %f354;
	ld.shared.f32 	%f356, [_ZZN3cub18CUB_300001_SM_10006detail6reduce18DeviceReduceKernelINS2_10policy_hubIfjN4cuda3std3__44plusIfEEE10Policy1000EN6thrust24THRUST_300001_SM_1000_NS6detail15normal_iteratorINSD_10device_ptrIfEEEEjS9_fNS7_10__identityEEEvT0_PT3_T1_NS0_13GridEvenShareISN_EET2_T4_E12temp_storage+72];
	add.f32 	%f357, %f355, %f356;
	ld.shared.f32 	%f358, [_ZZN3cub18CUB_300001_SM_10006detail6reduce18DeviceReduceKernelINS2_10policy_hubIfjN4cuda3std3__44plusIfEEE10Policy1000EN6thrust24THRUST_300001_SM_1000_NS6detail15normal_iteratorINSD_10device_ptrIfEEEEjS9_fNS7_10__identityEEEvT0_PT3_T1_NS0_13GridEvenShareISN_EET2_T4_E12temp_storage+76];
	add.f32 	%f379, %f357, %f358;
	bra.uni 	$L__BB12_48;
$L__BB12_22:
	// begin inline asm
	mov.u32 %r188, %laneid;
	// end inline asm
	and.b32  	%r214, %r7, 992;
	add.s32 	%r215, %r214, 32;
	setp.gt.u32 	%p34, %r215, %r6;
	not.b32 	%r216, %r214;
	add.s32 	%r217, %r6, %r216;
	selp.b32 	%r212, %r217, 31, %p34;
	mov.b32 	%r190, %f368;
	mov.b32 	%r191, 1;
	mov.b32 	%r213, -1;
	// begin inline asm
	shfl.sync.down.b32 %r189, %r190, %r191, %r212, %r213;
	// end inline asm
	setp.lt.s32 	%p35, %r188, %r212;
	mov.b32 	%f259, %r189;
	add.f32 	%f260, %f368, %f259;
	selp.f32 	%f261, %f260, %f368, %p35;
	mov.b32 	%r195, %f261;
	mov.b32 	%r196, 2;
	// begin inline asm
	shfl.sync.down.b32 %r194, %r195, %r196, %r212, %r213;
	// end inline asm
	add.s32 	%r218, %r188, 2;
	setp.gt.s32 	%p36, %r218, %r212;
	mov.b32 	%f262, %r194;
	add.f32 	%f263, %f261, %f262;
	selp.f32 	%f264, %f261, %f263, %p36;
	mov.b32 	%r200, %f264;
	mov.b32 	%r201, 4;
	// begin inline asm
	shfl.sync.down.b32 %r199, %r200, %r201, %r212, %r213;
	// end inline asm
	add.s32 	%r219, %r188, 4;
	setp.gt.s32 	%p37, %r219, %r212;
	mov.b32 	%f265, %r199;
	add.f32 	%f266, %f264, %f265;
	selp.f32 	%f267, %f264, %f266, %p37;
	mov.b32 	%r205, %f267;
	mov.b32 	%r206, 8;
	// begin inline asm
	shfl.sync.down.b32 %r204, %r205, %r206, %r212, %r213;
	// end inline asm
	add.s32 	%r220, %r188, 8;
	setp.gt.s32 	%p38, %r220, %r212;
	mov.b32 	%f268, %r204;
	add.f32 	%f269, %f267, %f268;
	selp.f32 	%f270, %f267, %f269, %p38;
	mov.b32 	%r210, %f270;
	mov.b32 	%r211, 16;
	// begin inline asm
	shfl.sync.down.b32 %r209, %r210, %r211, %r212, %r213;
	// end inline asm
	add.s32 	%r221, %r188, 16;
	setp.gt.s32 	%p39, %r221, %r212;
	mov.b32 	%f271, %r209;
	add.f32 	%f272, %f270, %f271;
	selp.f32 	%f379, %f270, %f272, %p39;
	setp.ne.s32 	%p40, %r188, 0;
	@%p40 bra 	$L__BB12_24;
	shr.u32 	%r222, %r7, 3;
	and.b32  	%r223, %r222, 124;
	mov.u32 	%r224, _ZZN3cub18CUB_300001_SM_10006detail6reduce18DeviceReduceKernelINS2_10policy_hubIfjN4cuda3std3__44plusIfEEE10Policy1000EN6thrust24THRUST_300001_SM_1000_NS6detail15normal_iteratorINSD_10device_ptrIfEEEEjS9_fNS7_10__identityEEEvT0_PT3_T1_NS0_13GridEvenShareISN_EET2_T4_E12temp_storage;
	add.s32 	%r225, %r224, %r223;
	st.shared.f32 	[%r225+16], %f379;
$L__BB12_24:
	bar.sync 	0;
	setp.ne.s32 	%p41, %r7, 0;
	@%p41 bra 	$L__BB12_48;
	setp.gt.u32 	%p42, %r6, 32;
	ld.shared.f32 	%f273, [_ZZN3cub18CUB_300001_SM_10006detail6reduce18DeviceReduceKernelINS2_10policy_hubIfjN4cuda3std3__44plusIfEEE10Policy1000EN6thrust24THRUST_300001_SM_1000_NS6detail15normal_iteratorINSD_10device_ptrIfEEEEjS9_fNS7_10__identityEEEvT0_PT3_T1_NS0_13GridEvenShareISN_EET2_T4_E12temp_storage+20];
	add.f32 	%f274, %f379, %f273;
	selp.f32 	%f275, %f274, %f379, %p42;
	setp.gt.u32 	%p43, %r6, 64;
	ld.shared.f32 	%f276, [_ZZN3cub18CUB_300001_SM_10006detail6reduce18DeviceReduceKernelINS2_10policy_hubIfjN4cuda3std3__44plusIfEEE10Policy1000EN6thrust24THRUST_300001_SM_1000_NS6detail15normal_iteratorINSD_10device_ptrIfEEEEjS9_fNS7_10__identityEEEvT0_PT3_T1_NS0_13GridEvenShareISN_EET2_T4_E12temp_storage+24];
	add.f32 	%f277, %f276, %f275;
	selp.f32 	%f278, %f277, %f275, %p43;
	setp.gt.u32 	%p44, %r6, 96;
	ld.shared.f32 	%f279, [_ZZN3cub18CUB_300001_SM_10006detail6reduce18DeviceReduceKernelINS2_10policy_hubIfjN4cuda3std3__44plusIfEEE10Policy1000EN6thrust24THRUST_300001_SM_1000_NS6detail15normal_iteratorINSD_10device_ptrIfEEEEjS9_fNS7_10__identityEEEvT0_PT3_T1_NS0_13GridEvenShareISN_EET2_T4_E12temp_storage+28];
	add.f32 	%f280, %f279, %f278;
	selp.f32 	%f281, %f280, %f278, %p44;
	setp.gt.u32 	%p45, %r6, 128;
	ld.shared.f32 	%f282, [_ZZN3cub18CUB_300001_SM_10006detail6reduce18DeviceReduceKernelINS2_10policy_hubIfjN4cuda3std3__44plusIfEEE10Policy1000EN6thrust24THRUST_300001_SM_1000_NS6detail15normal_iteratorINSD_10device_ptrIfEEEEjS9_fNS7_10__identityEEEvT0_PT3_T1_NS0_13GridEvenShareISN_EET2_T4_E12temp_storage+32];
	add.f32 	%f283, %f282, %f281;
	selp.f32 	%f284, %f283, %f281, %p45;
	setp.gt.u32 	%p46, %r6, 160;
	ld.shared.f32 	%f285, [_ZZN3cub18CUB_300001_SM_10006detail6reduce18DeviceReduceKernelINS2_10policy_hubIfjN4cuda3std3__44plusIfEEE10Policy1000EN6thrust24THRUST_300001_SM_1000_NS6detail15normal_iteratorINSD_10device_ptrIfEEEEjS9_fNS7_10__identityEEEvT0_PT3_T1_NS0_13GridEvenShareISN_EET2_T4_E12temp_storage+36];
	add.f32 	%f286, %f285, %f284;
	selp.f32 	%f287, %f286, %f284, %p46;
	setp.gt.u32 	%p47, %r6, 192;
	ld.shared.f32 	%f288, [_ZZN3cub18CUB_300001_SM_10006detail6reduce18DeviceReduceKernelINS2_10policy_hubIfjN4cuda3std3__44plusIfEEE10Policy1000EN6thrust24THRUST_300001_SM_1000_NS6detail15normal_iteratorINSD_10device_ptrIfEEEEjS9_fNS7_10__identityEEEvT0_PT3_T1_NS0_13GridEvenShareISN_EET2_T4_E12temp_storage+40];
	add.f32 	%f289, %f288, %f287;
	selp.f32 	%f290, %f289, %f287, %p47;
	setp.gt.u32 	%p48, %r6, 224;
	ld.shared.f32 	%f291, [_ZZN3cub18CUB_300001_SM_10006detail6reduce18DeviceReduceKernelINS2_10policy_hubIfjN4cuda3std3__44plusIfEEE10Policy1000EN6thrust24THRUST_300001_SM_1000_NS6detail15normal_iteratorINSD_10device_ptrIfEEEEjS9_fNS7_10__identityEEEvT0_PT3_T1_NS0_13GridEvenShareISN_EET2_T4_E12temp_storage+44];
	add.f32 	%f292, %f291, %f290;
	selp.f32 	%f293, %f292, %f290, %p48;
	setp.gt.u32 	%p49, %r6, 256;
	ld.shared.f32 	%f294, [_ZZN3cub18CUB_300001_SM_10006detail6reduce18DeviceReduceKernelINS2_10policy_hubIfjN4cuda3std3__44plusIfEEE10Policy1000EN6thrust24THRUST_300001_SM_1000_NS6detail15normal_iteratorINSD_10device_ptrIfEEEEjS9_fNS7_10__identityEEEvT0_PT3_T1_NS0_13GridEvenShareISN_EET2_T4_E12temp_storage+48];
	add.f32 	%f295, %f294, %f293;
	selp.f32 	%f296, %f295, %f293, %p49;
	setp.gt.u32 	%p50, %r6, 288;
	ld.shared.f32 	%f297, [_ZZN3cub18CUB_300001_SM_10006detail6reduce18DeviceReduceKernelINS2_10policy_hubIfjN4cuda3std3__44plusIfEEE10Policy1000EN6thrust24THRUST_300001_SM_1000_NS6detail15normal_iteratorINSD_10device_ptrIfEEEEjS9_fNS7_10__identityEEEvT0_PT3_T1_NS0_13GridEvenShareISN_EET2_T4_E12temp_storage+52];
	add.f32 	%f298, %f297, %f296;
	selp.f32 	%f299, %f298, %f296, %p50;
	setp.gt.u32 	%p51, %r6, 320;
	ld.shared.f32 	%f300, [_ZZN3cub18CUB_300001_SM_10006detail6reduce18DeviceReduceKernelINS2_10policy_hubIfjN4cuda3std3__44plusIfEEE10Policy1000EN6thrust24THRUST_300001_SM_1000_NS6detail15normal_iteratorINSD_10device_ptrIfEEEEjS9_fNS7_10__identityEEEvT0_PT3_T1_NS0_13GridEvenShareISN_EET2_T4_E12temp_storage+56];
	add.f32 	%f301, %f300, %f299;
	selp.f32 	%f302, %f301, %f299, %p51;
	setp.gt.u32 	%p52, %r6, 352;
	ld.shared.f32 	%f303, [_ZZN3cub18CUB_300001_SM_10006detail6reduce18DeviceReduceKernelINS2_10policy_hubIfjN4cuda3std3__44plusIfEEE10Policy1000EN6thrust24THRUST_300001_SM_1000_NS6detail15normal_iteratorINSD_10device_ptrIfEEEEjS9_fNS7_10__identityEEEvT0_PT3_T1_NS0_13GridEvenShareISN_EET2_T4_E12temp_storage+60];
	add.f32 	%f304, %f303, %f302;
	selp.f32 	%f305, %f304, %f302, %p52;
	setp.gt.u32 	%p53, %r6, 384;
	ld.shared.f32 	%f306, [_ZZN3cub18CUB_300001_SM_10006detail6reduce18DeviceReduceKernelINS2_10policy_hubIfjN4cuda3std3__44plusIfEEE10Policy1000EN6thrust24THRUST_300001_SM_1000_NS6detail15normal_iteratorINSD_10device_ptrIfEEEEjS9_fNS7_10__identityEEEvT0_PT3_T1_NS0_13GridEvenShareISN_EET2_T4_E12temp_storage+64];
	add.f32 	%f307, %f306, %f305;
	selp.f32 	%f308, %f307, %f305, %p53;
	setp.gt.u32 	%p54, %r6, 416;
	ld.shared.f32 	%f309, [_ZZN3cub18CUB_300001_SM_10006detail6reduce18DeviceReduceKernelINS2_10policy_hubIfjN4cuda3std3__44plusIfEEE10Policy1000EN6thrust24THRUST_300001_SM_1000_NS6detail15normal_iteratorINSD_10device_ptrIfEEEEjS9_fNS7_10__identityEEEvT0_PT3_T1_NS0_13GridEvenShareISN_EET2_T4_E12temp_storage+68];
	add.f32 	%f310, %f309, %f308;
	selp.f32 	%f311, %f310, %f308, %p54;
	setp.gt.u32 	%p55, %r6, 448;
	ld.shared.f32 	%f312, [_ZZN3cub18CUB_300001_SM_10006detail6reduce18DeviceReduceKernelINS2_10policy_hubIfjN4cuda3std3__44plusIfEEE10Policy1000EN6thrust24THRUST_300001_SM_1000_NS6detail15normal_iteratorINSD_10device_ptrIfEEEEjS9_fNS7_10__identityEEEvT0_PT3_T1_NS0_13GridEvenShareISN_EET2_T4_E12temp_storage+72];
	add.f32 	%f313, %f312, %f311;
	selp.f32 	%f314, %f313, %f311, %p55;
	setp.gt.u32 	%p56, %r6, 480;
	ld.shared.f32 	%f315, [_ZZN3cub18CUB_300001_SM_10006detail6reduce18DeviceReduceKernelINS2_10policy_hubIfjN4cuda3std3__44plusIfEEE10Policy1000EN6thrust24THRUST_300001_SM_1000_NS6detail15normal_iteratorINSD_10device_ptrIfEEEEjS9_fNS7_10__identityEEEvT0_PT3_T1_NS0_13GridEvenShareISN_EET2_T4_E12temp_storage+76];
	add.f32 	%f316, %f315, %f314;
	selp.f32 	%f379, %f316, %f314, %p56;
	bra.uni 	$L__BB12_48;
$L__BB12_26:
	mov.u32 	%r35, %tid.x;
	add.s32 	%r72, %r35, %r270;
	mul.wide.u32 	%rd4, %r72, 4;
	add.s64 	%rd5, %rd1, %rd4;
	ld.global.f32 	%f41, [%rd5];
	ld.global.f32 	%f42, [%rd5+2048];
	ld.global.f32 	%f43, [%rd5+4096];
	ld.global.f32 	%f44, [%rd5+6144];
	ld.global.f32 	%f45, [%rd5+8192];
	ld.global.f32 	%f46, [%rd5+10240];
	ld.global.f32 	%f47, [%rd5+12288];
	ld.global.f32 	%f48, [%rd5+14336];
	ld.global.f32 	%f49, [%rd5+16384];
	ld.global.f32 	%f50, [%rd5+18432];
	ld.global.f32 	%f51, [%rd5+20480];
	ld.global.f32 	%f52, [%rd5+22528];
	ld.global.f32 	%f53, [%rd5+24576];
	ld.global.f32 	%f54, [%rd5+26624];
	ld.global.f32 	%f55, [%rd5+28672];
	ld.global.f32 	%f56, [%rd5+30720];
	add.f32 	%f57, %f41, %f42;
	add.f32 	%f58, %f43, %f44;
	add.f32 	%f59, %f45, %f46;
	add.f32 	%f60, %f47, %f48;
	add.f32 	%f61, %f49, %f50;
	add.f32 	%f62, %f51, %f52;
	add.f32 	%f63, %f53, %f54;
	add.f32 	%f64, %f55, %f56;
	add.f32 	%f65, %f57, %f58;
	add.f32 	%f66, %f59, %f60;
	add.f32 	%f67, %f61, %f62;
	add.f32 	%f68, %f63, %f64;
	add.f32 	%f69, %f65, %f66;
	add.f32 	%f70, %f67, %f68;
	add.f32 	%f378, %f69, %f70;
	setp.lt.u32 	%p2, %r6, %r4;
	@%p2 bra 	$L__BB12_44;
	add.s32 	%r36, %r4, %r270;
	not.b32 	%r74, %r35;
	add.s32 	%r75, %r74, %r1;
	sub.s32 	%r76, %r75, %r4;
	sub.s32 	%r267, %r76, %r270;
	add.s32 	%r77, %r36, %r35;
	add.s32 	%r266, %r77, 4096;
	mov.b32 	%r269, 0;
	mov.u32 	%r268, %r36;
$L__BB12_28:
	add.s32 	%r270, %r270, %r4;
	add.s32 	%r79, %r1, -8192;
	setp.gt.u32 	%p3, %r270, %r79;
	@%p3 bra 	$L__BB12_30;
	add.s32 	%r80, %r35, %r270;
	mul.wide.u32 	%rd6, %r80, 4;
	add.s64 	%rd7, %rd1, %rd6;
	ld.global.f32 	%f71, [%rd7];
	ld.global.f32 	%f72, [%rd7+2048];
	ld.global.f32 	%f73, [%rd7+4096];
	ld.global.f32 	%f74, [%rd7+6144];
	ld.global.f32 	%f75, [%rd7+8192];
	ld.global.f32 	%f76, [%rd7+10240];
	ld.global.f32 	%f77, [%rd7+12288];
	ld.global.f32 	%f78, [%rd7+14336];
	ld.global.f32 	%f79, [%rd7+16384];
	ld.global.f32 	%f80, [%rd7+18432];
	ld.global.f32 	%f81, [%rd7+20480];
	ld.global.f32 	%f82, [%rd7+22528];
	ld.global.f32 	%f83, [%rd7+24576];
	ld.global.f32 	%f84, [%rd7+26624];
	ld.global.f32 	%f85, [%rd7+28672];
	ld.global.f32 	%f86, [%rd7+30720];
	add.f32 	%f87, %f378, %f71;
	add.f32 	%f88, %f72, %f73;
	add.f32 	%f89, %f74, %f75;
	add.f32 	%f90, %f76, %f77;
	add.f32 	%f91, %f78, %f79;
	add.f32 	%f92, %f80, %f81;
	add.f32 	%f93, %f82, %f83;
	add.f32 	%f94, %f84, %f85;
	add.f32 	%f95, %f87, %f88;
	add.f32 	%f96, %f89, %f90;
	add.f32 	%f97, %f91, %f92;
	add.f32 	%f98, %f93, %f94;
	add.f32 	%f99, %f95, %f96;
	add.f32 	%f100, %f97, %f98;
	add.f32 	%f101, %f99, %f100;
	add.f32 	%f378, %f101, %f86;
	sub.s32 	%r81, %r1, %r270;
	setp.lt.u32 	%p4, %r81, %r4;
	add.s32 	%r269, %r269, 1;
	add.s32 	%r268, %r268, %r4;
	sub.s32 	%r267, %r267, %r4;
	add.s32 	%r266, %r266, %r4;
	@%p4 bra 	$L__BB12_44;
	bra.uni 	$L__BB12_28;
$L__BB12_30:
	setp.le.u32 	%p5, %r1, %r270;
	sub.s32 	%r83, %r1, %r270;
	setp.ge.s32 	%p6, %r35, %r83;
	or.pred  	%p7, %p5, %p6;
	@%p7 bra 	$L__BB12_44;
	not.b32 	%r85, %r35;
	add.s32 	%r86, %r1, %r85;
	sub.s32 	%r87, %r86, %r36;
	mul.lo.s32 	%r88, %r2, %r269;
	shl.b32 	%r89, %r88, 13;
	sub.s32 	%r90, %r87, %r89;
	shr.u32 	%r91, %r90, 9;
	add.s32 	%r49, %r91, 1;
	and.b32  	%r50, %r49, 15;
	setp.lt.u32 	%p8, %r90, 7680;
	mov.u32 	%r275, %r35;
	@%p8 bra 	$L__BB12_35;
	or.b32  	%r273, %r35, 4096;
	shr.u32 	%r92, %r267, 9;
	add.s32 	%r93, %r92, 1;
	and.b32  	%r94, %r93, 16777200;
	neg.s32 	%r271, %r94;
$L__BB12_33:
	.pragma "nounroll";
	add.s32 	%r95, %r266, -4096;
	mul.wide.u32 	%rd8, %r95, 4;
	add.s64 	%rd9, %rd1, %rd8;
	ld.global.f32 	%f103, [%rd9];
	add.f32 	%f104, %f378, %f103;
	add.s32 	%r96, %r266, -3584;
	mul.wide.u32 	%rd10, %r96, 4;
	add.s64 	%rd11, %rd1, %rd10;
	ld.global.f32 	%f105, [%rd11];
	add.f32 	%f106, %f104, %f105;
	add.s32 	%r97, %r266, -3072;
	mul.wide.u32 	%rd12, %r97, 4;
	add.s64 	%rd13, %rd1, %rd12;
	ld.global.f32 	%f107, [%rd13];
	add.f32 	%f108, %f106, %f107;
	add.s32 	%r98, %r266, -2560;
	mul.wide.u32 	%rd14, %r98, 4;
	add.s64 	%rd15, %rd1, %rd14;
	ld.global.f32 	%f109, [%rd15];
	add.f32 	%f110, %f108, %f109;
	add.s32 	%r99, %r266, -2048;
	mul.wide.u32 	%rd16, %r99, 4;
	add.s64 	%rd17, %rd1, %rd16;
	ld.global.f32 	%f111, [%rd17];
	add.f32 	%f112, %f110, %f111;
	add.s32 	%r100, %r266, -1536;
	mul.wide.u32 	%rd18, %r100, 4;
	add.s64 	%rd19, %rd1, %rd18;
	ld.global.f32 	%f113, [%rd19];
	add.f32 	%f114, %f112, %f113;
	add.s32 	%r101, %r266, -1024;
	mul.wide.u32 	%rd20, %r101, 4;
	add.s64 	%rd21, %rd1, %rd20;
	ld.global.f32 	%f115, [%rd21];
	add.f32 	%f116, %f114, %f115;
	add.s32 	%r102, %r266, 3584;
	add.s32 	%r103, %r266, -512;
	mul.wide.u32 	%rd22, %r103, 4;
	add.s64 	%rd23, %rd1, %rd22;
	ld.global.f32 	%f117, [%rd23];
	add.f32 	%f118, %f116, %f117;
	mul.wide.u32 	%rd24, %r266, 4;
	add.s64 	%rd25, %rd1, %rd24;
	ld.global.f32 	%f119, [%rd25];
	add.f32 	%f120, %f118, %f119;
	add.s32 	%r104, %r266, 512;
	mul.wide.u32 	%rd26, %r104, 4;
	add.s64 	%rd27, %rd1, %rd26;
	ld.global.f32 	%f121, [%rd27];
	add.f32 	%f122, %f120, %f121;
	add.s32 	%r105, %r266, 1024;
	mul.wide.u32 	%rd28, %r105, 4;
	add.s64 	%rd29, %rd1, %rd28;
	ld.global.f32 	%f123, [%rd29];
	add.f32 	%f124, %f122, %f123;
	add.s32 	%r106, %r266, 1536;
	mul.wide.u32 	%rd30, %r106, 4;
	add.s64 	%rd31, %rd1, %rd30;
	ld.global.f32 	%f125, [%rd31];
	add.f32 	%f126, %f124, %f125;
	add.s32 	%r107, %r266, 2048;
	mul.wide.u32 	%rd32, %r107, 4;
	add.s64 	%rd33, %rd1, %rd32;
	ld.global.f32 	%f127, [%rd33];
	add.f32 	%f128, %f126, %f127;
	add.s32 	%r108, %r266, 2560;
	mul.wide.u32 	%rd34, %r108, 4;
	add.s64 	%rd35, %rd1, %rd34;
	ld.global.f32 	%f129, [%rd35];
	add.f32 	%f130, %f128, %f129;
	add.s32 	%r109, %r266, 3072;
	mul.wide.u32 	%rd36, %r109, 4;
	add.s64 	%rd37, %rd1, %rd36;
	ld.global.f32 	%f131, [%rd37];
	add.f32 	%f132, %f130, %f131;
	mul.wide.u32 	%rd38, %r102, 4;
	add.s64 	%rd39, %rd1, %rd38;
	ld.global.f32 	%f133, [%rd39];
	add.f32 	%f378, %f132, %f133;
	add.s32 	%r273, %r273, 8192;
	add.s32 	%r266, %r266, 8192;
	add.s32 	%r271, %r271, 16;
	setp.ne.s32 	%p9, %r271, 0;
	@%p9 bra 	$L__BB12_33;
	add.s32 	%r275, %r273, -4096;
$L__BB12_35:
	setp.eq.s32 	%p10, %r50, 0;
	@%p10 bra 	$L__BB12_44;
	and.b32  	%r61, %r49, 7;
	setp.lt.u32 	%p11, %r50, 8;
	@%p11 bra 	$L__BB12_38;
	add.s32 	%r110, %r275, %r270;
	mul.wide.u32 	%rd40, %r110, 4;
	add.s64 	%rd41, %rd1, %rd40;
	ld.global.f32 	%f135, [%rd41];
	add.f32 	%f136, %f378, %f135;
	add.s32 	%r111, %r110, 512;
	mul.wide.u32 	%rd42, %r111, 4;
	add.s64 	%rd43, %rd1, %rd42;
	ld.global.f32 	%f137, [%rd43];
	add.f32 	%f138, %f136, %f137;
	add.s32 	%r112, %r110, 1024;
	mul.wide.u32 	%rd44, %r112, 4;
	add.s64 	%rd45, %rd1, %rd44;
	ld.global.f32 	%f139, [%rd45];
	add.f32 	%f140, %f138, %f139;
	add.s32 	%r113, %r110, 1536;
	mul.wide.u32 	%rd46, %r113, 4;
	add.s64 	%rd47, %rd1, %rd46;
	ld.global.f32 	%f141, [%rd47];
	add.f32 	%f142, %f140, %f141;
	add.s32 	%r114, %r110, 2048;
	mul.wide.u32 	%rd48, %r114, 4;
	add.s64 	%rd49, %rd1, %rd48;
	ld.global.f32 	%f143, [%rd49];
	add.f32 	%f144, %f142, %f143;
	add.s32 	%r115, %r110, 2560;
	mul.wide.u32 	%rd50, %r115, 4;
	add.s64 	%rd51, %rd1, %rd50;
	ld.global.f32 	%f145, [%rd51];
	add.f32 	%f146, %f144, %f145;
	add.s32 	%r116, %r110, 3072;
	mul.wide.u32 	%rd52, %r116, 4;
	add.s64 	%rd53, %rd1, %rd52;
	ld.global.f32 	%f147, [%rd53];
	add.f32 	%f148, %f146, %f147;
	add.s32 	%r117, %r110, 3584;
	mul.wide.u32 	%rd54, %r117, 4;
	add.s64 	%rd55, %rd1, %rd54;
	ld.global.f32 	%f149, [%rd55];
	add.f32 	%f378, %f148, %f149;
	add.s32 	%r275, %r275, 4096;
$L__BB12_38:
	setp.eq.s32 	%p12, %r61, 0;
	@%p12 bra 	$L__BB12_44;
	setp.lt.u32 	%p13, %r61, 4;
	@%p13 bra 	$L__BB12_41;
	add.s32 	%r118, %r275, %r270;
	mul.wide.u32 	%rd56, %r118, 4;
	add.s64 	%rd57, %rd1, %rd56;
	ld.global.f32 	%f151, [%rd57];
	add.f32 	%f152, %f378, %f151;
	add.s32 	%r119, %r118, 512;
	mul.wide.u32 	%rd58, %r119, 4;
	add.s64 	%rd59, %rd1, %rd58;
	ld.global.f32 	%f153, [%rd59];
	add.f32 	%f154, %f152, %f153;
	add.s32 	%r120, %r118, 1024;
	mul.wide.u32 	%rd60, %r120, 4;
	add.s64 	%rd61, %rd1, %rd60;
	ld.global.f32 	%f155, [%rd61];
	add.f32 	%f156, %f154, %f155;
	add.s32 	%r121, %r118, 1536;
	mul.wide.u32 	%rd62, %r121, 4;
	add.s64 	%rd63, %rd1, %rd62;
	ld.global.f32 	%f157, [%rd63];
	add.f32 	%f378, %f156, %f157;
	add.s32 	%r275, %r275, 2048;
$L__BB12_41:
	and.b32  	%r122, %r49, 3;
	setp.eq.s32 	%p14, %r122, 0;
	@%p14 bra 	$L__BB12_44;
	add.s32 	%r278, %r275, %r268;
	cvt.u16.u32 	%rs1, %r267;
	shr.u16 	%rs2, %rs1, 9;
	add.s16 	%rs3, %rs2, 1;
	cvt.u32.u16 	%r123, %rs3;
	and.b32  	%r124, %r123, 3;
	neg.s32 	%r277, %r124;
$L__BB12_43:
	.pragma "nounroll";
	mul.wide.u32 	%rd64, %r278, 4;
	add.s64 	%rd65, %rd1, %rd64;
	ld.global.f32 	%f158, [%rd65];
	add.f32 	%f378, %f378, %f158;
	add.s32 	%r278, %r278, 512;
	add.s32 	%r277, %r277, 1;
	setp.ne.s32 	%p15, %r277, 0;
	@%p15 bra 	$L__BB12_43;
$L__BB12_44:
	// begin inline asm
	mov.u32 %r125, %laneid;
	// end inline asm
	mov.b32 	%r127, %f378;
	mov.b32 	%r128, 1;
	mov.b32 	%r149, 31;
	mov.b32 	%r150, -1;
	// begin inline asm
	shfl.sync.down.b32 %r126, %r127, %r128, %r149, %r150;
	// end inline asm
	setp.gt.s32 	%p16, %r125, 30;
	mov.b32 	%f159, %r126;
	add.f32 	%f160, %f378, %f159;
	selp.f32 	%f161, %f378, %f160, %p16;
	mov.b32 	%r132, %f161;
	mov.b32 	%r133, 2;
	// begin inline asm
	shfl.sync.down.b32 %r131, %r132, %r133, %r149, %r150;
	// end inline asm
	setp.gt.s32 	%p17, %r125, 29;
	mov.b32 	%f162, %r131;
	add.f32 	%f163, %f161, %f162;
	selp.f32 	%f164, %f161, %f163, %p17;
	mov.b32 	%r137, %f164;
	mov.b32 	%r138, 4;
	// begin inline asm
	shfl.sync.down.b32 %r136, %r137, %r138, %r149, %r150;
	// end inline asm
	setp.gt.s32 	%p18, %r125, 27;
	mov.b32 	%f165, %r136;
	add.f32 	%f166, %f164, %f165;
	selp.f32 	%f167, %f164, %f166, %p18;
	mov.b32 	%r142, %f167;
	mov.b32 	%r143, 8;
	// begin inline asm
	shfl.sync.down.b32 %r141, %r142, %r143, %r149, %r150;
	// end inline asm
	setp.gt.s32 	%p19, %r125, 23;
	mov.b32 	%f168, %r141;
	add.f32 	%f169, %f167, %f168;
	selp.f32 	%f170, %f167, %f169, %p19;
	mov.b32 	%r147, %f170;
	mov.b32 	%r148, 16;
	// begin inline asm
	shfl.sync.down.b32 %r146, %r147, %r148, %r149, %r150;
	// end inline asm
	setp.gt.s32 	%p20, %r125, 15;
	mov.b32 	%f171, %r146;
	add.f32 	%f37, %f170, %f171;
	selp.f32 	%f379, %f170, %f37, %p20;
	setp.ne.s32 	%p21, %r125, 0;
	@%p21 bra 	$L__BB12_46;
	shr.u32 	%r151, %r35, 3;
	and.b32  	%r152, %r151, 124;
	mov.u32 	%r153, _ZZN3cub18CUB_300001_SM_10006detail6reduce18DeviceReduceKernelINS2_10policy_hubIfjN4cuda3std3__44plusIfEEE10Policy1000EN6thrust24THRUST_300001_SM_1000_NS6detail15normal_iteratorINSD_10device_ptrIfEEEEjS9_fNS7_10__identityEEEvT0_PT3_T1_NS0_13GridEvenShareISN_EET2_T4_E12temp_storage;
	add.s32 	%r154, %r153, %r152;
	st.shared.f32 	[%r154+16], %f37;
$L__BB12_46:
	bar.sync 	0;
	setp.ne.s32 	%p22, %r35, 0;
	@%p22 bra 	$L__BB12_48;
	ld.shared.f32 	%f172, [_ZZN3cub18CUB_300001_SM_10006detail6reduce18DeviceReduceKernelINS2_10policy_hubIfjN4cuda3std3__44plusIfEEE10Policy1000EN6thrust24THRUST_300001_SM_1000_NS6detail15normal_iteratorINSD_10device_ptrIfEEEEjS9_fNS7_10__identityEEEvT0_PT3_T1_NS0_13GridEvenShareISN_EET2_T4_E12temp_storage+20];
	add.f32 	%f173, %f379, %f172;
	ld.shared.f32 	%f174, [_ZZN3cub18CUB_300001_SM_10006detail6reduce18DeviceReduceKernelINS2_10policy_hubIfjN4cuda3std3__44plusIfEEE10Policy1000EN6thrust24THRUST_300001_SM_1000_NS6detail15normal_iteratorINSD_10device_ptrIfEEEEjS9_fNS7_10__identityEEEvT0_PT3_T1_NS0_13GridEvenShareISN_EET2_T4_E12temp_storage+24];
	add.f32 	%f175, %f173, %f174;
	ld.shared.f32 	%f176, [_ZZN3cub18CUB_300001_SM_10006detail6reduce18DeviceReduceKernelINS2_10policy_hubIfjN4cuda3std3__44plusIfEEE10Policy1000EN6thrust24THRUST_300001_SM_1000_NS6detail15normal_iteratorINSD_10device_ptrIfEEEEjS9_fNS7_10__identityEEEvT0_PT3_T1_NS0_13GridEvenShareISN_EET2_T4_E12temp_storage+28];
	add.f32 	%f177, %f175, %f176;
	ld.shared.f32 	%f178, [_ZZN3cub18CUB_300001_SM_10006detail6reduce18DeviceReduceKernelINS2_10policy_hubIfjN4cuda3std3__44plusIfEEE10Policy1000EN6thrust24THRUST_300001_SM_1000_NS6detail15normal_iteratorINSD_10device_ptrIfEEEEjS9_fNS7_10__identityEEEvT0_PT3_T1_NS0_13GridEvenShareISN_EET2_T4_E12temp_storage+32];
	add.f32 	%f179, %f177, %f178;
	ld.shared.f32 	%f180, [_ZZN3cub18CUB_300001_SM_10006detail6reduce18DeviceReduceKernelINS2_10policy_hubIfjN4cuda3std3__44plusIfEEE10Policy1000EN6thrust24THRUST_300001_SM_1000_NS6detail15normal_iteratorINSD_10device_ptrIfEEEEjS9_fNS7_10__identityEEEvT0_PT3_T1_NS0_13GridEvenShareISN_EET2_T4_E12temp_storage+36];
	add.f32 	%f181, %f179, %f180;
	ld.shared.f32 	%f182, [_ZZN3cub18CUB_300001_SM_10006detail6reduce18DeviceReduceKernelINS2_10policy_hubIfjN4cuda3std3__44plusIfEEE10Policy1000EN6thrust24THRUST_300001_SM_1000_NS6detail15normal_iteratorINSD_10device_ptrIfEEEEjS9_fNS7_10__identityEEEvT0_PT3_T1_NS0_13GridEvenShareISN_EET2_T4_E12temp_storage+40];
	add.f32 	%f183, %f181, %f182;
	ld.shared.f32 	%f184, [_ZZN3cub18CUB_300001_SM_10006detail6reduce18DeviceReduceKernelINS2_10policy_hubIfjN4cuda3std3__44plusIfEEE10Policy1000EN6thrust24THRUST_300001_SM_1000_NS6detail15normal_iteratorINSD_10device_ptrIfEEEEjS9_fNS7_10__identityEEEvT0_PT3_T1_NS0_13GridEvenShareISN_EET2_T4_E12temp_storage+44];
	add.f32 	%f185, %f183, %f184;
	ld.shared.f32 	%f186, [_ZZN3cub18CUB_300001_SM_10006detail6reduce18DeviceReduceKernelINS2_10policy_hubIfjN4cuda3std3__44plusIfEEE10Policy1000EN6thrust24THRUST_300001_SM_1000_NS6detail15normal_iteratorINSD_10device_ptrIfEEEEjS9_fNS7_10__identityEEEvT0_PT3_T1_NS0_13GridEvenShareISN_EET2_T4_E12temp_storage+48];
	add.f32 	%f187, %f185, %f186;
	ld.shared.f32 	%f188, [_ZZN3cub18CUB_300001_SM_10006detail6reduce18DeviceReduceKernelINS2_10policy_hubIfjN4cuda3std3__44plusIfEEE10Policy1000EN6thrust24THRUST_300001_SM_1000_NS6detail15normal_iteratorINSD_10device_ptrIfEEEEjS9_fNS7_10__identityEEEvT0_PT3_T1_NS0_13GridEvenShareISN_EET2_T4_E12temp_storage+52];
	add.f32 	%f189, %f187, %f188;
	ld.shared.f32 	%f190, [_ZZN3cub18CUB_300001_SM_10006detail6reduce18DeviceReduceKernelINS2_10policy_hubIfjN4cuda3std3__44plusIfEEE10Policy1000EN6thrust24THRUST_300001_SM_1000_NS6detail15normal_iteratorINSD_10device_ptrIfEEEEjS9_fNS7_10__identityEEEvT0_PT3_T1_NS0_13GridEvenShareISN_EET2_T4_E12temp_storage+56];
	add.f32 	%f191, %f189, %f190;
	ld.shared.f32 	%f192, [_ZZN3cub18CUB_300001_SM_10006detail6reduce18DeviceReduceKernelINS2_10policy_hubIfjN4cuda3std3__44plusIfEEE10Policy1000EN6thrust24THRUST_300001_SM_1000_NS6detail15normal_iteratorINSD_10device_ptrIfEEEEjS9_fNS7_10__identityEEEvT0_PT3_T1_NS0_13GridEvenShareISN_EET2_T4_E12temp_storage+60];
	add.f32 	%f193, %f191, %f192;
	ld.shared.f32 	%f194, [_ZZN3cub18CUB_300001_SM_10006detail6reduce18DeviceReduceKernelINS2_10policy_hubIfjN4cuda3std3__44plusIfEEE10Policy1000EN6thrust24THRUST_300001_SM_1000_NS6detail15normal_iteratorINSD_10device_ptrIfEEEEjS9_fNS7_10__identityEEEvT0_PT3_T1_NS0_13GridEvenShareISN_EET2_T4_E12temp_storage+64];
	add.f32 	%f195, %f193, %f194;
	ld.shared.f32 	%f196, [_ZZN3cub18CUB_300001_SM_10006detail6reduce18DeviceReduceKernelINS2_10policy_hubIfjN4cuda3std3__44plusIfEEE10Policy1000EN6thrust24THRUST_300001_SM_1000_NS6detail15normal_iteratorINSD_10device_ptrIfEEEEjS9_fNS7_10__identityEEEvT0_PT3_T1_NS0_13GridEvenShareISN_EET2_T4_E12temp_storage+68];
	add.f32 	%f197, %f195, %f196;
	ld.shared.f32 	%f198, [_ZZN3cub18CUB_300001_SM_10006detail6reduce18DeviceReduceKernelINS2_10policy_hubIfjN4cuda3std3__44plusIfEEE10Policy1000EN6thrust24THRUST_300001_SM_1000_NS6detail15normal_iteratorINSD_10device_ptrIfEEEEjS9_fNS7_10__identityEEEvT0_PT3_T1_NS0_13GridEvenShareISN_EET2_T4_E12temp_storage+72];
	add.f32 	%f199, %f197, %f198;
	ld.shared.f32 	%f200, [_ZZN3cub18CUB_300001_SM_10006detail6reduce18DeviceReduceKernelINS2_10policy_hubIfjN4cuda3std3__44plusIfEEE10Policy1000EN6thrust24THRUST_300001_SM_1000_NS6detail15normal_iteratorINSD_10device_ptrIfEEEEjS9_fNS7_10__identityEEEvT0_PT3_T1_NS0_13GridEvenShareISN_EET2_T4_E12temp_storage+76];
	add.f32 	%f379, %f199, %f200;
$L__BB12_48:
	mov.u32 	%r256, %tid.x;
	setp.ne.s32 	%p64, %r256, 0;
	@%p64 bra 	$L__BB12_50;
	ld.param.u64 	%rd129, [_ZN3cub18CUB_300001_SM_10006detail6reduce18DeviceReduceKernelINS2_10policy_hubIfjN4cuda3std3__44plusIfEEE10Policy1000EN6thrust24THRUST_300001_SM_1000_NS6detail15normal_iteratorINSD_10device_ptrIfEEEEjS9_fNS7_10__identityEEEvT0_PT3_T1_NS0_13GridEvenShareISN_EET2_T4__param_1];
	cvta.to.global.u64 	%rd126, %rd129;
	mul.wide.u32 	%rd127, %r3, 4;
	add.s64 	%rd128, %rd126, %rd127;
	st.global.f32 	[%rd128], %f379;
$L__BB12_50:
	ret;

}
	// .globl	_ZN3cub18CUB_300001_SM_10006detail6reduce28DeviceReduceSingleTileKernelINS2_10policy_hubIfjN4cuda3std3__44plusIfEEE10Policy1000EPfSC_iS9_ffNS7_10__identityEEEvT0_T1_T2_T3_T4_T6_
.visible .entry _ZN3cub18CUB_300001_SM_10006detail6reduce28DeviceReduceSingleTileKernelINS2_10policy_hubIfjN4cuda3std3__44plusIfEEE10Policy1000EPfSC_iS9_ffNS7_10__identityEEEvT0_T1_T2_T3_T4_T6_(
	.param .u64 .ptr .align 1 _ZN3cub18CUB_300001_SM_10006detail6reduce28DeviceReduceSingleTileKernelINS2_10policy_hubIfjN4cuda3std3__44plusIfEEE10Policy1000EPfSC_iS9_ffNS7_10__identityEEEvT0_T1_T2_T3_T4_T6__param_0,
	.param .u64 .ptr .align 1 _ZN3cub18CUB_300001_SM_10006detail6reduce28DeviceReduceSingleTileKernelINS2_10policy_hubIfjN4cuda3std3__44plusIfEEE10Policy1000EPfSC_iS9_ffNS7_10__identityEEEvT0_T1_T2_T3_T4_T6__param_1,
	.param .u32 _ZN3cub18CUB_300001_SM_10006detail6reduce28DeviceReduceSingleTileKernelINS2_10policy_hubIfjN4cuda3std3__44plusIfEEE10Policy1000EPfSC_iS9_ffNS7_10__identityEEEvT0_T1_T2_T3_T4_T6__param_2,
	.param .align 1 .b8 _ZN3cub18CUB_300001_SM_10006detail6reduce28DeviceReduceSingleTileKernelINS2_10policy_hubIfjN4cuda3std3__44plusIfEEE10Policy1000EPfSC_iS9_ffNS7_10__identityEEEvT0_T1_T2_T3_T4_T6__param_3[1],
	.param .f32 _ZN3cub18CUB_300001_SM_10006detail6reduce28DeviceReduceSingleTileKernelINS2_10policy_hubIfjN4cuda3std3__44plusIfEEE10Policy1000EPfSC_iS9_ffNS7_10__identityEEEvT0_T1_T2_T3_T4_T6__param_4,
	.param .align 1 .b8 _ZN3cub18CUB_300001_SM_10006detail6reduce28DeviceReduceSingleTileKernelINS2_10policy_hubIfjN4cuda3std3__44plusIfEEE10Policy1000EPfSC_iS9_ffNS7_10__identityEEEvT0_T1_T2_T3_T4_T6__param_5[1]
)
.maxntid 512
.minnctapersm 1
{
	.reg .pred 	%p<113>;
	.reg .b32 	%r<407>;
	.reg .b32 	%f<531>;
	.reg .b64 	%rd<133>;
	// demoted variable
	.shared .align 4 .b8 _ZZN3cub18CUB_300001_SM_10006detail6reduce28DeviceReduceSingleTileKernelINS2_10policy_hubIfjN4cuda3std3__44plusIfEEE10Policy1000EPfSC_iS9_ffNS7_10__identityEEEvT0_T1_T2_T3_T4_T6_E12temp_storage[84];
	ld.param.u64 	%rd16, [_ZN3cub18CUB_300001_SM_10006detail6reduce28DeviceReduceSingleTileKernelINS2_10policy_hubIfjN4cuda3std3__44plusIfEEE10Policy1000EPfSC_iS9_ffNS7_10__identityEEEvT0_T1_T2_T3_T4_T6__param_0];
	ld.param.u64 	%rd17, [_ZN3cub18CUB_300001_SM_10006detail6reduce28DeviceReduceSingleTileKernelINS2_10policy_hubIfjN4cuda3std3__44plusIfEEE10Policy1000EPfSC_iS9_ffNS7_10__identityEEEvT0_T1_T2_T3_T4_T6__param_1];
	ld.param.u32 	%r67, [_ZN3cub18CUB_300001_SM_10006detail6reduce28DeviceReduceSingleTileKernelINS2_10policy_hubIfjN4cuda3std3__44plusIfEEE10Policy1000EPfSC_iS9_ffNS7_10__identityEEEvT0_T1_T2_T3_T4_T6__param_2];
	ld.param.f32 	%f58, [_ZN3cub18CUB_300001_SM_10006detail6reduce28DeviceReduceSingleTileKernelINS2_10policy_hubIfjN4cuda3std3__44plusIfEEE10Policy1000EPfSC_iS9_ffNS7_10__identityEEEvT0_T1_T2_T3_T4_T6__param_4];
	cvta.to.global.u64 	%rd1, %rd17;
	setp.ne.s32 	%p1, %r67, 0;
	@%p1 bra 	$L__BB13_3;
	mov.u32 	%r380, %tid.x;
	setp.ne.s32 	%p112, %r380, 0;
	@%p112 bra 	$L__BB13_74;
	st.global.f32 	[%rd1], %f58;
	bra.uni 	$L__BB13_74;
$L__BB13_3:
	and.b64  	%rd18, %rd16, 7;
	setp.ne.s64 	%p2, %rd18, 0;
	@%p2 bra 	$L__BB13_38;
	setp.gt.s32 	%p57, %r67, 8191;
	@%p57 bra 	$L__BB13_22;
	mov.u32 	%r1, %tid.x;
	setp.ge.s32 	%p74, %r1, %r67;
	mov.f32 	%f509, 0f00000000;
	mov.u32 	%r384, %r1;
	@%p74 bra 	$L__BB13_7;
	mul.wide.u32 	%rd121, %r1, 4;
	add.s64 	%rd120, %rd16, %rd121;
	// begin inline asm
	ld.global.nc.u32 %r300, [%rd120];
	// end inline asm
	mov.b32 	%f509, %r300;
	add.s32 	%r384, %r1, 512;
$L__BB13_7:
	setp.ge.s32 	%p75, %r384, %r67;
	@%p75 bra 	$L__BB13_13;
	not.b32 	%r301, %r384;
	add.s32 	%r4, %r67, %r301;
	and.b32  	%r302, %r4, 1536;
	setp.eq.s32 	%p76, %r302, 1536;
	@%p76 bra 	$L__BB13_11;
	mul.wide.u32 	%rd122, %r384, 4;
	add.s64 	%rd129, %rd16, %rd122;
	shr.u32 	%r303, %r4, 9;
	add.s32 	%r304, %r303, 1;
	and.b32  	%r305, %r304, 3;
	neg.s32 	%r382, %r305;
$L__BB13_10:
	.pragma "nounroll";
	// begin inline asm
	ld.global.nc.u32 %r306, [%rd129];
	// end inline asm
	mov.b32 	%f395, %r306;
	add.f32 	%f509, %f509, %f395;
	add.s32 	%r384, %r384, 512;
	add.s64 	%rd129, %rd129, 2048;
	add.s32 	%r382, %r382, 1;
	setp.ne.s32 	%p77, %r382, 0;
	@%p77 bra 	$L__BB13_10;
$L__BB13_11:
	setp.lt.u32 	%p78, %r4, 1536;
	@%p78 bra 	$L__BB13_13;
$L__BB13_12:
	mul.wide.s32 	%rd128, %r384, 4;
	add.s64 	%rd124, %rd16, %rd128;
	// begin inline asm
	ld.global.nc.u32 %r307, [%rd124];
	// end inline asm
	mov.b32 	%f396, %r307;
	add.f32 	%f397, %f509, %f396;
	add.s64 	%rd125, %rd124, 2048;
	// begin inline asm
	ld.global.nc.u32 %r308, [%rd125];
	// end inline asm
	mov.b32 	%f398, %r308;
	add.f32 	%f399, %f397, %f398;
	add.s64 	%rd126, %rd124, 4096;
	// begin inline asm
	ld.global.nc.u32 %r309, [%rd126];
	// end inline asm
	mov.b32 	%f400, %r309;
	add.f32 	%f401, %f399, %f400;
	add.s64 	%rd127, %rd124, 6144;
	// begin inline asm
	ld.global.nc.u32 %r310, [%rd127];
	// end inline asm
	mov.b32 	%f402, %r310;
	add.f32 	%f509, %f401, %f402;
	add.s32 	%r384, %r384, 2048;
	setp.lt.s32 	%p79, %r384, %r67;
	@%p79 bra 	$L__BB13_12;
$L__BB13_13:
	setp.lt.s32 	%p80, %r67, 512;
	@%p80 bra 	$L__BB13_18;
	// begin inline asm
	mov.u32 %r349, %laneid;
	// end inline asm
	mov.b32 	%r351, %f509;
	mov.b32 	%r352, 1;
	mov.b32 	%r373, 31;
	mov.b32 	%r374, -1;
	// begin inline asm
	shfl.sync.down.b32 %r350, %r351, %r352, %r373, %r374;
	// end inline asm
	setp.gt.s32 	%p104, %r349, 30;
	mov.b32 	%f461, %r350;
	add.f32 	%f462, %f509, %f461;
	selp.f32 	%f463, %f509, %f462, %p104;
	mov.b32 	%r356, %f463;
	mov.b32 	%r357, 2;
	// begin inline asm
	shfl.sync.down.b32 %r355, %r356, %r357, %r373, %r374;
	// end inline asm
	setp.gt.s32 	%p105, %r349, 29;
	mov.b32 	%f464, %r355;
	add.f32 	%f465, %f463, %f464;
	selp.f32 	%f466, %f463, %f465, %p105;
	mov.b32 	%r361, %f466;
	mov.b32 	%r362, 4;
	// begin inline asm
	shfl.sync.down.b32 %r360, %r361, %r362, %r373, %r374;
	// end inline asm
	setp.gt.s32 	%p106, %r349, 27;
	mov.b32 	%f467, %r360;
	add.f32 	%f468, %f466, %f467;
	selp.f32 	%f469, %f466, %f468, %p106;
	mov.b32 	%r366, %f469;
	mov.b32 	%r367, 8;
	// begin inline asm
	shfl.sync.down.b32 %r365, %r366, %r367, %r373, %r374;
	// end inline asm
	setp.gt.s32 	%p107, %r349, 23;
	mov.b32 	%f470, %r365;
	add.f32 	%f471, %f469, %f470;
	selp.f32 	%f472, %f469, %f471, %p107;
	mov.b32 	%r371, %f472;
	mov.b32 	%r372, 16;
	// begin inline asm
	shfl.sync.down.b32 %r370, %r371, %r372, %r373, %r374;
	// end inline asm
	setp.gt.s32 	%p108, %r349, 15;
	mov.b32 	%f473, %r370;
	add.f32 	%f10, %f472, %f473;
	selp.f32 	%f530, %f472, %f10, %p108;
	setp.ne.s32 	%p109, %r349, 0;
	@%p109 bra 	$L__BB13_16;
	shr.u32 	%r375, %r1, 3;
	and.b32  	%r376, %r375, 124;
	mov.u32 	%r377, _ZZN3cub18CUB_300001_SM_10006detail6reduce28DeviceReduceSingleTileKernelINS2_10policy_hubIfjN4cuda3std3__44plusIfEEE10Policy1000EPfSC_iS9_ffNS7_10__identityEEEvT0_T1_T2_T3_T4_T6_E12temp_storage;
	add.s32 	%r378, %r377, %r376;
	st.shared.f32 	[%r378+16], %f10;
$L__BB13_16:
	bar.sync 	0;
	setp.ne.s32 	%p110, %r1, 0;
	@%p110 bra 	$L__BB13_72;
	ld.shared.f32 	%f474, [_ZZN3cub18CUB_300001_SM_10006detail6reduce28DeviceReduceSingleTileKernelINS2_10policy_hubIfjN4cuda3std3__44plusIfEEE10Policy1000EPfSC_iS9_ffNS7_10__identityEEEvT0_T1_T2_T3_T4_T6_E12temp_storage+20];
	add.f32 	%f475, %f530, %f474;
	ld.shared.f32 	%f476, [_ZZN3cub18CUB_300001_SM_10006detail6reduce28DeviceReduceSingleTileKernelINS2_10policy_hubIfjN4cuda3std3__44plusIfEEE10Policy1000EPfSC_iS9_ffNS7_10__identityEEEvT0_T1_T2_T3_T4_T6_E12temp_storage+24];
	add.f32 	%f477, %f475, %f476;
	ld.shared.f32 	%f478, [_ZZN3cub18CUB_300001_SM_10006detail6reduce28DeviceReduceSingleTileKernelINS2_10policy_hubIfjN4cuda3std3__44plusIfEEE10Policy1000EPfSC_iS9_ffNS7_10__identityEEEvT0_T1_T2_T3_T4_T6_E12temp_storage+28];
	add.f32 	%f479, %f477, %f478;
	ld.shared.f32 	%f480, [_ZZN3cub18CUB_300001_SM_10006detail6reduce28DeviceReduceSingleTileKernelINS2_10policy_hubIfjN4cuda3std3__44plusIfEEE10Policy1000EPfSC_iS9_ffNS7_10__identityEEEvT0_T1_T2_T3_T4_T6_E12temp_storage+32];
	add.f32 	%f481, %f479, %f480;
	ld.shared.f32 	%f482, [_ZZN3cub18CUB_300001_SM_10006detail6reduce28DeviceReduceSingleTileKernelINS2_10policy_hubIfjN4cuda3std3__44plusIfEEE10Policy1000EPfSC_iS9_ffNS7_10__identityEEEvT0_T1_T2_T3_T4_T6_E12temp_storage+36];
	add.f32 	%f483, %f481, %f482;
	ld.shared.f32 	%f484, [_ZZN3cub18CUB_300001_SM_10006detail6reduce28DeviceReduceSingleTileKernelINS2_10policy_hubIfjN4cuda3std3__44plusIfEEE10Policy1000EPfSC_iS9_ffNS7_10__identityEEEvT0_T1_T2_T3_T4_T6_E12temp_storage+40];
	add.f32 	%f485, %f483, %f484;
	ld.shared.f32 	%f486, [_ZZN3cub18CUB_300001_SM_10006detail6reduce28DeviceReduceSingleTileKernelINS2_10policy_hubIfjN4cuda3std3__44plusIfEEE10Policy1000EPfSC_iS9_ffNS7_10__identityEEEvT0_T1_T2_T3_T4_T6_E12temp_storage+44];
	add.f32 	%f487, %f485, %f486;
	ld.shared.f32 	%f488, [_ZZN3cub18CUB_300001_SM_10006detail6reduce28DeviceReduceSingleTileKernelINS2_10policy_hubIfjN4cuda3std3__44plusIfEEE10Policy1000EPfSC_iS9_ffNS7_10__identityEEEvT0_T1_T2_T3_T4_T6_E12temp_storage+48];
	add.f32 	%f489, %f487, %f488;
	ld.shared.f32 	%f490, [_ZZN3cub18CUB_300001_SM_10006detail6reduce28DeviceReduceSingleTileKernelINS2_10policy_hubIfjN4cuda3std3__44plusIfEEE10Policy1000EPfSC_iS9_ffNS7_10__identityEEEvT0_T1_T2_T3_T4_T6_E12temp_storage+52];
	add.f32 	%f491, %f489, %f490;
	ld.shared.f32 	%f492, [_ZZN3cub18CUB_300001_SM_10006detail6reduce28DeviceReduceSingleTileKernelINS2_10policy_hubIfjN4cuda3std3__44plusIfEEE10Policy1000EPfSC_iS9_ffNS7_10__identityEEEvT0_T1_T2_T3_T4_T6_E12temp_storage+56];
	add.f32 	%f493, %f491, %f492;
	ld.shared.f32 	%f494, [_ZZN3cub18CUB_300001_SM_10006detail6reduce28DeviceReduceSingleTileKernelINS2_10policy_hubIfjN4cuda3std3__44plusIfEEE10Policy1000EPfSC_iS9_ffNS7_10__identityEEEvT0_T1_T2_T3_T4_T6_E12temp_storage+60];
	add.f32 	%f495, %f493, %f494;
	ld.shared.f32 	%f496, [_ZZN3cub18CUB_300001_SM_10006detail6reduce28DeviceReduceSingleTileKernelINS2_10policy_hubIfjN4cuda3std3__44plusIfEEE10Policy1000EPfSC_iS9_ffNS7_10__identityEEEvT0_T1_T2_T3_T4_T6_E12temp_storage+64];
	add.f32 	%f497, %f495, %f496;
	ld.shared.f32 	%f498, [_ZZN3cub18CUB_300001_SM_10006detail6reduce28DeviceReduceSingleTileKernelINS2_10policy_hubIfjN4cuda3std3__44plusIfEEE10Policy1000EPfSC_iS9_ffNS7_10__identityEEEvT0_T1_T2_T3_T4_T6_E12temp_storage+68];
	add.f32 	%f499, %f497, %f498;
	ld.shared.f32 	%f500, [_ZZN3cub18CUB_300001_SM_10006detail6reduce28DeviceReduceSingleTileKernelINS2_10policy_hubIfjN4cuda3std3__44plusIfEEE10Policy1000EPfSC_iS9_ffNS7_10__identityEEEvT0_T1_T2_T3_T4_T6_E12temp_storage+72];
	add.f32 	%f501, %f499, %f500;
	ld.shared.f32 	%f502, [_ZZN3cub18CUB_300001_SM_10006detail6reduce28DeviceReduceSingleTileKernelINS2_10policy_hubIfjN4cuda3std3__44plusIfEEE10Policy1000EPfSC_iS9_ffNS7_10__identityEEEvT0_T1_T2_T3_T4_T6_E12temp_storage+76];
	add.f32 	%f530, %f501, %f502;
	bra.uni 	$L__BB13_72;
$L__BB13_18:
	// begin inline asm
	mov.u32 %r311, %laneid;
	// end inline asm
	and.b32  	%r337, %r1, 992;
	add.s32 	%r338, %r337, 32;
	setp.gt.s32 	%p81, %r338, %r67;
	not.b32 	%r339, %r337;
	add.s32 	%r340, %r67, %r339;
	selp.b32 	%r335, %r340, 31, %p81;
	mov.b32 	%r313, %f509;
	mov.b32 	%r314, 1;
	mov.b32 	%r336, -1;
	// begin inline asm
	shfl.sync.down.b32 %r312, %r313, %r314, %r335, %r336;
	// end inline asm
	setp.lt.s32 	%p82, %r311, %r335;
	mov.b32 	%f403, %r312;
	add.f32 	%f404, %f509, %f403;
	selp.f32 	%f405, %f404, %f509, %p82;
	mov.b32 	%r318, %f405;
	mov.b32 	%r319, 2;
	// begin inline asm
	shfl.sync.down.b32 %r317, %r318, %r319, %r335, %r336;
	// end inline asm
	add.s32 	%r341, %r311, 2;
	setp.gt.s32 	%p83, %r341, %r335;
	mov.b32 	%f406, %r317;
	add.f32 	%f407, %f405, %f406;
	selp.f32 	%f408, %f405, %f407, %p83;
	mov.b32 	%r323, %f408;
	mov.b32 	%r324, 4;
	// begin inline asm
	shfl.sync.down.b32 %r322, %r323, %r324, %r335, %r336;
	// end inline asm
	add.s32 	%r342, %r311, 4;
	setp.gt.s32 	%p84, %r342, %r335;
	mov.b32 	%f409, %r322;
	add.f32 	%f410, %f408, %f409;
	selp.f32 	%f411, %f408, %f410, %p84;
	mov.b32 	%r328, %f411;
	mov.b32 	%r329, 8;
	// begin inline asm
	shfl.sync.down.b32 %r327, %r328, %r329, %r335, %r336;
	// end inline asm
	add.s32 	%r343, %r311, 8;
	setp.gt.s32 	%p85, %r343, %r335;
	mov.b32 	%f412, %r327;
	add.f32 	%f413, %f411, %f412;
	selp.f32 	%f414, %f411, %f413, %p85;
	mov.b32 	%r333, %f414;
	mov.b32 	%r334, 16;
	// begin inline asm
	shfl.sync.down.b32 %r332, %r333, %r334, %r335, %r336;
	// end inline asm
	add.s32 	%r344, %r311, 16;
	setp.gt.s32 	%p86, %r344, %r335;
	mov.b32 	%f415, %r332;
	add.f32 	%f416, %f414, %f415;
	selp.f32 	%f530, %f414, %f416, %p86;
	setp.ne.s32 	%p87, %r311, 0;
	@%p87 bra 	$L__BB13_20;
	shr.u32 	%r345, %r1, 3;
	and.b32  	%r346, %r345, 124;
	mov.u32 	%r347, _ZZN3cub18CUB_300001_SM_10006detail6reduce28DeviceReduceSingleTileKernelINS2_10policy_hubIfjN4cuda3std3__44plusIfEEE10Policy1000EPfSC_iS9_ffNS7_10__identityEEEvT0_T1_T2_T3_T4_T6_E12temp_storage;
	add.s32 	%r348, %r347, %r346;
	st.shared.f32 	[%r348+16], %f530;
$L__BB13_20:
	bar.sync 	0;
	setp.ne.s32 	%p88, %r1, 0;
	@%p88 bra 	$L__BB13_72;
	setp.gt.s32 	%p89, %r67, 32;
	ld.shared.f32 	%f417, [_ZZN3cub18CUB_300001_SM_10006detail6reduce28DeviceReduceSingleTileKernelINS2_10policy_hubIfjN4cuda3std3__44plusIfEEE10Policy1000EPfSC_iS9_ffNS7_10__identityEEEvT0_T1_T2_T3_T4_T6_E12temp_storage+20];
	add.f32 	%f418, %f530, %f417;
	selp.f32 	%f419, %f418, %f530, %p89;
	setp.gt.s32 	%p90, %r67, 64;
	ld.shared.f32 	%f420, [_ZZN3cub18CUB_300001_SM_10006detail6reduce28DeviceReduceSingleTileKernelINS2_10policy_hubIfjN4cuda3std3__44plusIfEEE10Policy1000EPfSC_iS9_ffNS7_10__identityEEEvT0_T1_T2_T3_T4_T6_E12temp_storage+24];
	add.f32 	%f421, %f420, %f419;
	selp.f32 	%f422, %f421, %f419, %p90;
	setp.gt.s32 	%p91, %r67, 96;
	ld.shared.f32 	%f423, [_ZZN3cub18CUB_300001_SM_10006detail6reduce28DeviceReduceSingleTileKernelINS2_10policy_hubIfjN4cuda3std3__44plusIfEEE10Policy1000EPfSC_iS9_ffNS7_10__identityEEEvT0_T1_T2_T3_T4_T6_E12temp_storage+28];
	add.f32 	%f424, %f423, %f422;
	selp.f32 	%f425, %f424, %f422, %p91;
	setp.gt.s32 	%p92, %r67, 128;
	ld.shared.f32 	%f426, [_ZZN3cub18CUB_300001_SM_10006detail6reduce28DeviceReduceSingleTileKernelINS2_10policy_hubIfjN4cuda3std3__44plusIfEEE10Policy1000EPfSC_iS9_ffNS7_10__identityEEEvT0_T1_T2_T3_T4_T6_E12temp_storage+32];
	add.f32 	%f427, %f426, %f425;
	selp.f32 	%f428, %f427, %f425, %p92;
	setp.gt.s32 	%p93, %r67, 160;
	ld.shared.f32 	%f429, [_ZZN3cub18CUB_300001_SM_10006detail6reduce28DeviceReduceSingleTileKernelINS2_10policy_hubIfjN4cuda3std3__44plusIfEEE10Policy1000EPfSC_iS9_ffNS7_10__identityEEEvT0_T1_T2_T3_T4_T6_E12temp_storage+36];
	add.f32 	%f430, %f429, %f428;
	selp.f32 	%f431, %f430, %f428, %p93;
	setp.gt.s32 	%p94, %r67, 192;
	ld.shared.f32 	%f432, [_ZZN3cub18CUB_300001_SM_10006detail6reduce28DeviceReduceSingleTileKernelINS2_10policy_hubIfjN4cuda3std3__44plusIfEEE10Policy1000EPfSC_iS9_ffNS7_10__identityEEEvT0_T1_T2_T3_T4_T6_E12temp_storage+40];
	add.f32 	%f433, %f432, %f431;
	selp.f32 	%f434, %f433, %f431, %p94;
	setp.gt.s32 	%p95, %r67, 224;
	ld.shared.f32 	%f435, [_ZZN3cub18CUB_300001_SM_10006detail6reduce28DeviceReduceSingleTileKernelINS2_10policy_hubIfjN4cuda3std3__44plusIfEEE10Policy1000EPfSC_iS9_ffNS7_10__identityEEEvT0_T1_T2_T3_T4_T6_E12temp_storage+44];
	add.f32 	%f436, %f435, %f434;
	selp.f32 	%f437, %f436, %f434, %p95;
	setp.gt.s32 	%p96, %r67, 256;
	ld.shared.f32 	%f438, [_ZZN3cub18CUB_300001_SM_10006detail6reduce28DeviceReduceSingleTileKernelINS2_10policy_hubIfjN4cuda3std3__44plusIfEEE10Policy1000EPfSC_iS9_ffNS7_10__identityEEEvT0_T1_T2_T3_T4_T6_E12temp_storage+48];
	add.f32 	%f439, %f438, %f437;
	selp.f32 	%f440, %f439, %f437, %p96;
	setp.gt.s32 	%p97, %r67, 288;
	ld.shared.f32 	%f441, [_ZZN3cub18CUB_300001_SM_10006detail6reduce28DeviceReduceSingleTileKernelINS2_10policy_hubIfjN4cuda3std3__44plusIfEEE10Policy1000EPfSC_iS9_ffNS7_10__identityEEEvT0_T1_T2_T3_T4_T6_E12temp_storage+52];
	add.f32 	%f442, %f441, %f440;
	selp.f32 	%f443, %f442, %f440, %p97;
	setp.gt.s32 	%p98, %r67, 320;
	ld.shared.f32 	%f444, [_ZZN3cub18CUB_300001_SM_10006detail6reduce28DeviceReduceSingleTileKernelINS2_10policy_hubIfjN4cuda3std3__44plusIfEEE10Policy1000EPfSC_iS9_ffNS7_10__identityEEEvT0_T1_T2_T3_T4_T6_E12temp_storage+56];
	add.f32 	%f445, %f444, %f443;
	selp.f32 	%f446, %f445, %f443, %p98;
	setp.gt.s32 	%p99, %r67, 352;
	ld.shared.f32 	%f447, [_ZZN3cub18CUB_300001_SM_10006detail6reduce28DeviceReduceSingleTileKernelINS2_10policy_hubIfjN4cuda3std3__44plusIfEEE10Policy1000EPfSC_iS9_ffNS7_10__identityEEEvT0_T1_T2_T3_T4_T6_E12temp_storage+60];
	add.f32 	%f448, %f447, %f446;
	selp.f32 	%f449, %f448, %f446, %p99;
	setp.gt.s32 	%p100, %r67, 384;
	ld.shared.f32 	%f450, [_ZZN3cub18CUB_300001_SM_10006detail6reduce28DeviceReduceSingleTileKernelINS2_10policy_hubIfjN4cuda3std3__44plusIfEEE10Policy1000EPfSC_iS9_ffNS7_10__identityEEEvT0_T1_T2_T3_T4_T6_E12temp_storage+64];
	add.f32 	%f451, %f450, %f449;
	selp.f32 	%f452, %f451, %f449, %p100;
	setp.gt.s32 	%p101, %r67, 416;
	ld.shared.f32 	%f453, [_ZZN3cub18CUB_300001_SM_10006detail6reduce28DeviceReduceSingleTileKernelINS2_10policy_hubIfjN4cuda3std3__44plusIfEEE10Policy1000EPfSC_iS9_ffNS7_10__identityEEEvT0_T1_T2_T3_T4_T6_E12temp_storage+68];
	add.f32 	%f454, %f453, %f452;
	selp.f32 	%f455, %f454, %f452, %p101;
	setp.gt.s32 	%p102, %r67, 448;
	ld.shared.f32 	%f456, [_ZZN3cub18CUB_300001_SM_10006detail6reduce28DeviceReduceSingleTileKernelINS2_10policy_hubIfjN4cuda3std3__44plusIfEEE10Policy1000EPfSC_iS9_ffNS7_10__identityEEEvT0_T1_T2_T3_T4_T6_E12temp_storage+72];
	add.f32 	%f457, %f456, %f455;
	selp.f32 	%f458, %f457, %f455, %p102;
	setp.gt.s32 	%p103, %r67, 480;
	ld.shared.f32 	%f459, [_ZZN3cub18CUB_300001_SM_10006detail6reduce28DeviceReduceSingleTileKernelINS2_10policy_hubIfjN4cuda3std3__44plusIfEEE10Policy1000EPfSC_iS9_ffNS7_10__identityEEEvT0_T1_T2_T3_T4_T6_E12temp_storage+76];
	add.f32 	%f460, %f459, %f458;
	selp.f32 	%f530, %f460, %f458, %p103;
	bra.uni 	$L__BB13_72;
$L__BB13_22:
	mov.u32 	%r13, %tid.x;
	shl.b32 	%r224, %r13, 1;
	mul.wide.u32 	%rd90, %r224, 4;
	add.s64 	%rd75, %rd16, %rd90;
	// begin inline asm
	ld.global.nc.u64 %rd74, [%rd75];
	// end inline asm
	mov.b64 	{%r225, %r226}, %rd74;
	mov.b32 	%f281, %r226;
	mov.b32 	%f282, %r225;
	add.s64 	%rd77, %rd75, 4096;
	// begin inline asm
	ld.global.nc.u64 %rd76, [%rd77];
	// end inline asm
	mov.b64 	{%r227, %r228}, %rd76;
	mov.b32 	%f283, %r228;
	mov.b32 	%f284, %r227;
	add.s64 	%rd79, %rd75, 8192;
	// begin inline asm
	ld.global.nc.u64 %rd78, [%rd79];
	// end inline asm
	mov.b64 	{%r229, %r230}, %rd78;
	mov.b32 	%f285, %r230;
	mov.b32 	%f286, %r229;
	add.s64 	%rd81, %rd75, 12288;
	// begin inline asm
	ld.global.nc.u64 %rd80, [%rd81];
	// end inline asm
	mov.b64 	{%r231, %r232}, %rd80;
	mov.b32 	%f287, %r232;
	mov.b32 	%f288, %r231;
	add.s64 	%rd83, %rd75, 16384;
	// begin inline asm
	ld.global.nc.u64 %rd82, [%rd83];
	// end inline asm
	mov.b64 	{%r233, %r234}, %rd82;
	mov.b32 	%f289, %r234;
	mov.b32 	%f290, %r233;
	add.s64 	%rd85, %rd75, 20480;
	// begin inline asm
	ld.global.nc.u64 %rd84, [%rd85];
	// end inline asm
	mov.b64 	{%r235, %r236}, %rd84;
	mov.b32 	%f291, %r236;
	mov.b32 	%f292, %r235;
	add.s64 	%rd87, %rd75, 24576;
	// begin inline asm
	ld.global.nc.u64 %rd86, [%rd87];
	// end inline asm
	mov.b64 	{%r237, %r238}, %rd86;
	mov.b32 	%f293, %r238;
	mov.b32 	%f294, %r237;
	add.s64 	%rd89, %rd75, 28672;
	// begin inline asm
	ld.global.nc.u64 %rd88, [%rd89];
	// end inline asm
	mov.b64 	{%r239, %r240}, %rd88;
	mov.b32 	%f295, %r240;
	mov.b32 	%f296, %r239;
	add.f32 	%f297, %f282, %f281;
	add.f32 	%f298, %f284, %f283;
	add.f32 	%f299, %f286, %f285;
	add.f32 	%f300, %f288, %f287;
	add.f32 	%f301, %f290, %f289;
	add.f32 	%f302, %f292, %f291;
	add.f32 	%f303, %f294, %f293;
	add.f32 	%f304, %f296, %f295;
	add.f32 	%f305, %f297, %f298;
	add.f32 	%f306, %f299, %f300;
	add.f32 	%f307, %f301, %f302;
	add.f32 	%f308, %f303, %f304;
	add.f32 	%f309, %f305, %f306;
	add.f32 	%f310, %f307, %f308;
	add.f32 	%f516, %f309, %f310;
	setp.lt.u32 	%p58, %r67, 16384;
	mov.b32 	%r387, 8192;
	@%p58 bra 	$L__BB13_26;
	add.s32 	%r14, %r67, -8192;
	mov.b32 	%r387, 8192;
$L__BB13_24:
	mul.wide.s32 	%rd107, %r387, 4;
	add.s64 	%rd92, %rd75, %rd107;
	// begin inline asm
	ld.global.nc.u64 %rd91, [%rd92];
	// end inline asm
	mov.b64 	{%r242, %r243}, %rd91;
	mov.b32 	%f311, %r243;
	mov.b32 	%f312, %r242;
	add.s64 	%rd94, %rd92, 4096;
	// begin inline asm
	ld.global.nc.u64 %rd93, [%rd94];
	// end inline asm
	mov.b64 	{%r244, %r245}, %rd93;
	mov.b32 	%f313, %r245;
	mov.b32 	%f314, %r244;
	add.s64 	%rd96, %rd92, 8192;
	// begin inline asm
	ld.global.nc.u64 %rd95, [%rd96];
	// end inline asm
	mov.b64 	{%r246, %r247}, %rd95;
	mov.b32 	%f315, %r247;
	mov.b32 	%f316, %r246;
	add.s64 	%rd98, %rd92, 12288;
	// begin inline asm
	ld.global.nc.u64 %rd97, [%rd98];
	// end inline asm
	mov.b64 	{%r248, %r249}, %rd97;
	mov.b32 	%f317, %r249;
	mov.b32 	%f318, %r248;
	add.s64 	%rd100, %rd92, 16384;
	// begin inline asm
	ld.global.nc.u64 %rd99, [%rd100];
	// end inline asm
	mov.b64 	{%r250, %r251}, %rd99;
	mov.b32 	%f319, %r251;
	mov.b32 	%f320, %r250;
	add.s64 	%rd102, %rd92, 20480;
	// begin inline asm
	ld.global.nc.u64 %rd101, [%rd102];
	// end inline asm
	mov.b64 	{%r252, %r253}, %rd101;
	mov.b32 	%f321, %r253;
	mov.b32 	%f322, %r252;
	add.s64 	%rd104, %rd92, 24576;
	// begin inline asm
	ld.global.nc.u64 %rd103, [%rd104];
	// end inline asm
	mov.b64 	{%r254, %r255}, %rd103;
	mov.b32 	%f323, %r255;
	mov.b32 	%f324, %r254;
	add.s64 	%rd106, %rd92, 28672;
	// begin inline asm
	ld.global.nc.u64 %rd105, [%rd106];
	// end inline asm
	mov.b64 	{%r256, %r257}, %rd105;
	mov.b32 	%f325, %r257;
	mov.b32 	%f326, %r256;
	add.f32 	%f327, %f516, %f312;
	add.f32 	%f328, %f311, %f314;
	add.f32 	%f329, %f313, %f316;
	add.f32 	%f330, %f315, %f318;
	add.f32 	%f331, %f317, %f320;
	add.f32 	%f332, %f319, %f322;
	add.f32 	%f333, %f321, %f324;
	add.f32 	%f334, %f323, %f326;
	add.f32 	%f335, %f327, %f328;
	add.f32 	%f336, %f329, %f330;
	add.f32 	%f337, %f331, %f332;
	add.f32 	%f338, %f333, %f334;
	add.f32 	%f339, %f335, %f336;
	add.f32 	%f340, %f337, %f338;
	add.f32 	%f341, %f339, %f340;
	add.f32 	%f516, %f341, %f325;
	sub.s32 	%r258, %r67, %r387;
	setp.lt.s32 	%p59, %r258, 8192;
	@%p59 bra 	$L__BB13_34;
	add.s32 	%r387, %r387, 8192;
	setp.le.s32 	%p60, %r387, %r14;
	@%p60 bra 	$L__BB13_24;
$L__BB13_26:
	setp.le.s32 	%p61, %r67, %r387;
	@%p61 bra 	$L__BB13_34;
	sub.s32 	%r18, %r67, %r387;
	setp.ge.s32 	%p62, %r13, %r18;
	@%p62 bra 	$L__BB13_34;
	not.b32 	%r259, %r13;
	add.s32 	%r260, %r67, %r259;
	sub.s32 	%r19, %r260, %r387;
	and.b32  	%r261, %r19, 1536;
	setp.eq.s32 	%p63, %r261, 1536;
	mov.u32 	%r391, %r13;
	@%p63 bra 	$L__BB13_31;
	add.s32 	%r389, %r13, %r387;
	shr.u32 	%r262, %r19, 9;
	add.s32 	%r263, %r262, 1;
	and.b32  	%r264, %r263, 3;
	neg.s32 	%r388, %r264;
	mov.u32 	%r391, %r13;
$L__BB13_30:
	.pragma "nounroll";
	mul.wide.u32 	%rd109, %r389, 4;
	add.s64 	%rd108, %rd16, %rd109;
	// begin inline asm
	ld.global.nc.u32 %r265, [%rd108];
	// end inline asm
	mov.b32 	%f343, %r265;
	add.f32 	%f516, %f516, %f343;
	add.s32 	%r391, %r391, 512;
	add.s32 	%r389, %r389, 512;
	add.s32 	%r388, %r388, 1;
	setp.ne.s32 	%p64, %r388, 0;
	@%p64 bra 	$L__BB13_30;
$L__BB13_31:
	setp.lt.u32 	%p65, %r19, 1536;
	@%p65 bra 	$L__BB13_34;
	cvt.u64.u32 	%rd110, %r391;
	cvt.u64.u32 	%rd111, %r387;
	add.s64 	%rd112, %rd110, %rd111;
	shl.b64 	%rd113, %rd112, 2;
	add.s64 	%rd114, %rd113, %rd16;
	add.s64 	%rd130, %rd114, 4096;
	add.s32 	%r392, %r391, %r387;
$L__BB13_33:
	mul.wide.u32 	%rd119, %r392, 4;
	add.s64 	%rd115, %rd16, %rd119;
	// begin inline asm
	ld.global.nc.u32 %r266, [%rd115];
	// end inline asm
	mov.b32 	%f344, %r266;
	add.f32 	%f345, %f516, %f344;
	add.s64 	%rd116, %rd130, -2048;
	// begin inline asm
	ld.global.nc.u32 %r267, [%rd116];
	// end inline asm
	mov.b32 	%f346, %r267;
	add.f32 	%f347, %f345, %f346;
	// begin inline asm
	ld.global.nc.u32 %r268, [%rd130];
	// end inline asm
	mov.b32 	%f348, %r268;
	add.f32 	%f349, %f347, %f348;
	add.s64 	%rd118, %rd130, 2048;
	// begin inline asm
	ld.global.nc.u32 %r269, [%rd118];
	// end inline asm
	mov.b32 	%f350, %r269;
	add.f32 	%f516, %f349, %f350;
	add.s32 	%r391, %r391, 2048;
	add.s64 	%rd130, %rd130, 8192;
	add.s32 	%r392, %r392, 2048;
	setp.lt.s32 	%p66, %r391, %r18;
	@%p66 bra 	$L__BB13_33;
$L__BB13_34:
	// begin inline asm
	mov.u32 %r270, %laneid;
	// end inline asm
	mov.b32 	%r272, %f516;
	mov.b32 	%r273, 1;
	mov.b32 	%r294, 31;
	mov.b32 	%r295, -1;
	// begin inline asm
	shfl.sync.down.b32 %r271, %r272, %r273, %r294, %r295;
	// end inline asm
	setp.gt.s32 	%p67, %r270, 30;
	mov.b32 	%f351, %r271;
	add.f32 	%f352, %f516, %f351;
	selp.f32 	%f353, %f516, %f352, %p67;
	mov.b32 	%r277, %f353;
	mov.b32 	%r278, 2;
	// begin inline asm
	shfl.sync.down.b32 %r276, %r277, %r278, %r294, %r295;
	// end inline asm
	setp.gt.s32 	%p68, %r270, 29;
	mov.b32 	%f354, %r276;
	add.f32 	%f355, %f353, %f354;
	selp.f32 	%f356, %f353, %f355, %p68;
	mov.b32 	%r282, %f356;
	mov.b32 	%r283, 4;
	// begin inline asm
	shfl.sync.down.b32 %r281, %r282, %r283, %r294, %r295;
	// end inline asm
	setp.gt.s32 	%p69, %r270, 27;
	mov.b32 	%f357, %r281;
	add.f32 	%f358, %f356, %f357;
	selp.f32 	%f359, %f356, %f358, %p69;
	mov.b32 	%r287, %f359;
	mov.b32 	%r288, 8;
	// begin inline asm
	shfl.sync.down.b32 %r286, %r287, %r288, %r294, %r295;
	// end inline asm
	setp.gt.s32 	%p70, %r270, 23;
	mov.b32 	%f360, %r286;
	add.f32 	%f361, %f359, %f360;
	selp.f32 	%f362, %f359, %f361, %p70;
	mov.b32 	%r292, %f362;
	mov.b32 	%r293, 16;
	// begin inline asm
	shfl.sync.down.b32 %r291, %r292, %r293, %r294, %r295;
	// end inline asm
	setp.gt.s32 	%p71, %r270, 15;
	mov.b32 	%f363, %r291;
	add.f32 	%f26, %f362, %f363;
	selp.f32 	%f530, %f362, %f26, %p71;
	setp.ne.s32 	%p72, %r270, 0;
	@%p72 bra 	$L__BB13_36;
	shr.u32 	%r296, %r13, 3;
	and.b32  	%r297, %r296, 124;
	mov.u32 	%r298, _ZZN3cub18CUB_300001_SM_10006detail6reduce28DeviceReduceSingleTileKernelINS2_10policy_hubIfjN4cuda3std3__44plusIfEEE10Policy1000EPfSC_iS9_ffNS7_10__identityEEEvT0_T1_T2_T3_T4_T6_E12temp_storage;
	add.s32 	%r299, %r298, %r297;
	st.shared.f32 	[%r299+16], %f26;
$L__BB13_36:
	bar.sync 	0;
	setp.ne.s32 	%p73, %r13, 0;
	@%p73 bra 	$L__BB13_72;
	ld.shared.f32 	%f364, [_ZZN3cub18CUB_300001_SM_10006detail6reduce28DeviceReduceSingleTileKernelINS2_10policy_hubIfjN4cuda3std3__44plusIfEEE10Policy1000EPfSC_iS9_ffNS7_10__identityEEEvT0_T1_T2_T3_T4_T6_E12temp_storage+20];
	add.f32 	%f365, %f530, %f364;
	ld.shared.f32 	%f366, [_ZZN3cub18CUB_300001_SM_10006detail6reduce28DeviceReduceSingleTileKernelINS2_10policy_hubIfjN4cuda3std3__44plusIfEEE10Policy1000EPfSC_iS9_ffNS7_10__identityEEEvT0_T1_T2_T3_T4_T6_E12temp_storage+24];
	add.f32 	%f367, %f365, %f366;
	ld.shared.f32 	%f368, [_ZZN3cub18CUB_300001_SM_10006detail6reduce28DeviceReduceSingleTileKernelINS2_10policy_hubIfjN4cuda3std3__44plusIfEEE10Policy1000EPfSC_iS9_ffNS7_10__identityEEEvT0_T1_T2_T3_T4_T6_E12temp_storage+28];
	add.f32 	%f369, %f367, %f368;
	ld.shared.f32 	%f370, [_ZZN3cub18CUB_300001_SM_10006detail6reduce28DeviceReduceSingleTileKernelINS2_10policy_hubIfjN4cuda3std3__44plusIfEEE10Policy1000EPfSC_iS9_ffNS7_10__identityEEEvT0_T1_T2_T3_T4_T6_E12temp_storage+32];
	add.f32 	%f371, %f369, %f370;
	ld.shared.f32 	%f372, [_ZZN3cub18CUB_300001_SM_10006detail6reduce28DeviceReduceSingleTileKernelINS2_10policy_hubIfjN4cuda3std3__44plusIfEEE10Policy1000EPfSC_iS9_ffNS7_10__identityEEEvT0_T1_T2_T3_T4_T6_E12temp_storage+36];
	add.f32 	%f373, %f371, %f372;
	ld.shared.f32 	%f374, [_ZZN3cub18CUB_300001_SM_10006detail6reduce28DeviceReduceSingleTileKernelINS2_10policy_hubIfjN4cuda3std3__44plusIfEEE10Policy1000EPfSC_iS9_ffNS7_10__identityEEEvT0_T1_T2_T3_T4_T6_E12temp_storage+40];
	add.f32 	%f375, %f373, %f374;
	ld.shared.f32 	%f376, [_ZZN3cub18CUB_300001_SM_10006detail6reduce28DeviceReduceSingleTileKernelINS2_10policy_hubIfjN4cuda3std3__44plusIfEEE10Policy1000EPfSC_iS9_ffNS7_10__identityEEEvT0_T1_T2_T3_T4_T6_E12temp_storage+44];
	add.f32 	%f377, %f375, %f376;
	ld.shared.f32 	%f378, [_ZZN3cub18CUB_300001_SM_10006detail6reduce28DeviceReduceSingleTileKernelINS2_10policy_hubIfjN4cuda3std3__44plusIfEEE10Policy1000EPfSC_iS9_ffNS7_10__identityEEEvT0_T1_T2_T3_T4_T6_E12temp_storage+48];
	add.f32 	%f379, %f377, %f378;
	ld.shared.f32 	%f380, [_ZZN3cub18CUB_300001_SM_10006detail6reduce28DeviceReduceSingleTileKernelINS2_10policy_hubIfjN4cuda3std3__44plusIfEEE10Policy1000EPfSC_iS9_ffNS7_10__identityEEEvT0_T1_T2_T3_T4_T6_E12temp_storage+52];
	add.f32 	%f381, %f379, %f380;
	ld.shared.f32 	%f382, [_ZZN3cub18CUB_300001_SM_10006detail6reduce28DeviceReduceSingleTileKernelINS2_10policy_hubIfjN4cuda3std3__44plusIfEEE10Policy1000EPfSC_iS9_ffNS7_10__identityEEEvT0_T1_T2_T3_T4_T6_E12temp_storage+56];
	add.f32 	%f383, %f381, %f382;
	ld.shared.f32 	%f384, [_ZZN3cub18CUB_300001_SM_10006detail6reduce28DeviceReduceSingleTileKernelINS2_10policy_hubIfjN4cuda3std3__44plusIfEEE10Policy1000EPfSC_iS9_ffNS7_10__identityEEEvT0_T1_T2_T3_T4_T6_E12temp_storage+60];
	add.f32 	%f385, %f383, %f384;
	ld.shared.f32 	%f386, [_ZZN3cub18CUB_300001_SM_10006detail6reduce28DeviceReduceSingleTileKernelINS2_10policy_hubIfjN4cuda3std3__44plusIfEEE10Policy1000EPfSC_iS9_ffNS7_10__identityEEEvT0_T1_T2_T3_T4_T6_E12temp_storage+64];
	add.f32 	%f387, %f385, %f386;
	ld.shared.f32 	%f388, [_ZZN3cub18CUB_300001_SM_10006detail6reduce28DeviceReduceSingleTileKernelINS2_10policy_hubIfjN4cuda3std3__44plusIfEEE10Policy1000EPfSC_iS9_ffNS7_10__identityEEEvT0_T1_T2_T3_T4_T6_E12temp_storage+68];
	add.f32 	%f389, %f387, %f388;
	ld.shared.f32 	%f390, [_ZZN3cub18CUB_300001_SM_10006detail6reduce28DeviceReduceSingleTileKernelINS2_10policy_hubIfjN4cuda3std3__44plusIfEEE10Policy1000EPfSC_iS9_ffNS7_10__identityEEEvT0_T1_T2_T3_T4_T6_E12temp_storage+72];
	add.f32 	%f391, %f389, %f390;
	ld.shared.f32 	%f392, [_ZZN3cub18CUB_300001_SM_10006detail6reduce28DeviceReduceSingleTileKernelINS2_10policy_hubIfjN4cuda3std3__44plusIfEEE10Policy1000EPfSC_iS9_ffNS7_10__identityEEEvT0_T1_T2_T3_T4_T6_E12temp_storage+76];
	add.f32 	%f530, %f391, %f392;
	bra.uni 	$L__BB13_72;
$L__BB13_38:
	setp.gt.s32 	%p3, %r67, 8191;
	@%p3 bra 	$L__BB13_56;
	mov.u32 	%r34, %tid.x;
	setp.ge.s32 	%p20, %r34, %r67;
	mov.f32 	%f522, 0f00000000;
	mov.u32 	%r397, %r34;
	@%p20 bra 	$L__BB13_41;
	mul.wide.u32 	%rd66, %r34, 4;
	add.s64 	%rd65, %rd16, %rd66;
	// begin inline asm
	ld.global.nc.u32 %r144, [%rd65];
	// end inline asm
	mov.b32 	%f522, %r144;
	add.s32 	%r397, %r34, 512;
$L__BB13_41:
	setp.ge.s32 	%p21, %r397, %r67;
	@%p21 bra 	$L__BB13_47;
	not.b32 	%r145, %r397;
	add.s32 	%r37, %r67, %r145;
	and.b32  	%r146, %r37, 1536;
	setp.eq.s32 	%p22, %r146, 1536;
	@%p22 bra 	$L__BB13_45;
	mul.wide.u32 	%rd67, %r397, 4;
	add.s64 	%rd131, %rd16, %rd67;
	shr.u32 	%r147, %r37, 9;
	add.s32 	%r148, %r147, 1;
	and.b32  	%r149, %r148, 3;
	neg.s32 	%r395, %r149;
$L__BB13_44:
	.pragma "nounroll";
	// begin inline asm
	ld.global.nc.u32 %r150, [%rd131];
	// end inline asm
	mov.b32 	%f173, %r150;
	add.f32 	%f522, %f522, %f173;
	add.s32 	%r397, %r397, 512;
	add.s64 	%rd131, %rd131, 2048;
	add.s32 	%r395, %r395, 1;
	setp.ne.s32 	%p23, %r395, 0;
	@%p23 bra 	$L__BB13_44;
$L__BB13_45:
	setp.lt.u32 	%p24, %r37, 1536;
	@%p24 bra 	$L__BB13_47;
$L__BB13_46:
	mul.wide.s32 	%rd73, %r397, 4;
	add.s64 	%rd69, %rd16, %rd73;
	// begin inline asm
	ld.global.nc.u32 %r151, [%rd69];
	// end inline asm
	mov.b32 	%f174, %r151;
	add.f32 	%f175, %f522, %f174;
	add.s64 	%rd70, %rd69, 2048;
	// begin inline asm
	ld.global.nc.u32 %r152, [%rd70];
	// end inline asm
	mov.b32 	%f176, %r152;
	add.f32 	%f177, %f175, %f176;
	add.s64 	%rd71, %rd69, 4096;
	// begin inline asm
	ld.global.nc.u32 %r153, [%rd71];
	// end inline asm
	mov.b32 	%f178, %r153;
	add.f32 	%f179, %f177, %f178;
	add.s64 	%rd72, %rd69, 6144;
	// begin inline asm
	ld.global.nc.u32 %r154, [%rd72];
	// end inline asm
	mov.b32 	%f180, %r154;
	add.f32 	%f522, %f179, %f180;
	add.s32 	%r397, %r397, 2048;
	setp.lt.s32 	%p25, %r397, %r67;
	@%p25 bra 	$L__BB13_46;
$L__BB13_47:
	setp.lt.s32 	%p26, %r67, 512;
	@%p26 bra 	$L__BB13_52;
	// begin inline asm
	mov.u32 %r193, %laneid;
	// end inline asm
	mov.b32 	%r195, %f522;
	mov.b32 	%r196, 1;
	mov.b32 	%r217, 31;
	mov.b32 	%r218, -1;
	// begin inline asm
	shfl.sync.down.b32 %r194, %r195, %r196, %r217, %r218;
	// end inline asm
	setp.gt.s32 	%p50, %r193, 30;
	mov.b32 	%f239, %r194;
	add.f32 	%f240, %f522, %f239;
	selp.f32 	%f241, %f522, %f240, %p50;
	mov.b32 	%r200, %f241;
	mov.b32 	%r201, 2;
	// begin inline asm
	shfl.sync.down.b32 %r199, %r200, %r201, %r217, %r218;
	// end inline asm
	setp.gt.s32 	%p51, %r193, 29;
	mov.b32 	%f242, %r199;
	add.f32 	%f243, %f241, %f242;
	selp.f32 	%f244, %f241, %f243, %p51;
	mov.b32 	%r205, %f244;
	mov.b32 	%r206, 4;
	// begin inline asm
	shfl.sync.down.b32 %r204, %r205, %r206, %r217, %r218;
	// end inline asm
	setp.gt.s32 	%p52, %r193, 27;
	mov.b32 	%f245, %r204;
	add.f32 	%f246, %f244, %f245;
	selp.f32 	%f247, %f244, %f246, %p52;
	mov.b32 	%r210, %f247;
	mov.b32 	%r211, 8;
	// begin inline asm
	shfl.sync.down.b32 %r209, %r210, %r211, %r217, %r218;
	// end inline asm
	setp.gt.s32 	%p53, %r193, 23;
	mov.b32 	%f248, %r209;
	add.f32 	%f249, %f247, %f248;
	selp.f32 	%f250, %f247, %f249, %p53;
	mov.b32 	%r215, %f250;
	mov.b32 	%r216, 16;
	// begin inline asm
	shfl.sync.down.b32 %r214, %r215, %r216, %r217, %r218;
	// end inline asm
	setp.gt.s32 	%p54, %r193, 15;
	mov.b32 	%f251, %r214;
	add.f32 	%f38, %f250, %f251;
	selp.f32 	%f530, %f250, %f38, %p54;
	setp.ne.s32 	%p55, %r193, 0;
	@%p55 bra 	$L__BB13_50;
	shr.u32 	%r219, %r34, 3;
	and.b32  	%r220, %r219, 124;
	mov.u32 	%r221, _ZZN3cub18CUB_300001_SM_10006detail6reduce28DeviceReduceSingleTileKernelINS2_10policy_hubIfjN4cuda3std3__44plusIfEEE10Policy1000EPfSC_iS9_ffNS7_10__identityEEEvT0_T1_T2_T3_T4_T6_E12temp_storage;
	add.s32 	%r222, %r221, %r220;
	st.shared.f32 	[%r222+16], %f38;
$L__BB13_50:
	bar.sync 	0;
	setp.ne.s32 	%p56, %r34, 0;
	@%p56 bra 	$L__BB13_72;
	ld.shared.f32 	%f252, [_ZZN3cub18CUB_300001_SM_10006detail6reduce28DeviceReduceSingleTileKernelINS2_10policy_hubIfjN4cuda3std3__44plusIfEEE10Policy1000EPfSC_iS9_ffNS7_10__identityEEEvT0_T1_T2_T3_T4_T6_E12temp_storage+20];
	add.f32 	%f253, %f530, %f252;
	ld.shared.f32 	%f254, [_ZZN3cub18CUB_300001_SM_10006detail6reduce28DeviceReduceSingleTileKernelINS2_10policy_hubIfjN4cuda3std3__44plusIfEEE10Policy1000EPfSC_iS9_ffNS7_10__identityEEEvT0_T1_T2_T3_T4_T6_E12temp_storage+24];
	add.f32 	%f255, %f253, %f254;
	ld.shared.f32 	%f256, [_ZZN3cub18CUB_300001_SM_10006detail6reduce28DeviceReduceSingleTileKernelINS2_10policy_hubIfjN4cuda3std3__44plusIfEEE10Policy1000EPfSC_iS9_ffNS7_10__identityEEEvT0_T1_T2_T3_T4_T6_E12temp_storage+28];
	add.f32 	%f257, %f255, %f256;
	ld.shared.f32 	%f258, [_ZZN3cub18CUB_300001_SM_10006detail6reduce28DeviceReduceSingleTileKernelINS2_10policy_hubIfjN4cuda3std3__44plusIfEEE10Policy1000EPfSC_iS9_ffNS7_10__identityEEEvT0_T1_T2_T3_T4_T6_E12temp_storage+32];
	add.f32 	%f259, %f257, %f258;
	ld.shared.f32 	%f260, [_ZZN3cub18CUB_300001_SM_10006detail6reduce28DeviceReduceSingleTileKernelINS2_10policy_hubIfjN4cuda3std3__44plusIfEEE10Policy1000EPfSC_iS9_ffNS7_10__identityEEEvT0_T1_T2_T3_T4_T6_E12temp_storage+36];
	add.f32 	%f261, %f259, %f260;
	ld.shared.f32 	%f262, [_ZZN3cub18CUB_300001_SM_10006detail6reduce28DeviceReduceSingleTileKernelINS2_10policy_hubIfjN4cuda3std3__44plusIfEEE10Policy1000EPfSC_iS9_ffNS7_10__identityEEEvT0_T1_T2_T3_T4_T6_E12temp_storage+40];
	add.f32 	%f263, %f261, %f262;
	ld.shared.f32 	%f264, [_ZZN3cub18CUB_300001_SM_10006detail6reduce28DeviceReduceSingleTileKernelINS2_10policy_hubIfjN4cuda3std3__44plusIfEEE10Policy1000EPfSC_iS9_ffNS7_10__identityEEEvT0_T1_T2_T3_T4_T6_E12temp_storage+44];
	add.f32 	%f265, %f263, %f264;
	ld.shared.f32 	%f266, [_ZZN3cub18CUB_300001_SM_10006detail6reduce28DeviceReduceSingleTileKernelINS2_10policy_hubIfjN4cuda3std3__44plusIfEEE10Policy1000EPfSC_iS9_ffNS7_10__identityEEEvT0_T1_T2_T3_T4_T6_E12temp_storage+48];
	add.f32 	%f267, %f265, %f266;
	ld.shared.f32 	%f268, [_ZZN3cub18CUB_300001_SM_10006detail6reduce28DeviceReduceSingleTileKernelINS2_10policy_hubIfjN4cuda3std3__44plusIfEEE10Policy1000EPfSC_iS9_ffNS7_10__identityEEEvT0_T1_T2_T3_T4_T6_E12temp_storage+52];
	add.f32 	%f269, %f267, %f268;
	ld.shared.f32 	%f270, [_ZZN3cub18CUB_300001_SM_10006detail6reduce28DeviceReduceSingleTileKernelINS2_10policy_hubIfjN4cuda3std3__44plusIfEEE10Policy1000EPfSC_iS9_ffNS7_10__identityEEEvT0_T1_T2_T3_T4_T6_E12temp_storage+56];
	add.f32 	%f271, %f269, %f270;
	ld.shared.f32 	%f272, [_ZZN3cub18CUB_300001_SM_10006detail6reduce28DeviceReduceSingleTileKernelINS2_10policy_hubIfjN4cuda3std3__44plusIfEEE10Policy1000EPfSC_iS9_ffNS7_10__identityEEEvT0_T1_T2_T3_T4_T6_E12temp_storage+60];
	add.f32 	%f273, %f271, %f272;
	ld.shared.f32 	%f274, [_ZZN3cub18CUB_300001_SM_10006detail6reduce28DeviceReduceSingleTileKernelINS2_10policy_hubIfjN4cuda3std3__44plusIfEEE10Policy1000EPfSC_iS9_ffNS7_10__identityEEEvT0_T1_T2_T3_T4_T6_E12temp_storage+64];
	add.f32 	%f275, %f273, %f274;
	ld.shared.f32 	%f276, [_ZZN3cub18CUB_300001_SM_10006detail6reduce28DeviceReduceSingleTileKernelINS2_10policy_hubIfjN4cuda3std3__44plusIfEEE10Policy1000EPfSC_iS9_ffNS7_10__identityEEEvT0_T1_T2_T3_T4_T6_E12temp_storage+68];
	add.f32 	%f277, %f275, %f276;
	ld.shared.f32 	%f278, [_ZZN3cub18CUB_300001_SM_10006detail6reduce28DeviceReduceSingleTileKernelINS2_10policy_hubIfjN4cuda3std3__44plusIfEEE10Policy1000EPfSC_iS9_ffNS7_10__identityEEEvT0_T1_T2_T3_T4_T6_E12temp_storage+72];
	add.f32 	%f279, %f277, %f278;
	ld.shared.f32 	%f280, [_ZZN3cub18CUB_300001_SM_10006detail6reduce28DeviceReduceSingleTileKernelINS2_10policy_hubIfjN4cuda3std3__44plusIfEEE10Policy1000EPfSC_iS9_ffNS7_10__identityEEEvT0_T1_T2_T3_T4_T6_E12temp_storage+76];
	add.f32 	%f530, %f279, %f280;
	bra.uni 	$L__BB13_72;
$L__BB13_52:
	// begin inline asm
	mov.u32 %r155, %laneid;
	// end inline asm
	and.b32  	%r181, %r34, 992;
	add.s32 	%r182, %r181, 32;
	setp.gt.s32 	%p27, %r182, %r67;
	not.b32 	%r183, %r181;
	add.s32 	%r184, %r67, %r183;
	selp.b32 	%r179, %r184, 31, %p27;
	mov.b32 	%r157, %f522;
	mov.b32 	%r158, 1;
	mov.b32 	%r180, -1;
	// begin inline asm
	shfl.sync.down.b32 %r156, %r157, %r158, %r179, %r180;
	// end inline asm
	setp.lt.s32 	%p28, %r155, %r179;
	mov.b32 	%f181, %r156;
	add.f32 	%f182, %f522, %f181;
	selp.f32 	%f183, %f182, %f522, %p28;
	mov.b32 	%r162, %f183;
	mov.b32 	%r163, 2;
	// begin inline asm
	shfl.sync.down.b32 %r161, %r162, %r163, %r179, %r180;
	// end inline asm
	add.s32 	%r185, %r155, 2;
	setp.gt.s32 	%p29, %r185, %r179;
	mov.b32 	%f184, %r161;
	add.f32 	%f185, %f183, %f184;
	selp.f32 	%f186, %f183, %f185, %p29;
	mov.b32 	%r167, %f186;
	mov.b32 	%r168, 4;
	// begin inline asm
	shfl.sync.down.b32 %r166, %r167, %r168, %r179, %r180;
	// end inline asm
	add.s32 	%r186, %r155, 4;
	setp.gt.s32 	%p30, %r186, %r179;
	mov.b32 	%f187, %r166;
	add.f32 	%f188, %f186, %f187;
	selp.f32 	%f189, %f186, %f188, %p30;
	mov.b32 	%r172, %f189;
	mov.b32 	%r173, 8;
	// begin inline asm
	shfl.sync.down.b32 %r171, %r172, %r173, %r179, %r180;
	// end inline asm
	add.s32 	%r187, %r155, 8;
	setp.gt.s32 	%p31, %r187, %r179;
	mov.b32 	%f190, %r171;
	add.f32 	%f191, %f189, %f190;
	selp.f32 	%f192, %f189, %f191, %p31;
	mov.b32 	%r177, %f192;
	mov.b32 	%r178, 16;
	// begin inline asm
	shfl.sync.down.b32 %r176, %r177, %r178, %r179, %r180;
	// end inline asm
	add.s32 	%r188, %r155, 16;
	setp.gt.s32 	%p32, %r188, %r179;
	mov.b32 	%f193, %r176;
	add.f32 	%f194, %f192, %f193;
	selp.f32 	%f530, %f192, %f194, %p32;
	setp.ne.s32 	%p33, %r155, 0;
	@%p33 bra 	$L__BB13_54;
	shr.u32 	%r189, %r34, 3;
	and.b32  	%r190, %r189, 124;
	mov.u32 	%r191, _ZZN3cub18CUB_300001_SM_10006detail6reduce28DeviceReduceSingleTileKernelINS2_10policy_hubIfjN4cuda3std3__44plusIfEEE10Policy1000EPfSC_iS9_ffNS7_10__identityEEEvT0_T1_T2_T3_T4_T6_E12temp_storage;
	add.s32 	%r192, %r191, %r190;
	st.shared.f32 	[%r192+16], %f530;
$L__BB13_54:
	bar.sync 	0;
	setp.ne.s32 	%p34, %r34, 0;
	@%p34 bra 	$L__BB13_72;
	setp.gt.s32 	%p35, %r67, 32;
	ld.shared.f32 	%f195, [_ZZN3cub18CUB_300001_SM_10006detail6reduce28DeviceReduceSingleTileKernelINS2_10policy_hubIfjN4cuda3std3__44plusIfEEE10Policy1000EPfSC_iS9_ffNS7_10__identityEEEvT0_T1_T2_T3_T4_T6_E12temp_storage+20];
	add.f32 	%f196, %f530, %f195;
	selp.f32 	%f197, %f196, %f530, %p35;
	setp.gt.s32 	%p36, %r67, 64;
	ld.shared.f32 	%f198, [_ZZN3cub18CUB_300001_SM_10006detail6reduce28DeviceReduceSingleTileKernelINS2_10policy_hubIfjN4cuda3std3__44plusIfEEE10Policy1000EPfSC_iS9_ffNS7_10__identityEEEvT0_T1_T2_T3_T4_T6_E12temp_storage+24];
	add.f32 	%f199, %f198, %f197;
	selp.f32 	%f200, %f199, %f197, %p36;
	setp.gt.s32 	%p37, %r67, 96;
	ld.shared.f32 	%f201, [_ZZN3cub18CUB_300001_SM_10006detail6reduce28DeviceReduceSingleTileKernelINS2_10policy_hubIfjN4cuda3std3__44plusIfEEE10Policy1000EPfSC_iS9_ffNS7_10__identityEEEvT0_T1_T2_T3_T4_T6_E12temp_storage+28];
	add.f32 	%f202, %f201, %f200;
	selp.f32 	%f203, %f202, %f200, %p37;
	setp.gt.s32 	%p38, %r67, 128;
	ld.shared.f32 	%f204, [_ZZN3cub18CUB_300001_SM_10006detail6reduce28DeviceReduceSingleTileKernelINS2_10policy_hubIfjN4cuda3std3__44plusIfEEE10Policy1000EPfSC_iS9_ffNS7_10__identityEEEvT0_T1_T2_T3_T4_T6_E12temp_storage+32];
	add.f32 	%f205, %f204, %f203;
	selp.f32 	%f206, %f205, %f203, %p38;
	setp.gt.s32 	%p39, %r67, 160;
	ld.shared.f32 	%f207, [_ZZN3cub18CUB_300001_SM_10006detail6reduce28DeviceReduceSingleTileKernelINS2_10policy_hubIfjN4cuda3std3__44plusIfEEE10Policy1000EPfSC_iS9_ffNS7_10__identityEEEvT0_T1_T2_T3_T4_T6_E12temp_storage+36];
	add.f32 	%f208, %f207, %f206;
	selp.f32 	%f209, %f208, %f206, %p39;
	setp.gt.s32 	%p40, %r67, 192;
	ld.shared.f32 	%f210, [_ZZN3cub18CUB_300001_SM_10006detail6reduce28DeviceReduceSingleTileKernelINS2_10policy_hubIfjN4cuda3std3__44plusIfEEE10Policy1000EPfSC_iS9_ffNS7_10__identityEEEvT0_T1_T2_T3_T4_T6_E12temp_storage+40];
	add.f32 	%f211, %f210, %f209;
	selp.f32 	%f212, %f211, %f209, %p40;
	setp.gt.s32 	%p41, %r67, 224;
	ld.shared.f32 	%f213, [_ZZN3cub18CUB_300001_SM_10006detail6reduce28DeviceReduceSingleTileKernelINS2_10policy_hubIfjN4cuda3std3__44plusIfEEE10Policy1000EPfSC_iS9_ffNS7_10__identityEEEvT0_T1_T2_T3_T4_T6_E12temp_storage+44];
	add.f32 	%f214, %f213, %f212;
	selp.f32 	%f215, %f214, %f212, %p41;
	setp.gt.s32 	%p42, %r67, 256;
	ld.shared.f32 	%f216, [_ZZN3cub18CUB_300001_SM_10006detail6reduce28DeviceReduceSingleTileKernelINS2_10policy_hubIfjN4cuda3std3__44plusIfEEE10Policy1000EPfSC_iS9_ffNS7_10__identityEEEvT0_T1_T2_T3_T4_T6_E12temp_storage+48];
	add.f32 	%f217, %f216, %f215;
	selp.f32 	%f218, %f217, %f215, %p42;
	setp.gt.s32 	%p43, %r67, 288;
	ld.shared.f32 	%f219, [_ZZN3cub18CUB_300001_SM_10006detail6reduce28DeviceReduceSingleTileKernelINS2_10policy_hubIfjN4cuda3std3__44plusIfEEE10Policy1000EPfSC_iS9_ffNS7_10__identityEEEvT0_T1_T2_T3_T4_T6_E12temp_storage+52];
	add.f32 	%f220, %f219, %f218;
	selp.f32 	%f221, %f220, %f218, %p43;
	setp.gt.s32 	%p44, %r67, 320;
	ld.shared.f32 	%f222, [_ZZN3cub18CUB_300001_SM_10006detail6reduce28DeviceReduceSingleTileKernelINS2_10policy_hubIfjN4cuda3std3__44plusIfEEE10Policy1000EPfSC_iS9_ffNS7_10__identityEEEvT0_T1_T2_T3_T4_T6_E12temp_storage+56];
	add.f32 	%f223, %f222, %f221;
	selp.f32 	%f224, %f223, %f221, %p44;
	setp.gt.s32 	%p45, %r67, 352;
	ld.shared.f32 	%f225, [_ZZN3cub18CUB_300001_SM_10006detail6reduce28DeviceReduceSingleTileKernelINS2_10policy_hubIfjN4cuda3std3__44plusIfEEE10Policy1000EPfSC_iS9_ffNS7_10__identityEEEvT0_T1_T2_T3_T4_T6_E12temp_storage+60];
	add.f32 	%f226, %f225, %f224;
	selp.f32 	%f227, %f226, %f224, %p45;
	setp.gt.s32 	%p46, %r67, 384;
	ld.shared.f32 	%f228, [_ZZN3cub18CUB_300001_SM_10006detail6reduce28DeviceReduceSingleTileKernelINS2_10policy_hubIfjN4cuda3std3__44plusIfEEE10Policy1000EPfSC_iS9_ffNS7_10__identityEEEvT0_T1_T2_T3_T4_T6_E12temp_storage+64];
	add.f32 	%f229, %f228, %f227;
	selp.f32 	%f230, %f229, %f227, %p46;
	setp.gt.s32 	%p47, %r67, 416;
	ld.shared.f32 	%f231, [_ZZN3cub18CUB_300001_SM_10006detail6reduce28DeviceReduceSingleTileKernelINS2_10policy_hubIfjN4cuda3std3__44plusIfEEE10Policy1000EPfSC_iS9_ffNS7_10__identityEEEvT0_T1_T2_T3_T4_T6_E12temp_storage+68];
	add.f32 	%f232, %f231, %f230;
	selp.f32 	%f233, %f232, %f230, %p47;
	setp.gt.s32 	%p48, %r67, 448;
	ld.shared.f32 	%f234, [_ZZN3cub18CUB_300001_SM_10006detail6reduce28DeviceReduceSingleTileKernelINS2_10policy_hubIfjN4cuda3std3__44plusIfEEE10Policy1000EPfSC_iS9_ffNS7_10__identityEEEvT0_T1_T2_T3_T4_T6_E12temp_storage+72];
	add.f32 	%f235, %f234, %f233;
	selp.f32 	%f236, %f235, %f233, %p48;
	setp.gt.s32 	%p49, %r67, 480;
	ld.shared.f32 	%f237, [_ZZN3cub18CUB_300001_SM_10006detail6reduce28DeviceReduceSingleTileKernelINS2_10policy_hubIfjN4cuda3std3__44plusIfEEE10Policy1000EPfSC_iS9_ffNS7_10__identityEEEvT0_T1_T2_T3_T4_T6_E12temp_storage+76];
	add.f32 	%f238, %f237, %f236;
	selp.f32 	%f530, %f238, %f236, %p49;
	bra.uni 	$L__BB13_72;
$L__BB13_56:
	mov.u32 	%r46, %tid.x;
	mul.wide.u32 	%rd35, %r46, 4;
	add.s64 	%rd19, %rd16, %rd35;
	// begin inline asm
	ld.global.nc.u32 %r68, [%rd19];
	// end inline asm
	mov.b32 	%f59, %r68;
	add.s64 	%rd20, %rd19, 2048;
	// begin inline asm
	ld.global.nc.u32 %r69, [%rd20];
	// end inline asm
	mov.b32 	%f60, %r69;
	add.s64 	%rd21, %rd19, 4096;
	// begin inline asm
	ld.global.nc.u32 %r70, [%rd21];
	// end inline asm
	mov.b32 	%f61, %r70;
	add.s64 	%rd22, %rd19, 6144;
	// begin inline asm
	ld.global.nc.u32 %r71, [%rd22];
	// end inline asm
	mov.b32 	%f62, %r71;
	add.s64 	%rd23, %rd19, 8192;
	// begin inline asm
	ld.global.nc.u32 %r72, [%rd23];
	// end inline asm
	mov.b32 	%f63, %r72;
	add.s64 	%rd24, %rd19, 10240;
	// begin inline asm
	ld.global.nc.u32 %r73, [%rd24];
	// end inline asm
	mov.b32 	%f64, %r73;
	add.s64 	%rd25, %rd19, 12288;
	// begin inline asm
	ld.global.nc.u32 %r74, [%rd25];
	// end inline asm
	mov.b32 	%f65, %r74;
	add.s64 	%rd26, %rd19, 14336;
	// begin inline asm
	ld.global.nc.u32 %r75, [%rd26];
	// end inline asm
	mov.b32 	%f66, %r75;
	add.s64 	%rd27, %rd19, 16384;
	// begin inline asm
	ld.global.nc.u32 %r76, [%rd27];
	// end inline asm
	mov.b32 	%f67, %r76;
	add.s64 	%rd28, %rd19, 18432;
	// begin inline asm
	ld.global.nc.u32 %r77, [%rd28];
	// end inline asm
	mov.b32 	%f68, %r77;
	add.s64 	%rd29, %rd19, 20480;
	// begin inline asm
	ld.global.nc.u32 %r78, [%rd29];
	// end inline asm
	mov.b32 	%f69, %r78;
	add.s64 	%rd30, %rd19, 22528;
	// begin inline asm
	ld.global.nc.u32 %r79, [%rd30];
	// end inline asm
	mov.b32 	%f70, %r79;
	add.s64 	%rd31, %rd19, 24576;
	// begin inline asm
	ld.global.nc.u32 %r80, [%rd31];
	// end inline asm
	mov.b32 	%f71, %r80;
	add.s64 	%rd32, %rd19, 26624;
	// begin inline asm
	ld.global.nc.u32 %r81, [%rd32];
	// end inline asm
	mov.b32 	%f72, %r81;
	add.s64 	%rd33, %rd19, 28672;
	// begin inline asm
	ld.global.nc.u32 %r82, [%rd33];
	// end inline asm
	mov.b32 	%f73, %r82;
	add.s64 	%rd34, %rd19, 30720;
	// begin inline asm
	ld.global.nc.u32 %r83, [%rd34];
	// end inline asm
	mov.b32 	%f74, %r83;
	add.f32 	%f75, %f59, %f60;
	add.f32 	%f76, %f61, %f62;
	add.f32 	%f77, %f63, %f64;
	add.f32 	%f78, %f65, %f66;
	add.f32 	%f79, %f67, %f68;
	add.f32 	%f80, %f69, %f70;
	add.f32 	%f81, %f71, %f72;
	add.f32 	%f82, %f73, %f74;
	add.f32 	%f83, %f75, %f76;
	add.f32 	%f84, %f77, %f78;
	add.f32 	%f85, %f79, %f80;
	add.f32 	%f86, %f81, %f82;
	add.f32 	%f87, %f83, %f84;
	add.f32 	%f88, %f85, %f86;
	add.f32 	%f529, %f87, %f88;
	setp.lt.u32 	%p4, %r67, 16384;
	mov.b32 	%r400, 8192;
	@%p4 bra 	$L__BB13_60;
	add.s32 	%r47, %r67, -8192;
	mov.b32 	%r400, 8192;
$L__BB13_58:
	mul.wide.s32 	%rd52, %r400, 4;
	add.s64 	%rd36, %rd19, %rd52;
	// begin inline asm
	ld.global.nc.u32 %r86, [%rd36];
	// end inline asm
	mov.b32 	%f89, %r86;
	add.s64 	%rd37, %rd36, 2048;
	// begin inline asm
	ld.global.nc.u32 %r87, [%rd37];
	// end inline asm
	mov.b32 	%f90, %r87;
	add.s64 	%rd38, %rd36, 4096;
	// begin inline asm
	ld.global.nc.u32 %r88, [%rd38];
	// end inline asm
	mov.b32 	%f91, %r88;
	add.s64 	%rd39, %rd36, 6144;
	// begin inline asm
	ld.global.nc.u32 %r89, [%rd39];
	// end inline asm
	mov.b32 	%f92, %r89;
	add.s64 	%rd40, %rd36, 8192;
	// begin inline asm
	ld.global.nc.u32 %r90, [%rd40];
	// end inline asm
	mov.b32 	%f93, %r90;
	add.s64 	%rd41, %rd36, 10240;
	// begin inline asm
	ld.global.nc.u32 %r91, [%rd41];
	// end inline asm
	mov.b32 	%f94, %r91;
	add.s64 	%rd42, %rd36, 12288;
	// begin inline asm
	ld.global.nc.u32 %r92, [%rd42];
	// end inline asm
	mov.b32 	%f95, %r92;
	add.s64 	%rd43, %rd36, 14336;
	// begin inline asm
	ld.global.nc.u32 %r93, [%rd43];
	// end inline asm
	mov.b32 	%f96, %r93;
	add.s64 	%rd44, %rd36, 16384;
	// begin inline asm
	ld.global.nc.u32 %r94, [%rd44];
	// end inline asm
	mov.b32 	%f97, %r94;
	add.s64 	%rd45, %rd36, 18432;
	// begin inline asm
	ld.global.nc.u32 %r95, [%rd45];
	// end inline asm
	mov.b32 	%f98, %r95;
	add.s64 	%rd46, %rd36, 20480;
	// begin inline asm
	ld.global.nc.u32 %r96, [%rd46];
	// end inline asm
	mov.b32 	%f99, %r96;
	add.s64 	%rd47, %rd36, 22528;
	// begin inline asm
	ld.global.nc.u32 %r97, [%rd47];
	// end inline asm
	mov.b32 	%f100, %r97;
	add.s64 	%rd48, %rd36, 24576;
	// begin inline asm
	ld.global.nc.u32 %r98, [%rd48];
	// end inline asm
	mov.b32 	%f101, %r98;
	add.s64 	%rd49, %rd36, 26624;
	// begin inline asm
	ld.global.nc.u32 %r99, [%rd49];
	// end inline asm
	mov.b32 	%f102, %r99;
	add.s64 	%rd50, %rd36, 28672;
	// begin inline asm
	ld.global.nc.u32 %r100, [%rd50];
	// end inline asm
	mov.b32 	%f103, %r100;
	add.s64 	%rd51, %rd36, 30720;
	// begin inline asm
	ld.global.nc.u32 %r101, [%rd51];
	// end inline asm
	mov.b32 	%f104, %r101;
	add.f32 	%f105, %f529, %f89;
	add.f32 	%f106, %f90, %f91;
	add.f32 	%f107, %f92, %f93;
	add.f32 	%f108, %f94, %f95;
	add.f32 	%f109, %f96, %f97;
	add.f32 	%f110, %f98, %f99;
	add.f32 	%f111, %f100, %f101;
	add.f32 	%f112, %f102, %f103;
	add.f32 	%f113, %f105, %f106;
	add.f32 	%f114, %f107, %f108;
	add.f32 	%f115, %f109, %f110;
	add.f32 	%f116, %f111, %f112;
	add.f32 	%f117, %f113, %f114;
	add.f32 	%f118, %f115, %f116;
	add.f32 	%f119, %f117, %f118;
	add.f32 	%f529, %f119, %f104;
	sub.s32 	%r102, %r67, %r400;
	setp.lt.s32 	%p5, %r102, 8192;
	@%p5 bra 	$L__BB13_68;
	add.s32 	%r400, %r400, 8192;
	setp.le.s32 	%p6, %r400, %r47;
	@%p6 bra 	$L__BB13_58;
$L__BB13_60:
	setp.le.s32 	%p7, %r67, %r400;
	@%p7 bra 	$L__BB13_68;
	sub.s32 	%r51, %r67, %r400;
	setp.ge.s32 	%p8, %r46, %r51;
	@%p8 bra 	$L__BB13_68;
	not.b32 	%r103, %r46;
	add.s32 	%r104, %r67, %r103;
	sub.s32 	%r52, %r104, %r400;
	and.b32  	%r105, %r52, 1536;
	setp.eq.s32 	%p9, %r105, 1536;
	mov.u32 	%r404, %r46;
	@%p9 bra 	$L__BB13_65;
	add.s32 	%r402, %r46, %r400;
	shr.u32 	%r106, %r52, 9;
	add.s32 	%r107, %r106, 1;
	and.b32  	%r108, %r107, 3;
	neg.s32 	%r401, %r108;
	mov.u32 	%r404, %r46;
$L__BB13_64:
	.pragma "nounroll";
	mul.wide.u32 	%rd54, %r402, 4;
	add.s64 	%rd53, %rd16, %rd54;
	// begin inline asm
	ld.global.nc.u32 %r109, [%rd53];
	// end inline asm
	mov.b32 	%f121, %r109;
	add.f32 	%f529, %f529, %f121;
	add.s32 	%r404, %r404, 512;
	add.s32 	%r402, %r402, 512;
	add.s32 	%r401, %r401, 1;
	setp.ne.s32 	%p10, %r401, 0;
	@%p10 bra 	$L__BB13_64;
$L__BB13_65:
	setp.lt.u32 	%p11, %r52, 1536;
	@%p11 bra 	$L__BB13_68;
	cvt.u64.u32 	%rd55, %r404;
	cvt.u64.u32 	%rd56, %r400;
	add.s64 	%rd57, %rd55, %rd56;
	shl.b64 	%rd58, %rd57, 2;
	add.s64 	%rd59, %rd58, %rd16;
	add.s64 	%rd132, %rd59, 4096;
	add.s32 	%r405, %r404, %r400;
$L__BB13_67:
	mul.wide.u32 	%rd64, %r405, 4;
	add.s64 	%rd60, %rd16, %rd64;
	// begin inline asm
	ld.global.nc.u32 %r110, [%rd60];
	// end inline asm
	mov.b32 	%f122, %r110;
	add.f32 	%f123, %f529, %f122;
	add.s64 	%rd61, %rd132, -2048;
	// begin inline asm
	ld.global.nc.u32 %r111, [%rd61];
	// end inline asm
	mov.b32 	%f124, %r111;
	add.f32 	%f125, %f123, %f124;
	// begin inline asm
	ld.global.nc.u32 %r112, [%rd132];
	// end inline asm
	mov.b32 	%f126, %r112;
	add.f32 	%f127, %f125, %f126;
	add.s64 	%rd63, %rd132, 2048;
	// begin inline asm
	ld.global.nc.u32 %r113, [%rd63];
	// end inline asm
	mov.b32 	%f128, %r113;
	add.f32 	%f529, %f127, %f128;
	add.s32 	%r404, %r404, 2048;
	add.s64 	%rd132, %rd132, 8192;
	add.s32 	%r405, %r405, 2048;
	setp.lt.s32 	%p12, %r404, %r51;
	@%p12 bra 	$L__BB13_67;
$L__BB13_68:
	// begin inline asm
	mov.u32 %r114, %laneid;
	// end inline asm
	mov.b32 	%r116, %f529;
	mov.b32 	%r117, 1;
	mov.b32 	%r138, 31;
	mov.b32 	%r139, -1;
	// begin inline asm
	shfl.sync.down.b32 %r115, %r116, %r117, %r138, %r139;
	// end inline asm
	setp.gt.s32 	%p13, %r114, 30;
	mov.b32 	%f129, %r115;
	add.f32 	%f130, %f529, %f129;
	selp.f32 	%f131, %f529, %f130, %p13;
	mov.b32 	%r121, %f131;
	mov.b32 	%r122, 2;
	// begin inline asm
	shfl.sync.down.b32 %r120, %r121, %r122, %r138, %r139;
	// end inline asm
	setp.gt.s32 	%p14, %r114, 29;
	mov.b32 	%f132, %r120;
	add.f32 	%f133, %f131, %f132;
	selp.f32 	%f134, %f131, %f133, %p14;
	mov.b32 	%r126, %f134;
	mov.b32 	%r127, 4;
	// begin inline asm
	shfl.sync.down.b32 %r125, %r126, %r127, %r138, %r139;
	// end inline asm
	setp.gt.s32 	%p15, %r114, 27;
	mov.b32 	%f135, %r125;
	add.f32 	%f136, %f134, %f135;
	selp.f32 	%f137, %f134, %f136, %p15;
	mov.b32 	%r131, %f137;
	mov.b32 	%r132, 8;
	// begin inline asm
	shfl.sync.down.b32 %r130, %r131, %r132, %r138, %r139;
	// end inline asm
	setp.gt.s32 	%p16, %r114, 23;
	mov.b32 	%f138, %r130;
	add.f32 	%f139, %f137, %f138;
	selp.f32 	%f140, %f137, %f139, %p16;
	mov.b32 	%r136, %f140;
	mov.b32 	%r137, 16;
	// begin inline asm
	shfl.sync.down.b32 %r135, %r136, %r137, %r138, %r139;
	// end inline asm
	setp.gt.s32 	%p17, %r114, 15;
	mov.b32 	%f141, %r135;
	add.f32 	%f54, %f140, %f141;
	selp.f32 	%f530, %f140, %f54, %p17;
	setp.ne.s32 	%p18, %r114, 0;
	@%p18 bra 	$L__BB13_70;
	shr.u32 	%r140, %r46, 3;
	and.b32  	%r141, %r140, 124;
	mov.u32 	%r142, _ZZN3cub18CUB_300001_SM_10006detail6reduce28DeviceReduceSingleTileKernelINS2_10policy_hubIfjN4cuda3std3__44plusIfEEE10Policy1000EPfSC_iS9_ffNS7_10__identityEEEvT0_T1_T2_T3_T4_T6_E12temp_storage;
	add.s32 	%r143, %r142, %r141;
	st.shared.f32 	[%r143+16], %f54;
$L__BB13_70:
	bar.sync 	0;
	setp.ne.s32 	%p19, %r46, 0;
	@%p19 bra 	$L__BB13_72;
	ld.shared.f32 	%f142, [_ZZN3cub18CUB_300001_SM_10006detail6reduce28DeviceReduceSingleTileKernelINS2_10policy_hubIfjN4cuda3std3__44plusIfEEE10Policy1000EPfSC_iS9_ffNS7_10__identityEEEvT0_T1_T2_T3_T4_T6_E12temp_storage+20];
	add.f32 	%f143, %f530, %f142;
	ld.shared.f32 	%f144, [_ZZN3cub18CUB_300001_SM_10006detail6reduce28DeviceReduceSingleTileKernelINS2_10policy_hubIfjN4cuda3std3__44plusIfEEE10Policy1000EPfSC_iS9_ffNS7_10__identityEEEvT0_T1_T2_T3_T4_T6_E12temp_storage+24];
	add.f32 	%f145, %f143, %f144;
	ld.shared.f32 	%f146, [_ZZN3cub18CUB_300001_SM_10006detail6reduce28DeviceReduceSingleTileKernelINS2_10policy_hubIfjN4cuda3std3__44plusIfEEE10Policy1000EPfSC_iS9_ffNS7_10__identityEEEvT0_T1_T2_T3_T4_T6_E12temp_storage+28];
	add.f32 	%f147, %f145, %f146;
	ld.shared.f32 	%f148, [_ZZN3cub18CUB_300001_SM_10006detail6reduce28DeviceReduceSingleTileKernelINS2_10policy_hubIfjN4cuda3std3__44plusIfEEE10Policy1000EPfSC_iS9_ffNS7_10__identityEEEvT0_T1_T2_T3_T4_T6_E12temp_storage+32];
	add.f32 	%f149, %f147, %f148;
	ld.shared.f32 	%f150, [_ZZN3cub18CUB_300001_SM_10006detail6reduce28DeviceReduceSingleTileKernelINS2_10policy_hubIfjN4cuda3std3__44plusIfEEE10Policy1000EPfSC_iS9_ffNS7_10__identityEEEvT0_T1_T2_T3_T4_T6_E12temp_storage+36];
	add.f32 	%f151, %f149, %f150;
	ld.shared.f32 	%f152, [_ZZN3cub18CUB_300001_SM_10006detail6reduce28DeviceReduceSingleTileKernelINS2_10policy_hubIfjN4cuda3std3__44plusIfEEE10Policy1000EPfSC_iS9_ffNS7_10__identityEEEvT0_T1_T2_T3_T4_T6_E12temp_storage+40];
	add.f32 	%f153, %f151, %f152;
	ld.shared.f32 	%f154, [_ZZN3cub18CUB_300001_SM_10006detail6reduce28DeviceReduceSingleTileKernelINS2_10policy_hubIfjN4cuda3std3__44plusIfEEE10Policy1000EPfSC_iS9_ffNS7_10__identityEEEvT0_T1_T2_T3_T4_T6_E12temp_storage+44];
	add.f32 	%f155, %f153, %f154;
	ld.shared.f32 	%f156, [_ZZN3cub18CUB_300001_SM_10006detail6reduce28DeviceReduceSingleTileKernelINS2_10policy_hubIfjN4cuda3std3__44plusIfEEE10Policy1000EPfSC_iS9_ffNS7_10__identityEEEvT0_T1_T2_T3_T4_T6_E12temp_storage+48];
	add.f32 	%f157, %f155, %f156;
	ld.shared.f32 	%f158, [_ZZN3cub18CUB_300001_SM_10006detail6reduce28DeviceReduceSingleTileKernelINS2_10policy_hubIfjN4cuda3std3__44plusIfEEE10Policy1000EPfSC_iS9_ffNS7_10__identityEEEvT0_T1_T2_T3_T4_T6_E12temp_storage+52];
	add.f32 	%f159, %f157, %f158;
	ld.shared.f32 	%f160, [_ZZN3cub18CUB_300001_SM_10006detail6reduce28DeviceReduceSingleTileKernelINS2_10policy_hubIfjN4cuda3std3__44plusIfEEE10Policy1000EPfSC_iS9_ffNS7_10__identityEEEvT0_T1_T2_T3_T4_T6_E12temp_storage+56];
	add.f32 	%f161, %f159, %f160;
	ld.shared.f32 	%f162, [_ZZN3cub18CUB_300001_SM_10006detail6reduce28DeviceReduceSingleTileKernelINS2_10policy_hubIfjN4cuda3std3__44plusIfEEE10Policy1000EPfSC_iS9_ffNS7_10__identityEEEvT0_T1_T2_T3_T4_T6_E12temp_storage+60];
	add.f32 	%f163, %f161, %f162;
	ld.shared.f32 	%f164, [_ZZN3cub18CUB_300001_SM_10006detail6reduce28DeviceReduceSingleTileKernelINS2_10policy_hubIfjN4cuda3std3__44plusIfEEE10Policy1000EPfSC_iS9_ffNS7_10__identityEEEvT0_T1_T2_T3_T4_T6_E12temp_storage+64];
	add.f32 	%f165, %f163, %f164;
	ld.shared.f32 	%f166, [_ZZN3cub18CUB_300001_SM_10006detail6reduce28DeviceReduceSingleTileKernelINS2_10policy_hubIfjN4cuda3std3__44plusIfEEE10Policy1000EPfSC_iS9_ffNS7_10__identityEEEvT0_T1_T2_T3_T4_T6_E12temp_storage+68];
	add.f32 	%f167, %f165, %f166;
	ld.shared.f32 	%f168, [_ZZN3cub18CUB_300001_SM_10006detail6reduce28DeviceReduceSingleTileKernelINS2_10policy_hubIfjN4cuda3std3__44plusIfEEE10Policy1000EPfSC_iS9_ffNS7_10__identityEEEvT0_T1_T2_T3_T4_T6_E12temp_storage+72];
	add.f32 	%f169, %f167, %f168;
	ld.shared.f32 	%f170, [_ZZN3cub18CUB_300001_SM_10006detail6reduce28DeviceReduceSingleTileKernelINS2_10policy_hubIfjN4cuda3std3__44plusIfEEE10Policy1000EPfSC_iS9_ffNS7_10__identityEEEvT0_T1_T2_T3_T4_T6_E12temp_storage+76];
	add.f32 	%f530, %f169, %f170;
$L__BB13_72:
	mov.u32 	%r379, %tid.x;
	setp.ne.s32 	%p111, %r379, 0;
	@%p111 bra 	$L__BB13_74;
	add.f32 	%f503, %f58, %f530;
	st.global.f32 	[%rd1], %f503;
$L__BB13_74:
	ret;

}
	// .globl	_ZN3cub18CUB_300001_SM_10006detail6reduce28DeviceReduceSingleTileKernelINS2_10policy_hubIfyN4cuda3std3__44plusIfEEE10Policy1000EN6thrust24THRUST_300001_SM_1000_NS6detail15normal_iteratorINSD_10device_ptrIfEEEEPfyS9_ffNS7_10__identityEEEvT0_T1_T2_T3_T4_T6_
.visible .entry _ZN3cub18CUB_300001_SM_10006detail6reduce28DeviceReduceSingleTileKernelINS2_10policy_hubIfyN4cuda3std3__44plusIfEEE10Policy1000EN6thrust24THRUST_300001_SM_1000_NS6detail15normal_iteratorINSD_10device_ptrIfEEEEPfyS9_ffNS7_10__identityEEEvT0_T1_T2_T3_T4_T6_(
	.param .align 8 .b8 _ZN3cub18CUB_300001_SM_10006detail6reduce28DeviceReduceSingleTileKernelINS2_10policy_hubIfyN4cuda3std3__44plusIfEEE10Policy1000EN6thrust24THRUST_300001_SM_1000_NS6detail15normal_iteratorINSD_10device_ptrIfEEEEPfyS9_ffNS7_10__identityEEEvT0_T1_T2_T3_T4_T6__param_0[8],
	.param .u64 .ptr .align 1 _ZN3cub18CUB_300001_SM_10006detail6reduce28DeviceReduceSingleTileKernelINS2_10policy_hubIfyN4cuda3std3__44plusIfEEE10Policy1000EN6thrust24THRUST_300001_SM_1000_NS6detail15normal_iteratorINSD_10device_ptrIfEEEEPfyS9_ffNS7_10__identityEEEvT0_T1_T2_T3_T4_T6__param_1,
	.param .u64 _ZN3cub18CUB_300001_SM_10006detail6reduce28DeviceReduceSingleTileKernelINS2_10policy_hubIfyN4cuda3std3__44plusIfEEE10Policy1000EN6thrust24THRUST_300001_SM_1000_NS6detail15normal_iteratorINSD_10device_ptrIfEEEEPfyS9_ffNS7_10__identityEEEvT0_T1_T2_T3_T4_T6__param_2,
	.param .align 1 .b8 _ZN3cub18CUB_300001_SM_10006detail6reduce28DeviceReduceSingleTileKernelINS2_10policy_hubIfyN4cuda3std3__44plusIfEEE10Policy1000EN6thrust24THRUST_300001_SM_1000_NS6detail15normal_iteratorINSD_10device_ptrIfEEEEPfyS9_ffNS7_10__identityEEEvT0_T1_T2_T3_T4_T6__param_3[1],
	.param .f32 _ZN3cub18CUB_300001_SM_10006detail6reduce28DeviceReduceSingleTileKernelINS2_10policy_hubIfyN4cuda3std3__44plusIfEEE10Policy1000EN6thrust24THRUST_300001_SM_1000_NS6detail15normal_iteratorINSD_10device_ptrIfEEEEPfyS9_ffNS7_10__identityEEEvT0_T1_T2_T3_T4_T6__param_4,
	.param .align 1 .b8 _ZN3cub18CUB_300001_SM_10006detail6reduce28DeviceReduceSingleTileKernelINS2_10policy_hubIfyN4cuda3std3__44plusIfEEE10Policy1000EN6thrust24THRUST_300001_SM_1000_NS6detail15normal_iteratorINSD_10device_ptrIfEEEEPfyS9_ffNS7_10__identityEEEvT0_T1_T2_T3_T4_T6__param_5[1]
)
.maxntid 256
.minnctapersm 1
{
	.reg .pred 	%p<59>;
	.reg .b32 	%r<171>;
	.reg .b32 	%f<328>;
	.reg .b64 	%rd<56>;
	// demoted variable
	.shared .align 4 .b8 _ZZN3cub18CUB_300001_SM_10006detail6reduce28DeviceReduceSingleTileKernelINS2_10policy_hubIfyN4cuda3std3__44plusIfEEE10Policy1000EN6thrust24THRUST_300001_SM_1000_NS6detail15normal_iteratorINSD_10device_ptrIfEEEEPfyS9_ffNS7_10__identityEEEvT0_T1_T2_T3_T4_T6_E12temp_storage[44];
	ld.param.u64 	%rd18, [_ZN3cub18CUB_300001_SM_10006detail6reduce28DeviceReduceSingleTileKernelINS2_10policy_hubIfyN4cuda3std3__44plusIfEEE10Policy1000EN6thrust24THRUST_300001_SM_1000_NS6detail15normal_iteratorINSD_10device_ptrIfEEEEPfyS9_ffNS7_10__identityEEEvT0_T1_T2_T3_T4_T6__param_0];
	ld.param.u64 	%rd20, [_ZN3cub18CUB_300001_SM_10006detail6reduce28DeviceReduceSingleTileKernelINS2_10policy_hubIfyN4cuda3std3__44plusIfEEE10Policy1000EN6thrust24THRUST_300001_SM_1000_NS6detail15normal_iteratorINSD_10device_ptrIfEEEEPfyS9_ffNS7_10__identityEEEvT0_T1_T2_T3_T4_T6__param_1];
	ld.param.u64 	%rd19, [_ZN3cub18CUB_300001_SM_10006detail6reduce28DeviceReduceSingleTileKernelINS2_10policy_hubIfyN4cuda3std3__44plusIfEEE10Policy1000EN6thrust24THRUST_300001_SM_1000_NS6detail15normal_iteratorINSD_10device_ptrIfEEEEPfyS9_ffNS7_10__identityEEEvT0_T1_T2_T3_T4_T6__param_2];
	ld.param.f32 	%f42, [_ZN3cub18CUB_300001_SM_10006detail6reduce28DeviceReduceSingleTileKernelINS2_10policy_hubIfyN4cuda3std3__44plusIfEEE10Policy1000EN6thrust24THRUST_300001_SM_1000_NS6detail15normal_iteratorINSD_10device_ptrIfEEEEPfyS9_ffNS7_10__identityEEEvT0_T1_T2_T3_T4_T6__param_4];
	cvta.to.global.u64 	%rd1, %rd20;
	setp.ne.s64 	%p1, %rd19, 0;
	@%p1 bra 	$L__BB14_3;
	mov.u32 	%r156, %tid.x;
	setp.ne.s32 	%p58, %r156, 0;
	@%p58 bra 	$L__BB14_51;
	st.global.f32 	[%rd1], %f42;
	bra.uni 	$L__BB14_51;
$L__BB14_3:
	cvta.to.global.u64 	%rd2, %rd18;
	setp.gt.u64 	%p2, %rd19, 4095;
	@%p2 bra 	$L__BB14_28;
	cvt.u32.u64 	%r1, %rd19;
	mov.u32 	%r2, %tid.x;
	setp.ge.u32 	%p24, %r2, %r1;
	mov.f32 	%f315, 0f00000000;
	mov.u32 	%r160, %r2;
	@%p24 bra 	$L__BB14_6;
	mul.wide.u32 	%rd41, %r2, 4;
	add.s64 	%rd42, %rd2, %rd41;
	ld.global.f32 	%f315, [%rd42];
	add.s32 	%r160, %r2, 256;
$L__BB14_6:
	setp.ge.u32 	%p25, %r160, %r1;
	@%p25 bra 	$L__BB14_19;
	not.b32 	%r83, %r160;
	add.s32 	%r84, %r83, %r1;
	shr.u32 	%r85, %r84, 8;
	add.s32 	%r5, %r85, 1;
	and.b32  	%r6, %r5, 15;
	setp.lt.u32 	%p26, %r84, 3840;
	@%p26 bra 	$L__BB14_10;
	and.b32  	%r86, %r5, 33554416;
	neg.s32 	%r158, %r86;
	mul.wide.u32 	%rd43, %r160, 4;
	add.s64 	%rd44, %rd43, %rd2;
	add.s64 	%rd51, %rd44, 8192;
$L__BB14_9:
	.pragma "nounroll";
	ld.global.f32 	%f189, [%rd51+-8192];
	add.f32 	%f190, %f315, %f189;
	ld.global.f32 	%f191, [%rd51+-7168];
	add.f32 	%f192, %f190, %f191;
	ld.global.f32 	%f193, [%rd51+-6144];
	add.f32 	%f194, %f192, %f193;
	ld.global.f32 	%f195, [%rd51+-5120];
	add.f32 	%f196, %f194, %f195;
	ld.global.f32 	%f197, [%rd51+-4096];
	add.f32 	%f198, %f196, %f197;
	ld.global.f32 	%f199, [%rd51+-3072];
	add.f32 	%f200, %f198, %f199;
	ld.global.f32 	%f201, [%rd51+-2048];
	add.f32 	%f202, %f200, %f201;
	ld.global.f32 	%f203, [%rd51+-1024];
	add.f32 	%f204, %f202, %f203;
	ld.global.f32 	%f205, [%rd51];
	add.f32 	%f206, %f204, %f205;
	ld.global.f32 	%f207, [%rd51+1024];
	add.f32 	%f208, %f206, %f207;
	ld.global.f32 	%f209, [%rd51+2048];
	add.f32 	%f210, %f208, %f209;
	ld.global.f32 	%f211, [%rd51+3072];
	add.f32 	%f212, %f210, %f211;
	ld.global.f32 	%f213, [%rd51+4096];
	add.f32 	%f214, %f212, %f213;
	ld.global.f32 	%f215, [%rd51+5120];
	add.f32 	%f216, %f214, %f215;
	ld.global.f32 	%f217, [%rd51+6144];
	add.f32 	%f218, %f216, %f217;
	ld.global.f32 	%f219, [%rd51+7168];
	add.f32 	%f315, %f218, %f219;
	add.s32 	%r160, %r160, 4096;
	add.s32 	%r158, %r158, 16;
	add.s64 	%rd51, %rd51, 16384;
	setp.ne.s32 	%p27, %r158, 0;
	@%p27 bra 	$L__BB14_9;
$L__BB14_10:
	setp.eq.s32 	%p28, %r6, 0;
	@%p28 bra 	$L__BB14_19;
	and.b32  	%r13, %r5, 7;
	setp.lt.u32 	%p29, %r6, 8;
	@%p29 bra 	$L__BB14_13;
	mul.wide.s32 	%rd45, %r160, 4;
	add.s64 	%rd46, %rd2, %rd45;
	ld.global.f32 	%f221, [%rd46];
	add.f32 	%f222, %f315, %f221;
	ld.global.f32 	%f223, [%rd46+1024];
	add.f32 	%f224, %f222, %f223;
	ld.global.f32 	%f225, [%rd46+2048];
	add.f32 	%f226, %f224, %f225;
	ld.global.f32 	%f227, [%rd46+3072];
	add.f32 	%f228, %f226, %f227;
	ld.global.f32 	%f229, [%rd46+4096];
	add.f32 	%f230, %f228, %f229;
	ld.global.f32 	%f231, [%rd46+5120];
	add.f32 	%f232, %f230, %f231;
	ld.global.f32 	%f233, [%rd46+6144];
	add.f32 	%f234, %f232, %f233;
	ld.global.f32 	%f235, [%rd46+7168];
	add.f32 	%f315, %f234, %f235;
	add.s32 	%r160, %r160, 2048;
$L__BB14_13:
	setp.eq.s32 	%p30, %r13, 0;
	@%p30 bra 	$L__BB14_19;
	and.b32  	%r16, %r5, 3;
	setp.lt.u32 	%p31, %r13, 4;
	@%p31 bra 	$L__BB14_16;
	mul.wide.s32 	%rd47, %r160, 4;
	add.s64 	%rd48, %rd2, %rd47;
	ld.global.f32 	%f237, [%rd48];
	add.f32 	%f238, %f315, %f237;
	ld.global.f32 	%f239, [%rd48+1024];
	add.f32 	%f240, %f238, %f239;
	ld.global.f32 	%f241, [%rd48+2048];
	add.f32 	%f242, %f240, %f241;
	ld.global.f32 	%f243, [%rd48+3072];
	add.f32 	%f315, %f242, %f243;
	add.s32 	%r160, %r160, 1024;
$L__BB14_16:
	setp.eq.s32 	%p32, %r16, 0;
	@%p32 bra 	$L__BB14_19;
	neg.s32 	%r163, %r16;
$L__BB14_18:
	.pragma "nounroll";
	mul.wide.s32 	%rd49, %r160, 4;
	add.s64 	%rd50, %rd2, %rd49;
	ld.global.f32 	%f244, [%rd50];
	add.f32 	%f315, %f315, %f244;
	add.s32 	%r160, %r160, 256;
	add.s32 	%r163, %r163, 1;
	setp.ne.s32 	%p33, %r163, 0;
	@%p33 bra 	$L__BB14_18;
$L__BB14_19:
	setp.lt.u64 	%p34, %rd19, 256;
	@%p34 bra 	$L__BB14_24;
	// begin inline asm
	mov.u32 %r125, %laneid;
	// end inline asm
	mov.b32 	%r127, %f315;
	mov.b32 	%r128, 1;
	mov.b32 	%r149, 31;
	mov.b32 	%r150, -1;
	// begin inline asm
	shfl.sync.down.b32 %r126, %r127, %r128, %r149, %r150;
	// end inline asm
	setp.gt.s32 	%p50, %r125, 30;
	mov.b32 	%f279, %r126;
	add.f32 	%f280, %f315, %f279;
	selp.f32 	%f281, %f315, %f280, %p50;
	mov.b32 	%r132, %f281;
	mov.b32 	%r133, 2;
	// begin inline asm
	shfl.sync.down.b32 %r131, %r132, %r133, %r149, %r150;
	// end inline asm
	setp.gt.s32 	%p51, %r125, 29;
	mov.b32 	%f282, %r131;
	add.f32 	%f283, %f281, %f282;
	selp.f32 	%f284, %f281, %f283, %p51;
	mov.b32 	%r137, %f284;
	mov.b32 	%r138, 4;
	// begin inline asm
	shfl.sync.down.b32 %r136, %r137, %r138, %r149, %r150;
	// end inline asm
	setp.gt.s32 	%p52, %r125, 27;
	mov.b32 	%f285, %r136;
	add.f32 	%f286, %f284, %f285;
	selp.f32 	%f287, %f284, %f286, %p52;
	mov.b32 	%r142, %f287;
	mov.b32 	%r143, 8;
	// begin inline asm
	shfl.sync.down.b32 %r141, %r142, %r143, %r149, %r150;
	// end inline asm
	setp.gt.s32 	%p53, %r125, 23;
	mov.b32 	%f288, %r141;
	add.f32 	%f289, %f287, %f288;
	selp.f32 	%f290, %f287, %f289, %p53;
	mov.b32 	%r147, %f290;
	mov.b32 	%r148, 16;
	// begin inline asm
	shfl.sync.down.b32 %r146, %r147, %r148, %r149, %r150;
	// end inline asm
	setp.gt.s32 	%p54, %r125, 15;
	mov.b32 	%f291, %r146;
	add.f32 	%f16, %f290, %f291;
	selp.f32 	%f327, %f290, %f16, %p54;
	setp.ne.s32 	%p55, %r125, 0;
	@%p55 bra 	$L__BB14_22;
	shr.u32 	%r151, %r2, 3;
	and.b32  	%r152, %r151, 124;
	mov.u32 	%r153, _ZZN3cub18CUB_300001_SM_10006detail6reduce28DeviceReduceSingleTileKernelINS2_10policy_hubIfyN4cuda3std3__44plusIfEEE10Policy1000EN6thrust24THRUST_300001_SM_1000_NS6detail15normal_iteratorINSD_10device_ptrIfEEEEPfyS9_ffNS7_10__identityEEEvT0_T1_T2_T3_T4_T6_E12temp_storage;
	add.s32 	%r154, %r153, %r152;
	st.shared.f32 	[%r154+8], %f16;
$L__BB14_22:
	bar.sync 	0;
	setp.ne.s32 	%p56, %r2, 0;
	@%p56 bra 	$L__BB14_49;
	ld.shared.f32 	%f292, [_ZZN3cub18CUB_300001_SM_10006detail6reduce28DeviceReduceSingleTileKernelINS2_10policy_hubIfyN4cuda3std3__44plusIfEEE10Policy1000EN6thrust24THRUST_300001_SM_1000_NS6detail15normal_iteratorINSD_10device_ptrIfEEEEPfyS9_ffNS7_10__identityEEEvT0_T1_T2_T3_T4_T6_E12temp_storage+12];
	add.f32 	%f293, %f327, %f292;
	ld.shared.f32 	%f294, [_ZZN3cub18CUB_300001_SM_10006detail6reduce28DeviceReduceSingleTileKernelINS2_10policy_hubIfyN4cuda3std3__44plusIfEEE10Policy1000EN6thrust24THRUST_300001_SM_1000_NS6detail15normal_iteratorINSD_10device_ptrIfEEEEPfyS9_ffNS7_10__identityEEEvT0_T1_T2_T3_T4_T6_E12temp_storage+16];
	add.f32 	%f295, %f293, %f294;
	ld.shared.f32 	%f296, [_ZZN3cub18CUB_300001_SM_10006detail6reduce28DeviceReduceSingleTileKernelINS2_10policy_hubIfyN4cuda3std3__44plusIfEEE10Policy1000EN6thrust24THRUST_300001_SM_1000_NS6detail15normal_iteratorINSD_10device_ptrIfEEEEPfyS9_ffNS7_10__identityEEEvT0_T1_T2_T3_T4_T6_E12temp_storage+20];
	add.f32 	%f297, %f295, %f296;
	ld.shared.f32 	%f298, [_ZZN3cub18CUB_300001_SM_10006detail6reduce28DeviceReduceSingleTileKernelINS2_10policy_hubIfyN4cuda3std3__44plusIfEEE10Policy1000EN6thrust24THRUST_300001_SM_1000_NS6detail15normal_iteratorINSD_10device_ptrIfEEEEPfyS9_ffNS7_10__identityEEEvT0_T1_T2_T3_T4_T6_E12temp_storage+24];
	add.f32 	%f299, %f297, %f298;
	ld.shared.f32 	%f300, [_ZZN3cub18CUB_300001_SM_10006detail6reduce28DeviceReduceSingleTileKernelINS2_10policy_hubIfyN4cuda3std3__44plusIfEEE10Policy1000EN6thrust24THRUST_300001_SM_1000_NS6detail15normal_iteratorINSD_10device_ptrIfEEEEPfyS9_ffNS7_10__identityEEEvT0_T1_T2_T3_T4_T6_E12temp_storage+28];
	add.f32 	%f301, %f299, %f300;
	ld.shared.f32 	%f302, [_ZZN3cub18CUB_300001_SM_10006detail6reduce28DeviceReduceSingleTileKernelINS2_10policy_hubIfyN4cuda3std3__44plusIfEEE10Policy1000EN6thrust24THRUST_300001_SM_1000_NS6detail15normal_iteratorINSD_10device_ptrIfEEEEPfyS9_ffNS7_10__identityEEEvT0_T1_T2_T3_T4_T6_E12temp_storage+32];
	add.f32 	%f303, %f301, %f302;
	ld.shared.f32 	%f304, [_ZZN3cub18CUB_300001_SM_10006detail6reduce28DeviceReduceSingleTileKernelINS2_10policy_hubIfyN4cuda3std3__44plusIfEEE10Policy1000EN6thrust24THRUST_300001_SM_1000_NS6detail15normal_iteratorINSD_10device_ptrIfEEEEPfyS9_ffNS7_10__identityEEEvT0_T1_T2_T3_T4_T6_E12temp_storage+36];
	add.f32 	%f327, %f303, %f304;
	bra.uni 	$L__BB14_49;
$L__BB14_24:
	// begin inline asm
	mov.u32 %r87, %laneid;
	// end inline asm
	and.b32  	%r113, %r2, 992;
	add.s32 	%r114, %r113, 32;
	setp.gt.u32 	%p35, %r114, %r1;
	not.b32 	%r115, %r113;
	add.s32 	%r116, %r1, %r115;
	selp.b32 	%r111, %r116, 31, %p35;
	mov.b32 	%r89, %f315;
	mov.b32 	%r90, 1;
	mov.b32 	%r112, -1;
	// begin inline asm
	shfl.sync.down.b32 %r88, %r89, %r90, %r111, %r112;
	// end inline asm
	setp.lt.s32 	%p36, %r87, %r111;
	mov.b32 	%f245, %r88;
	add.f32 	%f246, %f315, %f245;
	selp.f32 	%f247, %f246, %f315, %p36;
	mov.b32 	%r94, %f247;
	mov.b32 	%r95, 2;
	// begin inline asm
	shfl.sync.down.b32 %r93, %r94, %r95, %r111, %r112;
	// end inline asm
	add.s32 	%r117, %r87, 2;
	setp.gt.s32 	%p37, %r117, %r111;
	mov.b32 	%f248, %r93;
	add.f32 	%f249, %f247, %f248;
	selp.f32 	%f250, %f247, %f249, %p37;
	mov.b32 	%r99, %f250;
	mov.b32 	%r100, 4;
	// begin inline asm
	shfl.sync.down.b32 %r98, %r99, %r100, %r111, %r112;
	// end inline asm
	add.s32 	%r118, %r87, 4;
	setp.gt.s32 	%p38, %r118, %r111;
	mov.b32 	%f251, %r98;
	add.f32 	%f252, %f250, %f251;
	selp.f32 	%f253, %f250, %f252, %p38;
	mov.b32 	%r104, %f253;
	mov.b32 	%r105, 8;
	// begin inline asm
	shfl.sync.down.b32 %r103, %r104, %r105, %r111, %r112;
	// end inline asm
	add.s32 	%r119, %r87, 8;
	setp.gt.s32 	%p39, %r119, %r111;
	mov.b32 	%f254, %r103;
	add.f32 	%f255, %f253, %f254;
	selp.f32 	%f256, %f253, %f255, %p39;
	mov.b32 	%r109, %f256;
	mov.b32 	%r110, 16;
	// begin inline asm
	shfl.sync.down.b32 %r108, %r109, %r110, %r111, %r112;
	// end inline asm
	add.s32 	%r120, %r87, 16;
	setp.gt.s32 	%p40, %r120, %r111;
	mov.b32 	%f257, %r108;
	add.f32 	%f258, %f256, %f257;
	selp.f32 	%f327, %f256, %f258, %p40;
	setp.ne.s32 	%p41, %r87, 0;
	@%p41 bra 	$L__BB14_26;
	shr.u32 	%r121, %r2, 3;
	and.b32  	%r122, %r121, 124;
	mov.u32 	%r123, _ZZN3cub18CUB_300001_SM_10006detail6reduce28DeviceReduceSingleTileKernelINS2_10policy_hubIfyN4cuda3std3__44plusIfEEE10Policy1000EN6thrust24THRUST_300001_SM_1000_NS6detail15normal_iteratorINSD_10device_ptrIfEEEEPfyS9_ffNS7_10__identityEEEvT0_T1_T2_T3_T4_T6_E12temp_storage;
	add.s32 	%r124, %r123, %r122;
	st.shared.f32 	[%r124+8], %f327;
$L__BB14_26:
	bar.sync 	0;
	setp.ne.s32 	%p42, %r2, 0;
	@%p42 bra 	$L__BB14_49;
	setp.gt.u64 	%p43, %rd19, 32;
	ld.shared.f32 	%f259, [_ZZN3cub18CUB_300001_SM_10006detail6reduce28DeviceReduceSingleTileKernelINS2_10policy_hubIfyN4cuda3std3__44plusIfEEE10Policy1000EN6thrust24THRUST_300001_SM_1000_NS6detail15normal_iteratorINSD_10device_ptrIfEEEEPfyS9_ffNS7_10__identityEEEvT0_T1_T2_T3_T4_T6_E12temp_storage+12];
	add.f32 	%f260, %f327, %f259;
	selp.f32 	%f261, %f260, %f327, %p43;
	setp.gt.u64 	%p44, %rd19, 64;
	ld.shared.f32 	%f262, [_ZZN3cub18CUB_300001_SM_10006detail6reduce28DeviceReduceSingleTileKernelINS2_10policy_hubIfyN4cuda3std3__44plusIfEEE10Policy1000EN6thrust24THRUST_300001_SM_1000_NS6detail15normal_iteratorINSD_10device_ptrIfEEEEPfyS9_ffNS7_10__identityEEEvT0_T1_T2_T3_T4_T6_E12temp_storage+16];
	add.f32 	%f263, %f262, %f261;
	selp.f32 	%f264, %f263, %f261, %p44;
	setp.gt.u64 	%p45, %rd19, 96;
	ld.shared.f32 	%f265, [_ZZN3cub18CUB_300001_SM_10006detail6reduce28DeviceReduceSingleTileKernelINS2_10policy_hubIfyN4cuda3std3__44plusIfEEE10Policy1000EN6thrust24THRUST_300001_SM_1000_NS6detail15normal_iteratorINSD_10device_ptrIfEEEEPfyS9_ffNS7_10__identityEEEvT0_T1_T2_T3_T4_T6_E12temp_storage+20];
	add.f32 	%f266, %f265, %f264;
	selp.f32 	%f267, %f266, %f264, %p45;
	setp.gt.u64 	%p46, %rd19, 128;
	ld.shared.f32 	%f268, [_ZZN3cub18CUB_300001_SM_10006detail6reduce28DeviceReduceSingleTileKernelINS2_10policy_hubIfyN4cuda3std3__44plusIfEEE10Policy1000EN6thrust24THRUST_300001_SM_1000_NS6detail15normal_iteratorINSD_10device_ptrIfEEEEPfyS9_ffNS7_10__identityEEEvT0_T1_T2_T3_T4_T6_E12temp_storage+24];
	add.f32 	%f269, %f268, %f267;
	selp.f32 	%f270, %f269, %f267, %p46;
	setp.gt.u64 	%p47, %rd19, 160;
	ld.shared.f32 	%f271, [_ZZN3cub18CUB_300001_SM_10006detail6reduce28DeviceReduceSingleTileKernelINS2_10policy_hubIfyN4cuda3std3__44plusIfEEE10Policy1000EN6thrust24THRUST_300001_SM_1000_NS6detail15normal_iteratorINSD_10device_ptrIfEEEEPfyS9_ffNS7_10__identityEEEvT0_T1_T2_T3_T4_T6_E12temp_storage+28];
	add.f32 	%f272, %f271, %f270;
	selp.f32 	%f273, %f272, %f270, %p47;
	setp.gt.u64 	%p48, %rd19, 192;
	ld.shared.f32 	%f274, [_ZZN3cub18CUB_300001_SM_10006detail6reduce28DeviceReduceSingleTileKernelINS2_10policy_hubIfyN4cuda3std3__44plusIfEEE10Policy1000EN6thrust24THRUST_300001_SM_1000_NS6detail15normal_iteratorINSD_10device_ptrIfEEEEPfyS9_ffNS7_10__identityEEEvT0_T1_T2_T3_T4_T6_E12temp_storage+32];
	add.f32 	%f275, %f274, %f273;
	selp.f32 	%f276, %f275, %f273, %p48;
	setp.gt.u64 	%p49, %rd19, 224;
	ld.shared.f32 	%f277, [_ZZN3cub18CUB_300001_SM_10006detail6reduce28DeviceReduceSingleTileKernelINS2_10policy_hubIfyN4cuda3std3__44plusIfEEE10Policy1000EN6thrust24THRUST_300001_SM_1000_NS6detail15normal_iteratorINSD_10device_ptrIfEEEEPfyS9_ffNS7_10__identityEEEvT0_T1_T2_T3_T4_T6_E12temp_storage+36];
	add.f32 	%f278, %f277, %f276;
	selp.f32 	%f327, %f278, %f276, %p49;
	bra.uni 	$L__BB14_49;
$L__BB14_28:
	mov.u32 	%r24, %tid.x;
	cvt.u64.u32 	%rd6, %r24;
	mul.wide.u32 	%rd22, %r24, 4;
	add.s64 	%rd7, %rd2, %rd22;
	ld.global.f32 	%f43, [%rd7];
	ld.global.f32 	%f44, [%rd7+1024];
	ld.global.f32 	%f45, [%rd7+2048];
	ld.global.f32 	%f46, [%rd7+3072];
	ld.global.f32 	%f47, [%rd7+4096];
	ld.global.f32 	%f48, [%rd7+5120];
	ld.global.f32 	%f49, [%rd7+6144];
	ld.global.f32 	%f50, [%rd7+7168];
	ld.global.f32 	%f51, [%rd7+8192];
	ld.global.f32 	%f52, [%rd7+9216];
	ld.global.f32 	%f53, [%rd7+10240];
	ld.global.f32 	%f54, [%rd7+11264];
	ld.global.f32 	%f55, [%rd7+12288];
	ld.global.f32 	%f56, [%rd7+13312];
	ld.global.f32 	%f57, [%rd7+14336];
	ld.global.f32 	%f58, [%rd7+15360];
	add.f32 	%f59, %f43, %f44;
	add.f32 	%f60, %f45, %f46;
	add.f32 	%f61, %f47, %f48;
	add.f32 	%f62, %f49, %f50;
	add.f32 	%f63, %f51, %f52;
	add.f32 	%f64, %f53, %f54;
	add.f32 	%f65, %f55, %f56;
	add.f32 	%f66, %f57, %f58;
	add.f32 	%f67, %f59, %f60;
	add.f32 	%f68, %f61, %f62;
	add.f32 	%f69, %f63, %f64;
	add.f32 	%f70, %f65, %f66;
	add.f32 	%f71, %f67, %f68;
	add.f32 	%f72, %f69, %f70;
	add.f32 	%f326, %f71, %f72;
	add.s64 	%rd8, %rd19, -4096;
	setp.lt.u64 	%p3, %rd8, 4096;
	mov.b64 	%rd53, 4096;
	@%p3 bra 	$L__BB14_32;
	mov.b64 	%rd53, 4096;
$L__BB14_30:
	shl.b64 	%rd24, %rd53, 2;
	add.s64 	%rd25, %rd7, %rd24;
	ld.global.f32 	%f73, [%rd25];
	ld.global.f32 	%f74, [%rd25+1024];
	ld.global.f32 	%f75, [%rd25+2048];
	ld.global.f32 	%f76, [%rd25+3072];
	ld.global.f32 	%f77, [%rd25+4096];
	ld.global.f32 	%f78, [%rd25+5120];
	ld.global.f32 	%f79, [%rd25+6144];
	ld.global.f32 	%f80, [%rd25+7168];
	ld.global.f32 	%f81, [%rd25+8192];
	ld.global.f32 	%f82, [%rd25+9216];
	ld.global.f32 	%f83, [%rd25+10240];
	ld.global.f32 	%f84, [%rd25+11264];
	ld.global.f32 	%f85, [%rd25+12288];
	ld.global.f32 	%f86, [%rd25+13312];
	ld.global.f32 	%f87, [%rd25+14336];
	ld.global.f32 	%f88, [%rd25+15360];
	add.f32 	%f89, %f326, %f73;
	add.f32 	%f90, %f74, %f75;
	add.f32 	%f91, %f76, %f77;
	add.f32 	%f92, %f78, %f79;
	add.f32 	%f93, %f80, %f81;
	add.f32 	%f94, %f82, %f83;
	add.f32 	%f95, %f84, %f85;
	add.f32 	%f96, %f86, %f87;
	add.f32 	%f97, %f89, %f90;
	add.f32 	%f98, %f91, %f92;
	add.f32 	%f99, %f93, %f94;
	add.f32 	%f100, %f95, %f96;
	add.f32 	%f101, %f97, %f98;
	add.f32 	%f102, %f99, %f100;
	add.f32 	%f103, %f101, %f102;
	add.f32 	%f326, %f103, %f88;
	sub.s64 	%rd26, %rd19, %rd53;
	setp.lt.u64 	%p4, %rd26, 4096;
	@%p4 bra 	$L__BB14_45;
	add.s64 	%rd53, %rd53, 4096;
	setp.le.u64 	%p5, %rd53, %rd8;
	@%p5 bra 	$L__BB14_30;
$L__BB14_32:
	setp.le.u64 	%p6, %rd19, %rd53;
	cvt.u32.u64 	%r42, %rd53;
	cvt.u32.u64 	%r43, %rd19;
	sub.s32 	%r44, %r43, %r42;
	setp.ge.s32 	%p7, %r24, %r44;
	or.pred  	%p8, %p6, %p7;
	@%p8 bra 	$L__BB14_45;
	not.b32 	%r47, %r24;
	add.s32 	%r48, %r47, %r43;
	sub.s32 	%r50, %r48, %r42;
	shr.u32 	%r51, %r50, 8;
	add.s32 	%r25, %r51, 1;
	and.b32  	%r26, %r25, 15;
	setp.lt.u32 	%p9, %r50, 3840;
	mov.u32 	%r167, %r24;
	@%p9 bra 	$L__BB14_36;
	and.b32  	%r52, %r25, 33554416;
	neg.s32 	%r165, %r52;
	add.s64 	%rd27, %rd53, %rd6;
	shl.b64 	%rd28, %rd27, 2;
	add.s64 	%rd29, %rd28, %rd2;
	add.s64 	%rd54, %rd29, 8192;
	mov.u32 	%r167, %r24;
$L__BB14_35:
	.pragma "nounroll";
	ld.global.f32 	%f105, [%rd54+-8192];
	add.f32 	%f106, %f326, %f105;
	ld.global.f32 	%f107, [%rd54+-7168];
	add.f32 	%f108, %f106, %f107;
	ld.global.f32 	%f109, [%rd54+-6144];
	add.f32 	%f110, %f108, %f109;
	ld.global.f32 	%f111, [%rd54+-5120];
	add.f32 	%f112, %f110, %f111;
	ld.global.f32 	%f113, [%rd54+-4096];
	add.f32 	%f114, %f112, %f113;
	ld.global.f32 	%f115, [%rd54+-3072];
	add.f32 	%f116, %f114, %f115;
	ld.global.f32 	%f117, [%rd54+-2048];
	add.f32 	%f118, %f116, %f117;
	ld.global.f32 	%f119, [%rd54+-1024];
	add.f32 	%f120, %f118, %f119;
	ld.global.f32 	%f121, [%rd54];
	add.f32 	%f122, %f120, %f121;
	ld.global.f32 	%f123, [%rd54+1024];
	add.f32 	%f124, %f122, %f123;
	ld.global.f32 	%f125, [%rd54+2048];
	add.f32 	%f126, %f124, %f125;
	ld.global.f32 	%f127, [%rd54+3072];
	add.f32 	%f128, %f126, %f127;
	ld.global.f32 	%f129, [%rd54+4096];
	add.f32 	%f130, %f128, %f129;
	ld.global.f32 	%f131, [%rd54+5120];
	add.f32 	%f132, %f130, %f131;
	ld.global.f32 	%f133, [%rd54+6144];
	add.f32 	%f134, %f132, %f133;
	ld.global.f32 	%f135, [%rd54+7168];
	add.f32 	%f326, %f134, %f135;
	add.s32 	%r167, %r167, 4096;
	add.s32 	%r165, %r165, 16;
	add.s64 	%rd54, %rd54, 16384;
	setp.ne.s32 	%p10, %r165, 0;
	@%p10 bra 	$L__BB14_35;
$L__BB14_36:
	setp.eq.s32 	%p11, %r26, 0;
	@%p11 bra 	$L__BB14_45;
	and.b32  	%r33, %r25, 7;
	setp.lt.u32 	%p12, %r26, 8;
	@%p12 bra 	$L__BB14_39;
	cvt.u64.u32 	%rd30, %r167;
	add.s64 	%rd31, %rd53, %rd30;
	shl.b64 	%rd32, %rd31, 2;
	add.s64 	%rd33, %rd2, %rd32;
	ld.global.f32 	%f137, [%rd33];
	add.f32 	%f138, %f326, %f137;
	ld.global.f32 	%f139, [%rd33+1024];
	add.f32 	%f140, %f138, %f139;
	ld.global.f32 	%f141, [%rd33+2048];
	add.f32 	%f142, %f140, %f141;
	ld.global.f32 	%f143, [%rd33+3072];
	add.f32 	%f144, %f142, %f143;
	ld.global.f32 	%f145, [%rd33+4096];
	add.f32 	%f146, %f144, %f145;
	ld.global.f32 	%f147, [%rd33+5120];
	add.f32 	%f148, %f146, %f147;
	ld.global.f32 	%f149, [%rd33+6144];
	add.f32 	%f150, %f148, %f149;
	ld.global.f32 	%f151, [%rd33+7168];
	add.f32 	%f326, %f150, %f151;
	add.s32 	%r167, %r167, 2048;
$L__BB14_39:
	setp.eq.s32 	%p13, %r33, 0;
	@%p13 bra 	$L__BB14_45;
	and.b32  	%r36, %r25, 3;
	setp.lt.u32 	%p14, %r33, 4;
	@%p14 bra 	$L__BB14_42;
	cvt.u64.u32 	%rd34, %r167;
	add.s64 	%rd35, %rd53, %rd34;
	shl.b64 	%rd36, %rd35, 2;
	add.s64 	%rd37, %rd2, %rd36;
	ld.global.f32 	%f153, [%rd37];
	add.f32 	%f154, %f326, %f153;
	ld.global.f32 	%f155, [%rd37+1024];
	add.f32 	%f156, %f154, %f155;
	ld.global.f32 	%f157, [%rd37+2048];
	add.f32 	%f158, %f156, %f157;
	ld.global.f32 	%f159, [%rd37+3072];
	add.f32 	%f326, %f158, %f159;
	add.s32 	%r167, %r167, 1024;
$L__BB14_42:
	setp.eq.s32 	%p15, %r36, 0;
	@%p15 bra 	$L__BB14_45;
	cvt.u64.u32 	%rd38, %r167;
	add.s64 	%rd39, %rd53, %rd38;
	shl.b64 	%rd40, %rd39, 2;
	add.s64 	%rd55, %rd2, %rd40;
	neg.s32 	%r170, %r36;
$L__BB14_44:
	.pragma "nounroll";
	ld.global.f32 	%f160, [%rd55];
	add.f32 	%f326, %f326, %f160;
	add.s64 	%rd55, %rd55, 1024;
	add.s32 	%r170, %r170, 1;
	setp.ne.s32 	%p16, %r170, 0;
	@%p16 bra 	$L__BB14_44;
$L__BB14_45:
	// begin inline asm
	mov.u32 %r53, %laneid;
	// end inline asm
	mov.b32 	%r55, %f326;
	mov.b32 	%r56, 1;
	mov.b32 	%r77, 31;
	mov.b32 	%r78, -1;
	// begin inline asm
	shfl.sync.down.b32 %r54, %r55, %r56, %r77, %r78;
	// end inline asm
	setp.gt.s32 	%p17, %r53, 30;
	mov.b32 	%f161, %r54;
	add.f32 	%f162, %f326, %f161;
	selp.f32 	%f163, %f326, %f162, %p17;
	mov.b32 	%r60, %f163;
	mov.b32 	%r61, 2;
	// begin inline asm
	shfl.sync.down.b32 %r59, %r60, %r61, %r77, %r78;
	// end inline asm
	setp.gt.s32 	%p18, %r53, 29;
	mov.b32 	%f164, %r59;
	add.f32 	%f165, %f163, %f164;
	selp.f32 	%f166, %f163, %f165, %p18;
	mov.b32 	%r65, %f166;
	mov.b32 	%r66, 4;
	// begin inline asm
	shfl.sync.down.b32 %r64, %r65, %r66, %r77, %r78;
	// end inline asm
	setp.gt.s32 	%p19, %r53, 27;
	mov.b32 	%f167, %r64;
	add.f32 	%f168, %f166, %f167;
	selp.f32 	%f169, %f166, %f168, %p19;
	mov.b32 	%r70, %f169;
	mov.b32 	%r71, 8;
	// begin inline asm
	shfl.sync.down.b32 %r69, %r70, %r71, %r77, %r78;
	// end inline asm
	setp.gt.s32 	%p20, %r53, 23;
	mov.b32 	%f170, %r69;
	add.f32 	%f171, %f169, %f170;
	selp.f32 	%f172, %f169, %f171, %p20;
	mov.b32 	%r75, %f172;
	mov.b32 	%r76, 16;
	// begin inline asm
	shfl.sync.down.b32 %r74, %r75, %r76, %r77, %r78;
	// end inline asm
	setp.gt.s32 	%p21, %r53, 15;
	mov.b32 	%f173, %r74;
	add.f32 	%f38, %f172, %f173;
	selp.f32 	%f327, %f172, %f38, %p21;
	setp.ne.s32 	%p22, %r53, 0;
	@%p22 bra 	$L__BB14_47;
	shr.u32 	%r79, %r24, 3;
	and.b32  	%r80, %r79, 124;
	mov.u32 	%r81, _ZZN3cub18CUB_300001_SM_10006detail6reduce28DeviceReduceSingleTileKernelINS2_10policy_hubIfyN4cuda3std3__44plusIfEEE10Policy1000EN6thrust24THRUST_300001_SM_1000_NS6detail15normal_iteratorINSD_10device_ptrIfEEEEPfyS9_ffNS7_10__identityEEEvT0_T1_T2_T3_T4_T6_E12temp_storage;
	add.s32 	%r82, %r81, %r80;
	st.shared.f32 	[%r82+8], %f38;
$L__BB14_47:
	bar.sync 	0;
	setp.ne.s32 	%p23, %r24, 0;
	@%p23 bra 	$L__BB14_49;
	ld.shared.f32 	%f174, [_ZZN3cub18CUB_300001_SM_10006detail6reduce28DeviceReduceSingleTileKernelINS2_10policy_hubIfyN4cuda3std3__44plusIfEEE10Policy1000EN6thrust24THRUST_300001_SM_1000_NS6detail15normal_iteratorINSD_10device_ptrIfEEEEPfyS9_ffNS7_10__identityEEEvT0_T1_T2_T3_T4_T6_E12temp_storage+12];
	add.f32 	%f175, %f327, %f174;
	ld.shared.f32 	%f176, [_ZZN3cub18CUB_300001_SM_10006detail6reduce28DeviceReduceSingleTileKernelINS2_10policy_hubIfyN4cuda3std3__44plusIfEEE10Policy1000EN6thrust24THRUST_300001_SM_1000_NS6detail15normal_iteratorINSD_10device_ptrIfEEEEPfyS9_ffNS7_10__identityEEEvT0_T1_T2_T3_T4_T6_E12temp_storage+16];
	add.f32 	%f177, %f175, %f176;
	ld.shared.f32 	%f178, [_ZZN3cub18CUB_300001_SM_10006detail6reduce28DeviceReduceSingleTileKernelINS2_10policy_hubIfyN4cuda3std3__44plusIfEEE10Policy1000EN6thrust24THRUST_300001_SM_1000_NS6detail15normal_iteratorINSD_10device_ptrIfEEEEPfyS9_ffNS7_10__identityEEEvT0_T1_T2_T3_T4_T6_E12temp_storage+20];
	add.f32 	%f179, %f177, %f178;
	ld.shared.f32 	%f180, [_ZZN3cub18CUB_300001_SM_10006detail6reduce28DeviceReduceSingleTileKernelINS2_10policy_hubIfyN4cuda3std3__44plusIfEEE10Policy1000EN6thrust24THRUST_300001_SM_1000_NS6detail15normal_iteratorINSD_10device_ptrIfEEEEPfyS9_ffNS7_10__identityEEEvT0_T1_T2_T3_T4_T6_E12temp_storage+24];
	add.f32 	%f181, %f179, %f180;
	ld.shared.f32 	%f182, [_ZZN3cub18CUB_300001_SM_10006detail6reduce28DeviceReduceSingleTileKernelINS2_10policy_hubIfyN4cuda3std3__44plusIfEEE10Policy1000EN6thrust24THRUST_300001_SM_1000_NS6detail15normal_iteratorINSD_10device_ptrIfEEEEPfyS9_ffNS7_10__identityEEEvT0_T1_T2_T3_T4_T6_E12temp_storage+28];
	add.f32 	%f183, %f181, %f182;
	ld.shared.f32 	%f184, [_ZZN3cub18CUB_300001_SM_10006detail6reduce28DeviceReduceSingleTileKernelINS2_10policy_hubIfyN4cuda3std3__44plusIfEEE10Policy1000EN6thrust24THRUST_300001_SM_1000_NS6detail15normal_iteratorINSD_10device_ptrIfEEEEPfyS9_ffNS7_10__identityEEEvT0_T1_T2_T3_T4_T6_E12temp_storage+32];
	add.f32 	%f185, %f183, %f184;
	ld.shared.f32 	%f186, [_ZZN3cub18CUB_300001_SM_10006detail6reduce28DeviceReduceSingleTileKernelINS2_10policy_hubIfyN4cuda3std3__44plusIfEEE10Policy1000EN6thrust24THRUST_300001_SM_1000_NS6detail15normal_iteratorINSD_10device_ptrIfEEEEPfyS9_ffNS7_10__identityEEEvT0_T1_T2_T3_T4_T6_E12temp_storage+36];
	add.f32 	%f327, %f185, %f186;
$L__BB14_49:
	mov.u32 	%r155, %tid.x;
	setp.ne.s32 	%p57, %r155, 0;
	@%p57 bra 	$L__BB14_51;
	add.f32 	%f305, %f42, %f327;
	st.global.f32 	[%rd1], %f305;
$L__BB14_51:
	ret;

}
	// .globl	_ZN3cub18CUB_300001_SM_10006detail6reduce18DeviceReduceKernelINS2_10policy_hubIfyN4cuda3std3__44plusIfEEE10Policy1000EN6thrust24THRUST_300001_SM_1000_NS6detail15normal_iteratorINSD_10device_ptrIfEEEEyS9_fNS7_10__identityEEEvT0_PT3_T1_NS0_13GridEvenShareISN_EET2_T4_
.visible .entry _ZN3cub18CUB_300001_SM_10006detail6reduce18DeviceReduceKernelINS2_10policy_hubIfyN4cuda3std3__44plusIfEEE10Policy1000EN6thrust24THRUST_300001_SM_1000_NS6detail15normal_iteratorINSD_10device_ptrIfEEEEyS9_fNS7_10__identityEEEvT0_PT3_T1_NS0_13GridEvenShareISN_EET2_T4_(
	.param .align 8 .b8 _ZN3cub18CUB_300001_SM_10006detail6reduce18DeviceReduceKernelINS2_10policy_hubIfyN4cuda3std3__44plusIfEEE10Policy1000EN6thrust24THRUST_300001_SM_1000_NS6detail15normal_iteratorINSD_10device_ptrIfEEEEyS9_fNS7_10__identityEEEvT0_PT3_T1_NS0_13GridEvenShareISN_EET2_T4__param_0[8],
	.param .u64 .ptr .align 1 _ZN3cub18CUB_300001_SM_10006detail6reduce18DeviceReduceKernelINS2_10policy_hubIfyN4cuda3std3__44plusIfEEE10Policy1000EN6thrust24THRUST_300001_SM_1000_NS6detail15normal_iteratorINSD_10device_ptrIfEEEEyS9_fNS7_10__identityEEEvT0_PT3_T1_NS0_13GridEvenShareISN_EET2_T4__param_1,
	.param .u64 _ZN3cub18CUB_300001_SM_10006detail6reduce18DeviceReduceKernelINS2_10policy_hubIfyN4cuda3std3__44plusIfEEE10Policy1000EN6thrust24THRUST_300001_SM_1000_NS6detail15normal_iteratorINSD_10device_ptrIfEEEEyS9_fNS7_10__identityEEEvT0_PT3_T1_NS0_13GridEvenShareISN_EET2_T4__param_2,
	.param .align 8 .b8 _ZN3cub18CUB_300001_SM_10006detail6reduce18DeviceReduceKernelINS2_10policy_hubIfyN4cuda3std3__44plusIfEEE10Policy1000EN6thrust24THRUST_300001_SM_1000_NS6detail15normal_iteratorINSD_10device_ptrIfEEEEyS9_fNS7_10__identityEEEvT0_PT3_T1_NS0_13GridEvenShareISN_EET2_T4__param_3[72],
	.param .align 1 .b8 _ZN3cub18CUB_300001_SM_10006detail6reduce18DeviceReduceKernelINS2_10policy_hubIfyN4cuda3std3__44plusIfEEE10Policy1000EN6thrust24THRUST_300001_SM_1000_NS6detail15normal_iteratorINSD_10device_ptrIfEEEEyS9_fNS7_10__identityEEEvT0_PT3_T1_NS0_13GridEvenShareISN_EET2_T4__param_4[1],
	.param .align 1 .b8 _ZN3cub18CUB_300001_SM_10006detail6reduce18DeviceReduceKernelINS2_10policy_hubIfyN4cuda3std3__44plusIfEEE10Policy1000EN6thrust24THRUST_300001_SM_1000_NS6detail15normal_iteratorINSD_10device_ptrIfEEEEyS9_fNS7_10__identityEEEvT0_PT3_T1_NS0_13GridEvenShareISN_EET2_T4__param_5[1]
)
.maxntid 256
{
	.reg .pred 	%p<57>;
	.reg .b16 	%rs<4>;
	.reg .b32 	%r<206>;
	.reg .b32 	%f<324>;
	.reg .b64 	%rd<78>;
	// demoted variable
	.shared .align 4 .b8 _ZZN3cub18CUB_300001_SM_10006detail6reduce18DeviceReduceKernelINS2_10policy_hubIfyN4cuda3std3__44plusIfEEE10Policy1000EN6thrust24THRUST_300001_SM_1000_NS6detail15normal_iteratorINSD_10device_ptrIfEEEEyS9_fNS7_10__identityEEEvT0_PT3_T1_NS0_13GridEvenShareISN_EET2_T4_E12temp_storage[44];
	ld.param.u64 	%rd1, [_ZN3cub18CUB_300001_SM_10006detail6reduce18DeviceReduceKernelINS2_10policy_hubIfyN4cuda3std3__44plusIfEEE10Policy1000EN6thrust24THRUST_300001_SM_1000_NS6detail15normal_iteratorINSD_10device_ptrIfEEEEyS9_fNS7_10__identityEEEvT0_PT3_T1_NS0_13GridEvenShareISN_EET2_T4__param_3+32];
	ld.param.u32 	%r1, [_ZN3cub18CUB_300001_SM_10006detail6reduce18DeviceReduceKernelINS2_10policy_hubIfyN4cuda3std3__44plusIfEEE10Policy1000EN6thrust24THRUST_300001_SM_1000_NS6detail15normal_iteratorINSD_10device_ptrIfEEEEyS9_fNS7_10__identityEEEvT0_PT3_T1_NS0_13GridEvenShareISN_EET2_T4__param_3+40];
	ld.param.u64 	%rd25, [_ZN3cub18CUB_300001_SM_10006detail6reduce18DeviceReduceKernelINS2_10policy_hubIfyN4cuda3std3__44plusIfEEE10Policy1000EN6thrust24THRUST_300001_SM_1000_NS6detail15normal_iteratorINSD_10device_ptrIfEEEEyS9_fNS7_10__identityEEEvT0_PT3_T1_NS0_13GridEvenShareISN_EET2_T4__param_0];
	cvta.to.global.u64 	%rd2, %rd25;
	mov.u32 	%r2, %ctaid.x;
	shl.b32 	%r50, %r1, 12;
	cvt.s64.s32 	%rd3, %r50;
	shl.b32 	%r51, %r2, 12;
	cvt.u64.u32 	%rd4, %r51;
	sub.s64 	%rd5, %rd1, %rd4;
	setp.gt.u64 	%p1, %rd5, 4095;
	@%p1 bra 	$L__BB15_25;
	cvt.u32.u64 	%r112, %rd4;
	cvt.u32.u64 	%r3, %rd1;
	sub.s32 	%r4, %r3, %r112;
	mov.u32 	%r5, %tid.x;
	setp.ge.s32 	%p23, %r5, %r4;
	mov.f32 	%f312, 0f00000000;
	mov.u32 	%r193, %r5;
	@%p23 bra 	$L__BB15_3;
	add.s32 	%r114, %r112, %r5;
	mul.wide.u32 	%rd51, %r114, 4;
	add.s64 	%rd52, %rd2, %rd51;
	ld.global.f32 	%f312, [%rd52];
	add.s32 	%r193, %r5, 256;
$L__BB15_3:
	setp.ge.s32 	%p24, %r193, %r4;
	@%p24 bra 	$L__BB15_16;
	not.b32 	%r116, %r193;
	add.s32 	%r117, %r116, %r3;
	sub.s32 	%r118, %r117, %r112;
	shr.u32 	%r119, %r118, 8;
	add.s32 	%r8, %r119, 1;
	and.b32  	%r9, %r8, 15;
	setp.lt.u32 	%p25, %r118, 3840;
	@%p25 bra 	$L__BB15_7;
	and.b32  	%r120, %r8, 33554416;
	neg.s32 	%r191, %r120;
	mul.wide.u32 	%rd53, %r2, 16384;
	mul.wide.u32 	%rd54, %r193, 4;
	or.b64  	%rd55, %rd53, %rd54;
	add.s64 	%rd56, %rd55, %rd2;
	add.s64 	%rd72, %rd56, 8192;
$L__BB15_6:
	.pragma "nounroll";
	ld.global.f32 	%f187, [%rd72+-8192];
	add.f32 	%f188, %f312, %f187;
	ld.global.f32 	%f189, [%rd72+-7168];
	add.f32 	%f190, %f188, %f189;
	ld.global.f32 	%f191, [%rd72+-6144];
	add.f32 	%f192, %f190, %f191;
	ld.global.f32 	%f193, [%rd72+-5120];
	add.f32 	%f194, %f192, %f193;
	ld.global.f32 	%f195, [%rd72+-4096];
	add.f32 	%f196, %f194, %f195;
	ld.global.f32 	%f197, [%rd72+-3072];
	add.f32 	%f198, %f196, %f197;
	ld.global.f32 	%f199, [%rd72+-2048];
	add.f32 	%f200, %f198, %f199;
	ld.global.f32 	%f201, [%rd72+-1024];
	add.f32 	%f202, %f200, %f201;
	ld.global.f32 	%f203, [%rd72];
	add.f32 	%f204, %f202, %f203;
	ld.global.f32 	%f205, [%rd72+1024];
	add.f32 	%f206, %f204, %f205;
	ld.global.f32 	%f207, [%rd72+2048];
	add.f32 	%f208, %f206, %f207;
	ld.global.f32 	%f209, [%rd72+3072];
	add.f32 	%f210, %f208, %f209;
	ld.global.f32 	%f211, [%rd72+4096];
	add.f32 	%f212, %f210, %f211;
	ld.global.f32 	%f213, [%rd72+5120];
	add.f32 	%f214, %f212, %f213;
	ld.global.f32 	%f215, [%rd72+6144];
	add.f32 	%f216, %f214, %f215;
	ld.global.f32 	%f217, [%rd72+7168];
	add.f32 	%f312, %f216, %f217;
	add.s32 	%r193, %r193, 4096;
	add.s32 	%r191, %r191, 16;
	add.s64 	%rd72, %rd72, 16384;
	setp.ne.s32 	%p26, %r191, 0;
	@%p26 bra 	$L__BB15_6;
$L__BB15_7:
	setp.eq.s32 	%p27, %r9, 0;
	@%p27 bra 	$L__BB15_16;
	and.b32  	%r16, %r8, 7;
	setp.lt.u32 	%p28, %r9, 8;
	@%p28 bra 	$L__BB15_10;
	cvt.s64.s32 	%rd57, %r193;
	add.s64 	%rd58, %rd57, %rd4;
	shl.b64 	%rd59, %rd58, 2;
	add.s64 	%rd60, %rd2, %rd59;
	ld.global.f32 	%f219, [%rd60];
	add.f32 	%f220, %f312, %f219;
	ld.global.f32 	%f221, [%rd60+1024];
	add.f32 	%f222, %f220, %f221;
	ld.global.f32 	%f223, [%rd60+2048];
	add.f32 	%f224, %f222, %f223;
	ld.global.f32 	%f225, [%rd60+3072];
	add.f32 	%f226, %f224, %f225;
	ld.global.f32 	%f227, [%rd60+4096];
	add.f32 	%f228, %f226, %f227;
	ld.global.f32 	%f229, [%rd60+5120];
	add.f32 	%f230, %f228, %f229;
	ld.global.f32 	%f231, [%rd60+6144];
	add.f32 	%f232, %f230, %f231;
	ld.global.f32 	%f233, [%rd60+7168];
	add.f32 	%f312, %f232, %f233;
	add.s32 	%r193, %r193, 2048;
$L__BB15_10:
	setp.eq.s32 	%p29, %r16, 0;
	@%p29 bra 	$L__BB15_16;
	and.b32  	%r19, %r8, 3;
	setp.lt.u32 	%p30, %r16, 4;
	@%p30 bra 	$L__BB15_13;
	cvt.s64.s32 	%rd61, %r193;
	add.s64 	%rd62, %rd61, %rd4;
	shl.b64 	%rd63, %rd62, 2;
	add.s64 	%rd64, %rd2, %rd63;
	ld.global.f32 	%f235, [%rd64];
	add.f32 	%f236, %f312, %f235;
	ld.global.f32 	%f237, [%rd64+1024];
	add.f32 	%f238, %f236, %f237;
	ld.global.f32 	%f239, [%rd64+2048];
	add.f32 	%f240, %f238, %f239;
	ld.global.f32 	%f241, [%rd64+3072];
	add.f32 	%f312, %f240, %f241;
	add.s32 	%r193, %r193, 1024;
$L__BB15_13:
	setp.eq.s32 	%p31, %r19, 0;
	@%p31 bra 	$L__BB15_16;
	mul.wide.u32 	%rd65, %r2, 16384;
	add.s64 	%rd9, %rd2, %rd65;
	neg.s32 	%r196, %r19;
$L__BB15_15:
	.pragma "nounroll";
	mul.wide.s32 	%rd66, %r193, 4;
	add.s64 	%rd67, %rd9, %rd66;
	ld.global.f32 	%f242, [%rd67];
	add.f32 	%f312, %f312, %f242;
	add.s32 	%r193, %r193, 256;
	add.s32 	%r196, %r196, 1;
	setp.ne.s32 	%p32, %r196, 0;
	@%p32 bra 	$L__BB15_15;
$L__BB15_16:
	setp.lt.s32 	%p33, %r4, 256;
	@%p33 bra 	$L__BB15_21;
	// begin inline asm
	mov.u32 %r159, %laneid;
	// end inline asm
	mov.b32 	%r161, %f312;
	mov.b32 	%r162, 1;
	mov.b32 	%r183, 31;
	mov.b32 	%r184, -1;
	// begin inline asm
	shfl.sync.down.b32 %r160, %r161, %r162, %r183, %r184;
	// end inline asm
	setp.gt.s32 	%p49, %r159, 30;
	mov.b32 	%f277, %r160;
	add.f32 	%f278, %f312, %f277;
	selp.f32 	%f279, %f312, %f278, %p49;
	mov.b32 	%r166, %f279;
	mov.b32 	%r167, 2;
	// begin inline asm
	shfl.sync.down.b32 %r165, %r166, %r167, %r183, %r184;
	// end inline asm
	setp.gt.s32 	%p50, %r159, 29;
	mov.b32 	%f280, %r165;
	add.f32 	%f281, %f279, %f280;
	selp.f32 	%f282, %f279, %f281, %p50;
	mov.b32 	%r171, %f282;
	mov.b32 	%r172, 4;
	// begin inline asm
	shfl.sync.down.b32 %r170, %r171, %r172, %r183, %r184;
	// end inline asm
	setp.gt.s32 	%p51, %r159, 27;
	mov.b32 	%f283, %r170;
	add.f32 	%f284, %f282, %f283;
	selp.f32 	%f285, %f282, %f284, %p51;
	mov.b32 	%r176, %f285;
	mov.b32 	%r177, 8;
	// begin inline asm
	shfl.sync.down.b32 %r175, %r176, %r177, %r183, %r184;
	// end inline asm
	setp.gt.s32 	%p52, %r159, 23;
	mov.b32 	%f286, %r175;
	add.f32 	%f287, %f285, %f286;
	selp.f32 	%f288, %f285, %f287, %p52;
	mov.b32 	%r181, %f288;
	mov.b32 	%r182, 16;
	// begin inline asm
	shfl.sync.down.b32 %r180, %r181, %r182, %r183, %r184;
	// end inline asm
	setp.gt.s32 	%p53, %r159, 15;
	mov.b32 	%f289, %r180;
	add.f32 	%f16, %f288, %f289;
	selp.f32 	%f323, %f288, %f16, %p53;
	setp.ne.s32 	%p54, %r159, 0;
	@%p54 bra 	$L__BB15_19;
	shr.u32 	%r185, %r5, 3;
	and.b32  	%r186, %r185, 124;
	mov.u32 	%r187, _ZZN3cub18CUB_300001_SM_10006detail6reduce18DeviceReduceKernelINS2_10policy_hubIfyN4cuda3std3__44plusIfEEE10Policy1000EN6thrust24THRUST_300001_SM_1000_NS6detail15normal_iteratorINSD_10device_ptrIfEEEEyS9_fNS7_10__identityEEEvT0_PT3_T1_NS0_13GridEvenShareISN_EET2_T4_E12temp_storage;
	add.s32 	%r188, %r187, %r186;
	st.shared.f32 	[%r188+8], %f16;
$L__BB15_19:
	bar.sync 	0;
	setp.ne.s32 	%p55, %r5, 0;
	@%p55 bra 	$L__BB15_46;
	ld.shared.f32 	%f290, [_ZZN3cub18CUB_300001_SM_10006detail6reduce18DeviceReduceKernelINS2_10policy_hubIfyN4cuda3std3__44plusIfEEE10Policy1000EN6thrust24THRUST_300001_SM_1000_NS6detail15normal_iteratorINSD_10device_ptrIfEEEEyS9_fNS7_10__identityEEEvT0_PT3_T1_NS0_13GridEvenShareISN_EET2_T4_E12temp_storage+12];
	add.f32 	%f291, %f323, %f290;
	ld.shared.f32 	%f292, [_ZZN3cub18CUB_300001_SM_10006detail6reduce18DeviceReduceKernelINS2_10policy_hubIfyN4cuda3std3__44plusIfEEE10Policy1000EN6thrust24THRUST_300001_SM_1000_NS6detail15normal_iteratorINSD_10device_ptrIfEEEEyS9_fNS7_10__identityEEEvT0_PT3_T1_NS0_13GridEvenShareISN_EET2_T4_E12temp_storage+16];
	add.f32 	%f293, %f291, %f292;
	ld.shared.f32 	%f294, [_ZZN3cub18CUB_300001_SM_10006detail6reduce18DeviceReduceKernelINS2_10policy_hubIfyN4cuda3std3__44plusIfEEE10Policy1000EN6thrust24THRUST_300001_SM_1000_NS6detail15normal_iteratorINSD_10device_ptrIfEEEEyS9_fNS7_10__identityEEEvT0_PT3_T1_NS0_13GridEvenShareISN_EET2_T4_E12temp_storage+20];
	add.f32 	%f295, %f293, %f294;
	ld.shared.f32 	%f296, [_ZZN3cub18CUB_300001_SM_10006detail6reduce18DeviceReduceKernelINS2_10policy_hubIfyN4cuda3std3__44plusIfEEE10Policy1000EN6thrust24THRUST_300001_SM_1000_NS6detail15normal_iteratorINSD_10device_ptrIfEEEEyS9_fNS7_10__identityEEEvT0_PT3_T1_NS0_13GridEvenShareISN_EET2_T4_E12temp_storage+24];
	add.f32 	%f297, %f295, %f296;
	ld.shared.f32 	%f298, [_ZZN3cub18CUB_300001_SM_10006detail6reduce18DeviceReduceKernelINS2_10policy_hubIfyN4cuda3std3__44plusIfEEE10Policy1000EN6thrust24THRUST_300001_SM_1000_NS6detail15normal_iteratorINSD_10device_ptrIfEEEEyS9_fNS7_10__identityEEEvT0_PT3_T1_NS0_13GridEvenShareISN_EET2_T4_E12temp_storage+28];
	add.f32 	%f299, %f297, %f298;
	ld.shared.f32 	%f300, [_ZZN3cub18CUB_300001_SM_10006detail6reduce18DeviceReduceKernelINS2_10policy_hubIfyN4cuda3std3__44plusIfEEE10Policy1000EN6thrust24THRUST_300001_SM_1000_NS6detail15normal_iteratorINSD_10device_ptrIfEEEEyS9_fNS7_10__identityEEEvT0_PT3_T1_NS0_13GridEvenShareISN_EET2_T4_E12temp_storage+32];
	add.f32 	%f301, %f299, %f300;
	ld.shared.f32 	%f302, [_ZZN3cub18CUB_300001_SM_10006detail6reduce18DeviceReduceKernelINS2_10policy_hubIfyN4cuda3std3__44plusIfEEE10Policy1000EN6thrust24THRUST_300001_SM_1000_NS6detail15normal_iteratorINSD_10device_ptrIfEEEEyS9_fNS7_10__identityEEEvT0_PT3_T1_NS0_13GridEvenShareISN_EET2_T4_E12temp_storage+36];
	add.f32 	%f323, %f301, %f302;
	bra.uni 	$L__BB15_46;
$L__BB15_21:
	// begin inline asm
	mov.u32 %r121, %laneid;
	// end inline asm
	and.b32  	%r147, %r5, 992;
	add.s32 	%r148, %r147, 32;
	setp.gt.s32 	%p34, %r148, %r4;
	not.b32 	%r149, %r147;
	add.s32 	%r150, %r4, %r149;
	selp.b32 	%r145, %r150, 31, %p34;
	mov.b32 	%r123, %f312;
	mov.b32 	%r124, 1;
	mov.b32 	%r146, -1;
	// begin inline asm
	shfl.sync.down.b32 %r122, %r123, %r124, %r145, %r146;
	// end inline asm
	setp.lt.s32 	%p35, %r121, %r145;
	mov.b32 	%f243, %r122;
	add.f32 	%f244, %f312, %f243;
	selp.f32 	%f245, %f244, %f312, %p35;
	mov.b32 	%r128, %f245;
	mov.b32 	%r129, 2;
	// begin inline asm
	shfl.sync.down.b32 %r127, %r128, %r129, %r145, %r146;
	// end inline asm
	add.s32 	%r151, %r121, 2;
	setp.gt.s32 	%p36, %r151, %r145;
	mov.b32 	%f246, %r127;
	add.f32 	%f247, %f245, %f246;
	selp.f32 	%f248, %f245, %f247, %p36;
	mov.b32 	%r133, %f248;
	mov.b32 	%r134, 4;
	// begin inline asm
	shfl.sync.down.b32 %r132, %r133, %r134, %r145, %r146;
	// end inline asm
	add.s32 	%r152, %r121, 4;
	setp.gt.s32 	%p37, %r152, %r145;
	mov.b32 	%f249, %r132;
	add.f32 	%f250, %f248, %f249;
	selp.f32 	%f251, %f248, %f250, %p37;
	mov.b32 	%r138, %f251;
	mov.b32 	%r139, 8;
	// begin inline asm
	shfl.sync.down.b32 %r137, %r138, %r139, %r145, %r146;
	// end inline asm
	add.s32 	%r153, %r121, 8;
	setp.gt.s32 	%p38, %r153, %r145;
	mov.b32 	%f252, %r137;
	add.f32 	%f253, %f251, %f252;
	selp.f32 	%f254, %f251, %f253, %p38;
	mov.b32 	%r143, %f254;
	mov.b32 	%r144, 16;
	// begin inline asm
	shfl.sync.down.b32 %r142, %r143, %r144, %r145, %r146;
	// end inline asm
	add.s32 	%r154, %r121, 16;
	setp.gt.s32 	%p39, %r154, %r145;
	mov.b32 	%f255, %r142;
	add.f32 	%f256, %f254, %f255;
	selp.f32 	%f323, %f254, %f256, %p39;
	setp.ne.s32 	%p40, %r121, 0;
	@%p40 bra 	$L__BB15_23;
	shr.u32 	%r155, %r5, 3;
	and.b32  	%r156, %r155, 124;
	mov.u32 	%r157, _ZZN3cub18CUB_300001_SM_10006detail6reduce18DeviceReduceKernelINS2_10policy_hubIfyN4cuda3std3__44plusIfEEE10Policy1000EN6thrust24THRUST_300001_SM_1000_NS6detail15normal_iteratorINSD_10device_ptrIfEEEEyS9_fNS7_10__identityEEEvT0_PT3_T1_NS0_13GridEvenShareISN_EET2_T4_E12temp_storage;
	add.s32 	%r158, %r157, %r156;
	st.shared.f32 	[%r158+8], %f323;
$L__BB15_23:
	bar.sync 	0;
	setp.ne.s32 	%p41, %r5, 0;
	@%p41 bra 	$L__BB15_46;
	setp.gt.s32 	%p42, %r4, 32;
	ld.shared.f32 	%f257, [_ZZN3cub18CUB_300001_SM_10006detail6reduce18DeviceReduceKernelINS2_10policy_hubIfyN4cuda3std3__44plusIfEEE10Policy1000EN6thrust24THRUST_300001_SM_1000_NS6detail15normal_iteratorINSD_10device_ptrIfEEEEyS9_fNS7_10__identityEEEvT0_PT3_T1_NS0_13GridEvenShareISN_EET2_T4_E12temp_storage+12];
	add.f32 	%f258, %f323, %f257;
	selp.f32 	%f259, %f258, %f323, %p42;
	setp.gt.s32 	%p43, %r4, 64;
	ld.shared.f32 	%f260, [_ZZN3cub18CUB_300001_SM_10006detail6reduce18DeviceReduceKernelINS2_10policy_hubIfyN4cuda3std3__44plusIfEEE10Policy1000EN6thrust24THRUST_300001_SM_1000_NS6detail15normal_iteratorINSD_10device_ptrIfEEEEyS9_fNS7_10__identityEEEvT0_PT3_T1_NS0_13GridEvenShareISN_EET2_T4_E12temp_storage+16];
	add.f32 	%f261, %f260, %f259;
	selp.f32 	%f262, %f261, %f259, %p43;
	setp.gt.s32 	%p44, %r4, 96;
	ld.shared.f32 	%f263, [_ZZN3cub18CUB_300001_SM_10006detail6reduce18DeviceReduceKernelINS2_10policy_hubIfyN4cuda3std3__44plusIfEEE10Policy1000EN6thrust24THRUST_300001_SM_1000_NS6detail15normal_iteratorINSD_10device_ptrIfEEEEyS9_fNS7_10__identityEEEvT0_PT3_T1_NS0_13GridEvenShareISN_EET2_T4_E12temp_storage+20];
	add.f32 	%f264, %f263, %f262;
	selp.f32 	%f265, %f264, %f262, %p44;
	setp.gt.s32 	%p45, %r4, 128;
	ld.shared.f32 	%f266, [_ZZN3cub18CUB_300001_SM_10006detail6reduce18DeviceReduceKernelINS2_10policy_hubIfyN4cuda3std3__44plusIfEEE10Policy1000EN6thrust24THRUST_300001_SM_1000_NS6detail15normal_iteratorINSD_10device_ptrIfEEEEyS9_fNS7_10__identityEEEvT0_PT3_T1_NS0_13GridEvenShareISN_EET2_T4_E12temp_storage+24];
	add.f32 	%f267, %f266, %f265;
	selp.f32 	%f268, %f267, %f265, %p45;
	setp.gt.s32 	%p46, %r4, 160;
	ld.shared.f32 	%f269, [_ZZN3cub18CUB_300001_SM_10006detail6reduce18DeviceReduceKernelINS2_10policy_hubIfyN4cuda3std3__44plusIfEEE10Policy1000EN6thrust24THRUST_300001_SM_1000_NS6detail15normal_iteratorINSD_10device_ptrIfEEEEyS9_fNS7_10__identityEEEvT0_PT3_T1_NS0_13GridEvenShareISN_EET2_T4_E12temp_storage+28];
	add.f32 	%f270, %f269, %f268;
	selp.f32 	%f271, %f270, %f268, %p46;
	setp.gt.s32 	%p47, %r4, 192;
	ld.shared.f32 	%f272, [_ZZN3cub18CUB_300001_SM_10006detail6reduce18DeviceReduceKernelINS2_10policy_hubIfyN4cuda3std3__44plusIfEEE10Policy1000EN6thrust24THRUST_300001_SM_1000_NS6detail15normal_iteratorINSD_10device_ptrIfEEEEyS9_fNS7_10__identityEEEvT0_PT3_T1_NS0_13GridEvenShareISN_EET2_T4_E12temp_storage+32];
	add.f32 	%f273, %f272, %f271;
	selp.f32 	%f274, %f273, %f271, %p47;
	setp.gt.s32 	%p48, %r4, 224;
	ld.shared.f32 	%f275, [_ZZN3cub18CUB_300001_SM_10006detail6reduce18DeviceReduceKernelINS2_10policy_hubIfyN4cuda3std3__44plusIfEEE10Policy1000EN6thrust24THRUST_300001_SM_1000_NS6detail15normal_iteratorINSD_10device_ptrIfEEEEyS9_fNS7_10__identityEEEvT0_PT3_T1_NS0_13GridEvenShareISN_EET2_T4_E12temp_storage+36];
	add.f32 	%f276, %f275, %f274;
	selp.f32 	%f323, %f276, %f274, %p48;
	bra.uni 	$L__BB15_46;
$L__BB15_25:
	cvt.u32.u64 	%r52, %rd4;
	mov.u32 	%r27, %tid.x;
	add.s32 	%r53, %r27, %r52;
	mul.wide.u32 	%rd26, %r53, 4;
	add.s64 	%rd27, %rd2, %rd26;
	ld.global.f32 	%f41, [%rd27];
	ld.global.f32 	%f42, [%rd27+1024];
	ld.global.f32 	%f43, [%rd27+2048];
	ld.global.f32 	%f44, [%rd27+3072];
	ld.global.f32 	%f45, [%rd27+4096];
	ld.global.f32 	%f46, [%rd27+5120];
	ld.global.f32 	%f47, [%rd27+6144];
	ld.global.f32 	%f48, [%rd27+7168];
	ld.global.f32 	%f49, [%rd27+8192];
	ld.global.f32 	%f50, [%rd27+9216];
	ld.global.f32 	%f51, [%rd27+10240];
	ld.global.f32 	%f52, [%rd27+11264];
	ld.global.f32 	%f53, [%rd27+12288];
	ld.global.f32 	%f54, [%rd27+13312];
	ld.global.f32 	%f55, [%rd27+14336];
	ld.global.f32 	%f56, [%rd27+15360];
	add.f32 	%f57, %f41, %f42;
	add.f32 	%f58, %f43, %f44;
	add.f32 	%f59, %f45, %f46;
	add.f32 	%f60, %f47, %f48;
	add.f32 	%f61, %f49, %f50;
	add.f32 	%f62, %f51, %f52;
	add.f32 	%f63, %f53, %f54;
	add.f32 	%f64, %f55, %f56;
	add.f32 	%f65, %f57, %f58;
	add.f32 	%f66, %f59, %f60;
	add.f32 	%f67, %f61, %f62;
	add.f32 	%f68, %f63, %f64;
	add.f32 	%f69, %f65, %f66;
	add.f32 	%f70, %f67, %f68;
	add.f32 	%f322, %f69, %f70;
	setp.lt.u64 	%p2, %rd5, %rd3;
	@%p2 bra 	$L__BB15_42;
	cvt.u32.u64 	%r55, %rd3;
	cvt.u64.u32 	%rd28, %r27;
	add.s64 	%rd74, %rd4, %rd3;
	cvt.u32.u64 	%r28, %rd1;
	not.b32 	%r57, %r27;
	add.s32 	%r58, %r57, %r28;
	sub.s32 	%r59, %r58, %r55;
	sub.s32 	%r198, %r59, %r52;
	add.s64 	%rd29, %rd74, %rd28;
	shl.b64 	%rd30, %rd29, 2;
	add.s64 	%rd31, %rd30, %rd2;
	add.s64 	%rd73, %rd31, 8192;
	mov.b32 	%r199, 0;
	shl.b32 	%r60, %r1, 12;
	mov.u64 	%rd75, %rd4;
$L__BB15_27:
	cvt.s64.s32 	%rd15, %r60;
	add.s64 	%rd75, %rd75, %rd15;
	add.s64 	%rd32, %rd1, -4096;
	setp.gt.u64 	%p3, %rd75, %rd32;
	@%p3 bra 	$L__BB15_29;
	shl.b32 	%r61, %r1, 12;
	cvt.s64.s32 	%rd33, %r61;
	cvt.u64.u32 	%rd34, %r27;
	add.s64 	%rd35, %rd75, %rd34;
	shl.b64 	%rd36, %rd35, 2;
	add.s64 	%rd37, %rd2, %rd36;
	ld.global.f32 	%f71, [%rd37];
	ld.global.f32 	%f72, [%rd37+1024];
	ld.global.f32 	%f73, [%rd37+2048];
	ld.global.f32 	%f74, [%rd37+3072];
	ld.global.f32 	%f75, [%rd37+4096];
	ld.global.f32 	%f76, [%rd37+5120];
	ld.global.f32 	%f77, [%rd37+6144];
	ld.global.f32 	%f78, [%rd37+7168];
	ld.global.f32 	%f79, [%rd37+8192];
	ld.global.f32 	%f80, [%rd37+9216];
	ld.global.f32 	%f81, [%rd37+10240];
	ld.global.f32 	%f82, [%rd37+11264];
	ld.global.f32 	%f83, [%rd37+12288];
	ld.global.f32 	%f84, [%rd37+13312];
	ld.global.f32 	%f85, [%rd37+14336];
	ld.global.f32 	%f86, [%rd37+15360];
	add.f32 	%f87, %f322, %f71;
	add.f32 	%f88, %f72, %f73;
	add.f32 	%f89, %f74, %f75;
	add.f32 	%f90, %f76, %f77;
	add.f32 	%f91, %f78, %f79;
	add.f32 	%f92, %f80, %f81;
	add.f32 	%f93, %f82, %f83;
	add.f32 	%f94, %f84, %f85;
	add.f32 	%f95, %f87, %f88;
	add.f32 	%f96, %f89, %f90;
	add.f32 	%f97, %f91, %f92;
	add.f32 	%f98, %f93, %f94;
	add.f32 	%f99, %f95, %f96;
	add.f32 	%f100, %f97, %f98;
	add.f32 	%f101, %f99, %f100;
	add.f32 	%f322, %f101, %f86;
	sub.s64 	%rd38, %rd1, %rd75;
	setp.lt.u64 	%p4, %rd38, %rd33;
	add.s32 	%r199, %r199, 1;
	add.s64 	%rd74, %rd74, %rd33;
	sub.s32 	%r198, %r198, %r61;
	mul.wide.s32 	%rd39, %r61, 4;
	add.s64 	%rd73, %rd73, %rd39;
	@%p4 bra 	$L__BB15_42;
	bra.uni 	$L__BB15_27;
$L__BB15_29:
	setp.le.u64 	%p5, %rd1, %rd75;
	cvt.u32.u64 	%r62, %rd75;
	cvt.u32.u64 	%r63, %rd1;
	sub.s32 	%r64, %r63, %r62;
	setp.ge.s32 	%p6, %r27, %r64;
	or.pred  	%p7, %p5, %p6;
	@%p7 bra 	$L__BB15_42;
	cvt.u32.u64 	%r66, %rd15;
	cvt.u32.u64 	%r67, %rd4;
	not.b32 	%r68, %r27;
	add.s32 	%r69, %r68, %r28;
	add.s32 	%r70, %r66, %r67;
	sub.s32 	%r71, %r69, %r70;
	mul.lo.s32 	%r72, %r1, %r199;
	shl.b32 	%r73, %r72, 12;
	sub.s32 	%r74, %r71, %r73;
	shr.u32 	%r75, %r74, 8;
	add.s32 	%r34, %r75, 1;
	and.b32  	%r35, %r34, 15;
	setp.lt.u32 	%p8, %r74, 3840;
	mov.u32 	%r202, %r27;
	@%p8 bra 	$L__BB15_33;
	shr.u32 	%r76, %r198, 8;
	add.s32 	%r77, %r76, 1;
	and.b32  	%r78, %r77, 33554416;
	neg.s32 	%r200, %r78;
	mov.u32 	%r202, %r27;
$L__BB15_32:
	.pragma "nounroll";
	ld.global.f32 	%f103, [%rd73+-8192];
	add.f32 	%f104, %f322, %f103;
	ld.global.f32 	%f105, [%rd73+-7168];
	add.f32 	%f106, %f104, %f105;
	ld.global.f32 	%f107, [%rd73+-6144];
	add.f32 	%f108, %f106, %f107;
	ld.global.f32 	%f109, [%rd73+-5120];
	add.f32 	%f110, %f108, %f109;
	ld.global.f32 	%f111, [%rd73+-4096];
	add.f32 	%f112, %f110, %f111;
	ld.global.f32 	%f113, [%rd73+-3072];
	add.f32 	%f114, %f112, %f113;
	ld.global.f32 	%f115, [%rd73+-2048];
	add.f32 	%f116, %f114, %f115;
	ld.global.f32 	%f117, [%rd73+-1024];
	add.f32 	%f118, %f116, %f117;
	ld.global.f32 	%f119, [%rd73];
	add.f32 	%f120, %f118, %f119;
	ld.global.f32 	%f121, [%rd73+1024];
	add.f32 	%f122, %f120, %f121;
	ld.global.f32 	%f123, [%rd73+2048];
	add.f32 	%f124, %f122, %f123;
	ld.global.f32 	%f125, [%rd73+3072];
	add.f32 	%f126, %f124, %f125;
	ld.global.f32 	%f127, [%rd73+4096];
	add.f32 	%f128, %f126, %f127;
	ld.global.f32 	%f129, [%rd73+5120];
	add.f32 	%f130, %f128, %f129;
	ld.global.f32 	%f131, [%rd73+6144];
	add.f32 	%f132, %f130, %f131;
	ld.global.f32 	%f133, [%rd73+7168];
	add.f32 	%f322, %f132, %f133;
	add.s32 	%r202, %r202, 4096;
	add.s32 	%r200, %r200, 16;
	add.s64 	%rd73, %rd73, 16384;
	setp.ne.s32 	%p9, %r200, 0;
	@%p9 bra 	$L__BB15_32;
$L__BB15_33:
	setp.eq.s32 	%p10, %r35, 0;
	@%p10 bra 	$L__BB15_42;
	and.b32  	%r42, %r34, 7;
	setp.lt.u32 	%p11, %r35, 8;
	@%p11 bra 	$L__BB15_36;
	cvt.u64.u32 	%rd40, %r202;
	add.s64 	%rd41, %rd75, %rd40;
	shl.b64 	%rd42, %rd41, 2;
	add.s64 	%rd43, %rd2, %rd42;
	ld.global.f32 	%f135, [%rd43];
	add.f32 	%f136, %f322, %f135;
	ld.global.f32 	%f137, [%rd43+1024];
	add.f32 	%f138, %f136, %f137;
	ld.global.f32 	%f139, [%rd43+2048];
	add.f32 	%f140, %f138, %f139;
	ld.global.f32 	%f141, [%rd43+3072];
	add.f32 	%f142, %f140, %f141;
	ld.global.f32 	%f143, [%rd43+4096];
	add.f32 	%f144, %f142, %f143;
	ld.global.f32 	%f145, [%rd43+5120];
	add.f32 	%f146, %f144, %f145;
	ld.global.f32 	%f147, [%rd43+6144];
	add.f32 	%f148, %f146, %f147;
	ld.global.f32 	%f149, [%rd43+7168];
	add.f32 	%f322, %f148, %f149;
	add.s32 	%r202, %r202, 2048;
$L__BB15_36:
	setp.eq.s32 	%p12, %r42, 0;
	@%p12 bra 	$L__BB15_42;
	setp.lt.u32 	%p13, %r42, 4;
	@%p13 bra 	$L__BB15_39;
	cvt.u64.u32 	%rd44, %r202;
	add.s64 	%rd45, %rd75, %rd44;
	shl.b64 	%rd46, %rd45, 2;
	add.s64 	%rd47, %rd2, %rd46;
	ld.global.f32 	%f151, [%rd47];
	add.f32 	%f152, %f322, %f151;
	ld.global.f32 	%f153, [%rd47+1024];
	add.f32 	%f154, %f152, %f153;
	ld.global.f32 	%f155, [%rd47+2048];
	add.f32 	%f156, %f154, %f155;
	ld.global.f32 	%f157, [%rd47+3072];
	add.f32 	%f322, %f156, %f157;
	add.s32 	%r202, %r202, 1024;
$L__BB15_39:
	and.b32  	%r79, %r34, 3;
	setp.eq.s32 	%p14, %r79, 0;
	@%p14 bra 	$L__BB15_42;
	cvt.u64.u32 	%rd48, %r202;
	add.s64 	%rd49, %rd48, %rd74;
	shl.b64 	%rd50, %rd49, 2;
	add.s64 	%rd77, %rd2, %rd50;
	cvt.u16.u32 	%rs1, %r198;
	shr.u16 	%rs2, %rs1, 8;
	add.s16 	%rs3, %rs2, 1;
	cvt.u32.u16 	%r80, %rs3;
	and.b32  	%r81, %r80, 3;
	neg.s32 	%r205, %r81;
$L__BB15_41:
	.pragma "nounroll";
	ld.global.f32 	%f158, [%rd77];
	add.f32 	%f322, %f322, %f158;
	add.s64 	%rd77, %rd77, 1024;
	add.s32 	%r205, %r205, 1;
	setp.ne.s32 	%p15, %r205, 0;
	@%p15 bra 	$L__BB15_41;
$L__BB15_42:
	// begin inline asm
	mov.u32 %r82, %laneid;
	// end inline asm
	mov.b32 	%r84, %f322;
	mov.b32 	%r85, 1;
	mov.b32 	%r106, 31;
	mov.b32 	%r107, -1;
	// begin inline asm
	shfl.sync.down.b32 %r83, %r84, %r85, %r106, %r107;
	// end inline asm
	setp.gt.s32 	%p16, %r82, 30;
	mov.b32 	%f159, %r83;
	add.f32 	%f160, %f322, %f159;
	selp.f32 	%f161, %f322, %f160, %p16;
	mov.b32 	%r89, %f161;
	mov.b32 	%r90, 2;
	// begin inline asm
	shfl.sync.down.b32 %r88, %r89, %r90, %r106, %r107;
	// end inline asm
	setp.gt.s32 	%p17, %r82, 29;
	mov.b32 	%f162, %r88;
	add.f32 	%f163, %f161, %f162;
	selp.f32 	%f164, %f161, %f163, %p17;
	mov.b32 	%r94, %f164;
	mov.b32 	%r95, 4;
	// begin inline asm
	shfl.sync.down.b32 %r93, %r94, %r95, %r106, %r107;
	// end inline asm
	setp.gt.s32 	%p18, %r82, 27;
	mov.b32 	%f165, %r93;
	add.f32 	%f166, %f164, %f165;
	selp.f32 	%f167, %f164, %f166, %p18;
	mov.b32 	%r99, %f167;
	mov.b32 	%r100, 8;
	// begin inline asm
	shfl.sync.down.b32 %r98, %r99, %r100, %r106, %r107;
	// end inline asm
	setp.gt.s32 	%p19, %r82, 23;
	mov.b32 	%f168, %r98;
	add.f32 	%f169, %f167, %f168;
	selp.f32 	%f170, %f167, %f169, %p19;
	mov.b32 	%r104, %f170;
	mov.b32 	%r105, 16;
	// begin inline asm
	shfl.sync.down.b32 %r103, %r104, %r105, %r106, %r107;
	// end inline asm
	setp.gt.s32 	%p20, %r82, 15;
	mov.b32 	%f171, %r103;
	add.f32 	%f37, %f170, %f171;
	selp.f32 	%f323, %f170, %f37, %p20;
	setp.ne.s32 	%p21, %r82, 0;
	@%p21 bra 	$L__BB15_44;
	shr.u32 	%r108, %r27, 3;
	and.b32  	%r109, %r108, 124;
	mov.u32 	%r110, _ZZN3cub18CUB_300001_SM_10006detail6reduce18DeviceReduceKernelINS2_10policy_hubIfyN4cuda3std3__44plusIfEEE10Policy1000EN6thrust24THRUST_300001_SM_1000_NS6detail15normal_iteratorINSD_10device_ptrIfEEEEyS9_fNS7_10__identityEEEvT0_PT3_T1_NS0_13GridEvenShareISN_EET2_T4_E12temp_storage;
	add.s32 	%r111, %r110, %r109;
	st.shared.f32 	[%r111+8], %f37;
$L__BB15_44:
	bar.sync 	0;
	setp.ne.s32 	%p22, %r27, 0;
	@%p22 bra 	$L__BB15_46;
	ld.shared.f32 	%f172, [_ZZN3cub18CUB_300001_SM_10006detail6reduce18DeviceReduceKernelINS2_10policy_hubIfyN4cuda3std3__44plusIfEEE10Policy1000EN6thrust24THRUST_300001_SM_1000_NS6detail15normal_iteratorINSD_10device_ptrIfEEEEyS9_fNS7_10__identityEEEvT0_PT3_T1_NS0_13GridEvenShareISN_EET2_T4_E12temp_storage+12];
	add.f32 	%f173, %f323, %f172;
	ld.shared.f32 	%f174, [_ZZN3cub18CUB_300001_SM_10006detail6reduce18DeviceReduceKernelINS2_10policy_hubIfyN4cuda3std3__44plusIfEEE10Policy1000EN6thrust24THRUST_300001_SM_1000_NS6detail15normal_iteratorINSD_10device_ptrIfEEEEyS9_fNS7_10__identityEEEvT0_PT3_T1_NS0_13GridEvenShareISN_EET2_T4_E12temp_storage+16];
	add.f32 	%f175, %f173, %f174;
	ld.shared.f32 	%f176, [_ZZN3cub18CUB_300001_SM_10006detail6reduce18DeviceReduceKernelINS2_10policy_hubIfyN4cuda3std3__44plusIfEEE10Policy1000EN6thrust24THRUST_300001_SM_1000_NS6detail15normal_iteratorINSD_10device_ptrIfEEEEyS9_fNS7_10__identityEEEvT0_PT3_T1_NS0_13GridEvenShareISN_EET2_T4_E12temp_storage+20];
	add.f32 	%f177, %f175, %f176;
	ld.shared.f32 	%f178, [_ZZN3cub18CUB_300001_SM_10006detail6reduce18DeviceReduceKernelINS2_10policy_hubIfyN4cuda3std3__44plusIfEEE10Policy1000EN6thrust24THRUST_300001_SM_1000_NS6detail15normal_iteratorINSD_10device_ptrIfEEEEyS9_fNS7_10__identityEEEvT0_PT3_T1_NS0_13GridEvenShareISN_EET2_T4_E12temp_storage+24];
	add.f32 	%f179, %f177, %f178;
	ld.shared.f32 	%f180, [_ZZN3cub18CUB_300001_SM_10006detail6reduce18DeviceReduceKernelINS2_10policy_hubIfyN4cuda3std3__44plusIfEEE10Policy1000EN6thrust24THRUST_300001_SM_1000_NS6detail15normal_iteratorINSD_10device_ptrIfEEEEyS9_fNS7_10__identityEEEvT0_PT3_T1_NS0_13GridEvenShareISN_EET2_T4_E12temp_storage+28];
	add.f32 	%f181, %f179, %f180;
	ld.shared.f32 	%f182, [_ZZN3cub18CUB_300001_SM_10006detail6reduce18DeviceReduceKernelINS2_10policy_hubIfyN4cuda3std3__44plusIfEEE10Policy1000EN6thrust24THRUST_300001_SM_1000_NS6detail15normal_iteratorINSD_10device_ptrIfEEEEyS9_fNS7_10__identityEEEvT0_PT3_T1_NS0_13GridEvenShareISN_EET2_T4_E12temp_storage+32];
	add.f32 	%f183, %f181, %f182;
	ld.shared.f32 	%f184, [_ZZN3cub18CUB_300001_SM_10006detail6reduce18DeviceReduceKernelINS2_10policy_hubIfyN4cuda3std3__44plusIfEEE10Policy1000EN6thrust24THRUST_300001_SM_1000_NS6detail15normal_iteratorINSD_10device_ptrIfEEEEyS9_fNS7_10__identityEEEvT0_PT3_T1_NS0_13GridEvenShareISN_EET2_T4_E12temp_storage+36];
	add.f32 	%f323, %f183, %f184;
$L__BB15_46:
	mov.u32 	%r189, %tid.x;
	setp.ne.s32 	%p56, %r189, 0;
	@%p56 bra 	$L__BB15_48;
	ld.param.u64 	%rd71, [_ZN3cub18CUB_300001_SM_10006detail6reduce18DeviceReduceKernelINS2_10policy_hubIfyN4cuda3std3__44plusIfEEE10Policy1000EN6thrust24THRUST_300001_SM_1000_NS6detail15normal_iteratorINSD_10device_ptrIfEEEEyS9_fNS7_10__identityEEEvT0_PT3_T1_NS0_13GridEvenShareISN_EET2_T4__param_1];
	cvta.to.global.u64 	%rd68, %rd71;
	mul.wide.u32 	%rd69, %r2, 4;
	add.s64 	%rd70, %rd68, %rd69;
	st.global.f32 	[%rd70], %f323;
$L__BB15_48:
	ret;

}
	// .globl	_ZN3cub18CUB_300001_SM_10006detail6reduce28DeviceReduceSingleTileKernelINS2_10policy_hubIfyN4cuda3std3__44plusIfEEE10Policy1000EPfSC_iS9_ffNS7_10__identityEEEvT0_T1_T2_T3_T4_T6_
.visible .entry _ZN3cub18CUB_300001_SM_10006detail6reduce28DeviceReduceSingleTileKernelINS2_10policy_hubIfyN4cuda3std3__44plusIfEEE10Policy1000EPfSC_iS9_ffNS7_10__identityEEEvT0_T1_T2_T3_T4_T6_(
	.param .u64 .ptr .align 1 _ZN3cub18CUB_300001_SM_10006detail6reduce28DeviceReduceSingleTileKernelINS2_10policy_hubIfyN4cuda3std3__44plusIfEEE10Policy1000EPfSC_iS9_ffNS7_10__identityEEEvT0_T1_T2_T3_T4_T6__param_0,
	.param .u64 .ptr .align 1 _ZN3cub18CUB_300001_SM_10006detail6reduce28DeviceReduceSingleTileKernelINS2_10policy_hubIfyN4cuda3std3__44plusIfEEE10Policy1000EPfSC_iS9_ffNS7_10__identityEEEvT0_T1_T2_T3_T4_T6__param_1,
	.param .u32 _ZN3cub18CUB_300001_SM_10006detail6reduce28DeviceReduceSingleTileKernelINS2_10policy_hubIfyN4cuda3std3__44plusIfEEE10Policy1000EPfSC_iS9_ffNS7_10__identityEEEvT0_T1_T2_T3_T4_T6__param_2,
	.param .align 1 .b8 _ZN3cub18CUB_300001_SM_10006detail6reduce28DeviceReduceSingleTileKernelINS2_10policy_hubIfyN4cuda3std3__44plusIfEEE10Policy1000EPfSC_iS9_ffNS7_10__identityEEEvT0_T1_T2_T3_T4_T6__param_3[1],
	.param .f32 _ZN3cub18CUB_300001_SM_10006detail6reduce28DeviceReduceSingleTileKernelINS2_10policy_hubIfyN4cuda3std3__44plusIfEEE10Policy1000EPfSC_iS9_ffNS7_10__identityEEEvT0_T1_T2_T3_T4_T6__param_4,
	.param .align 1 .b8 _ZN3cub18CUB_300001_SM_10006detail6reduce28DeviceReduceSingleTileKernelINS2_10policy_hubIfyN4cuda3std3__44plusIfEEE10Policy1000EPfSC_iS9_ffNS7_10__identityEEEvT0_T1_T2_T3_T4_T6__param_5[1]
)
.maxntid 256
.minnctapersm 1
{
	.reg .pred 	%p<97>;
	.reg .b32 	%r<407>;
	.reg .b32 	%f<419>;
	.reg .b64 	%rd<125>;
	// demoted variable
	.shared .align 4 .b8 _ZZN3cub18CUB_300001_SM_10006detail6reduce28DeviceReduceSingleTileKernelINS2_10policy_hubIfyN4cuda3std3__44plusIfEEE10Policy1000EPfSC_iS9_ffNS7_10__identityEEEvT0_T1_T2_T3_T4_T6_E12temp_storage[44];
	ld.param.u64 	%rd16, [_ZN3cub18CUB_300001_SM_10006detail6reduce28DeviceReduceSingleTileKernelINS2_10policy_hubIfyN4cuda3std3__44plusIfEEE10Policy1000EPfSC_iS9_ffNS7_10__identityEEEvT0_T1_T2_T3_T4_T6__param_0];
	ld.param.u64 	%rd17, [_ZN3cub18CUB_300001_SM_10006detail6reduce28DeviceReduceSingleTileKernelINS2_10policy_hubIfyN4cuda3std3__44plusIfEEE10Policy1000EPfSC_iS9_ffNS7_10__identityEEEvT0_T1_T2_T3_T4_T6__param_1];
	ld.param.u32 	%r67, [_ZN3cub18CUB_300001_SM_10006detail6reduce28DeviceReduceSingleTileKernelINS2_10policy_hubIfyN4cuda3std3__44plusIfEEE10Policy1000EPfSC_iS9_ffNS7_10__identityEEEvT0_T1_T2_T3_T4_T6__param_2];
	ld.param.f32 	%f58, [_ZN3cub18CUB_300001_SM_10006detail6reduce28DeviceReduceSingleTileKernelINS2_10policy_hubIfyN4cuda3std3__44plusIfEEE10Policy1000EPfSC_iS9_ffNS7_10__identityEEEvT0_T1_T2_T3_T4_T6__param_4];
	cvta.to.global.u64 	%rd1, %rd17;
	setp.ne.s32 	%p1, %r67, 0;
	@%p1 bra 	$L__BB16_3;
	mov.u32 	%r380, %tid.x;
	setp.ne.s32 	%p96, %r380, 0;
	@%p96 bra 	$L__BB16_74;
	st.global.f32 	[%rd1], %f58;
	bra.uni 	$L__BB16_74;
$L__BB16_3:
	and.b64  	%rd18, %rd16, 15;
	setp.ne.s64 	%p2, %rd18, 0;
	@%p2 bra 	$L__BB16_38;
	setp.gt.s32 	%p49, %r67, 4095;
	@%p49 bra 	$L__BB16_22;
	mov.u32 	%r1, %tid.x;
	setp.ge.s32 	%p66, %r1, %r67;
	mov.f32 	%f397, 0f00000000;
	mov.u32 	%r384, %r1;
	@%p66 bra 	$L__BB16_7;
	mul.wide.u32 	%rd113, %r1, 4;
	add.s64 	%rd112, %rd16, %rd113;
	// begin inline asm
	ld.global.nc.u32 %r300, [%rd112];
	// end inline asm
	mov.b32 	%f397, %r300;
	add.s32 	%r384, %r1, 256;
$L__BB16_7:
	setp.ge.s32 	%p67, %r384, %r67;
	@%p67 bra 	$L__BB16_13;
	not.b32 	%r301, %r384;
	add.s32 	%r4, %r67, %r301;
	and.b32  	%r302, %r4, 768;
	setp.eq.s32 	%p68, %r302, 768;
	@%p68 bra 	$L__BB16_11;
	mul.wide.u32 	%rd114, %r384, 4;
	add.s64 	%rd121, %rd16, %rd114;
	shr.u32 	%r303, %r4, 8;
	add.s32 	%r304, %r303, 1;
	and.b32  	%r305, %r304, 3;
	neg.s32 	%r382, %r305;
$L__BB16_10:
	.pragma "nounroll";
	// begin inline asm
	ld.global.nc.u32 %r306, [%rd121];
	// end inline asm
	mov.b32 	%f323, %r306;
	add.f32 	%f397, %f397, %f323;
	add.s32 	%r384, %r384, 256;
	add.s64 	%rd121, %rd121, 1024;
	add.s32 	%r382, %r382, 1;
	setp.ne.s32 	%p69, %r382, 0;
	@%p69 bra 	$L__BB16_10;
$L__BB16_11:
	setp.lt.u32 	%p70, %r4, 768;
	@%p70 bra 	$L__BB16_13;
$L__BB16_12:
	mul.wide.s32 	%rd120, %r384, 4;
	add.s64 	%rd116, %rd16, %rd120;
	// begin inline asm
	ld.global.nc.u32 %r307, [%rd116];
	// end inline asm
	mov.b32 	%f324, %r307;
	add.f32 	%f325, %f397, %f324;
	add.s64 	%rd117, %rd116, 1024;
	// begin inline asm
	ld.global.nc.u32 %r308, [%rd117];
	// end inline asm
	mov.b32 	%f326, %r308;
	add.f32 	%f327, %f325, %f326;
	add.s64 	%rd118, %rd116, 2048;
	// begin inline asm
	ld.global.nc.u32 %r309, [%rd118];
	// end inline asm
	mov.b32 	%f328, %r309;
	add.f32 	%f329, %f327, %f328;
	add.s64 	%rd119, %rd116, 3072;
	// begin inline asm
	ld.global.nc.u32 %r310, [%rd119];
	// end inline asm
	mov.b32 	%f330, %r310;
	add.f32 	%f397, %f329, %f330;
	add.s32 	%r384, %r384, 1024;
	setp.lt.s32 	%p71, %r384, %r67;
	@%p71 bra 	$L__BB16_12;
$L__BB16_13:
	setp.lt.s32 	%p72, %r67, 256;
	@%p72 bra 	$L__BB16_18;
	// begin inline asm
	mov.u32 %r349, %laneid;
	// end inline asm
	mov.b32 	%r351, %f397;
	mov.b32 	%r352, 1;
	mov.b32 	%r373, 31;
	mov.b32 	%r374, -1;
	// begin inline asm
	shfl.sync.down.b32 %r350, %r351, %r352, %r373, %r374;
	// end inline asm
	setp.gt.s32 	%p88, %r349, 30;
	mov.b32 	%f365, %r350;
	add.f32 	%f366, %f397, %f365;
	selp.f32 	%f367, %f397, %f366, %p88;
	mov.b32 	%r356, %f367;
	mov.b32 	%r357, 2;
	// begin inline asm
	shfl.sync.down.b32 %r355, %r356, %r357, %r373, %r374;
	// end inline asm
	setp.gt.s32 	%p89, %r349, 29;
	mov.b32 	%f368, %r355;
	add.f32 	%f369, %f367, %f368;
	selp.f32 	%f370, %f367, %f369, %p89;
	mov.b32 	%r361, %f370;
	mov.b32 	%r362, 4;
	// begin inline asm
	shfl.sync.down.b32 %r360, %r361, %r362, %r373, %r374;
	// end inline asm
	setp.gt.s32 	%p90, %r349, 27;
	mov.b32 	%f371, %r360;
	add.f32 	%f372, %f370, %f371;
	selp.f32 	%f373, %f370, %f372, %p90;
	mov.b32 	%r366, %f373;
	mov.b32 	%r367, 8;
	// begin inline asm
	shfl.sync.down.b32 %r365, %r366, %r367, %r373, %r374;
	// end inline asm
	setp.gt.s32 	%p91, %r349, 23;
	mov.b32 	%f374, %r365;
	add.f32 	%f375, %f373, %f374;
	selp.f32 	%f376, %f373, %f375, %p91;
	mov.b32 	%r371, %f376;
	mov.b32 	%r372, 16;
	// begin inline asm
	shfl.sync.down.b32 %r370, %r371, %r372, %r373, %r374;
	// end inline asm
	setp.gt.s32 	%p92, %r349, 15;
	mov.b32 	%f377, %r370;
	add.f32 	%f10, %f376, %f377;
	selp.f32 	%f418, %f376, %f10, %p92;
	setp.ne.s32 	%p93, %r349, 0;
	@%p93 bra 	$L__BB16_16;
	shr.u32 	%r375, %r1, 3;
	and.b32  	%r376, %r375, 124;
	mov.u32 	%r377, _ZZN3cub18CUB_300001_SM_10006detail6reduce28DeviceReduceSingleTileKernelINS2_10policy_hubIfyN4cuda3std3__44plusIfEEE10Policy1000EPfSC_iS9_ffNS7_10__identityEEEvT0_T1_T2_T3_T4_T6_E12temp_storage;
	add.s32 	%r378, %r377, %r376;
	st.shared.f32 	[%r378+8], %f10;
$L__BB16_16:
	bar.sync 	0;
	setp.ne.s32 	%p94, %r1, 0;
	@%p94 bra 	$L__BB16_72;
	ld.shared.f32 	%f378, [_ZZN3cub18CUB_300001_SM_10006detail6reduce28DeviceReduceSingleTileKernelINS2_10policy_hubIfyN4cuda3std3__44plusIfEEE10Policy1000EPfSC_iS9_ffNS7_10__identityEEEvT0_T1_T2_T3_T4_T6_E12temp_storage+12];
	add.f32 	%f379, %f418, %f378;
	ld.shared.f32 	%f380, [_ZZN3cub18CUB_300001_SM_10006detail6reduce28DeviceReduceSingleTileKernelINS2_10policy_hubIfyN4cuda3std3__44plusIfEEE10Policy1000EPfSC_iS9_ffNS7_10__identityEEEvT0_T1_T2_T3_T4_T6_E12temp_storage+16];
	add.f32 	%f381, %f379, %f380;
	ld.shared.f32 	%f382, [_ZZN3cub18CUB_300001_SM_10006detail6reduce28DeviceReduceSingleTileKernelINS2_10policy_hubIfyN4cuda3std3__44plusIfEEE10Policy1000EPfSC_iS9_ffNS7_10__identityEEEvT0_T1_T2_T3_T4_T6_E12temp_storage+20];
	add.f32 	%f383, %f381, %f382;
	ld.shared.f32 	%f384, [_ZZN3cub18CUB_300001_SM_10006detail6reduce28DeviceReduceSingleTileKernelINS2_10policy_hubIfyN4cuda3std3__44plusIfEEE10Policy1000EPfSC_iS9_ffNS7_10__identityEEEvT0_T1_T2_T3_T4_T6_E12temp_storage+24];
	add.f32 	%f385, %f383, %f384;
	ld.shared.f32 	%f386, [_ZZN3cub18CUB_300001_SM_10006detail6reduce28DeviceReduceSingleTileKernelINS2_10policy_hubIfyN4cuda3std3__44plusIfEEE10Policy1000EPfSC_iS9_ffNS7_10__identityEEEvT0_T1_T2_T3_T4_T6_E12temp_storage+28];
	add.f32 	%f387, %f385, %f386;
	ld.shared.f32 	%f388, [_ZZN3cub18CUB_300001_SM_10006detail6reduce28DeviceReduceSingleTileKernelINS2_10policy_hubIfyN4cuda3std3__44plusIfEEE10Policy1000EPfSC_iS9_ffNS7_10__identityEEEvT0_T1_T2_T3_T4_T6_E12temp_storage+32];
	add.f32 	%f389, %f387, %f388;
	ld.shared.f32 	%f390, [_ZZN3cub18CUB_300001_SM_10006detail6reduce28DeviceReduceSingleTileKernelINS2_10policy_hubIfyN4cuda3std3__44plusIfEEE10Policy1000EPfSC_iS9_ffNS7_10__identityEEEvT0_T1_T2_T3_T4_T6_E12temp_storage+36];
	add.f32 	%f418, %f389, %f390;
	bra.uni 	$L__BB16_72;
$L__BB16_18:
	// begin inline asm
	mov.u32 %r311, %laneid;
	// end inline asm
	and.b32  	%r337, %r1, 992;
	add.s32 	%r338, %r337, 32;
	setp.gt.s32 	%p73, %r338, %r67;
	not.b32 	%r339, %r337;
	add.s32 	%r340, %r67, %r339;
	selp.b32 	%r335, %r340, 31, %p73;
	mov.b32 	%r313, %f397;
	mov.b32 	%r314, 1;
	mov.b32 	%r336, -1;
	// begin inline asm
	shfl.sync.down.b32 %r312, %r313, %r314, %r335, %r336;
	// end inline asm
	setp.lt.s32 	%p74, %r311, %r335;
	mov.b32 	%f331, %r312;
	add.f32 	%f332, %f397, %f331;
	selp.f32 	%f333, %f332, %f397, %p74;
	mov.b32 	%r318, %f333;
	mov.b32 	%r319, 2;
	// begin inline asm
	shfl.sync.down.b32 %r317, %r318, %r319, %r335, %r336;
	// end inline asm
	add.s32 	%r341, %r311, 2;
	setp.gt.s32 	%p75, %r341, %r335;
	mov.b32 	%f334, %r317;
	add.f32 	%f335, %f333, %f334;
	selp.f32 	%f336, %f333, %f335, %p75;
	mov.b32 	%r323, %f336;
	mov.b32 	%r324, 4;
	// begin inline asm
	shfl.sync.down.b32 %r322, %r323, %r324, %r335, %r336;
	// end inline asm
	add.s32 	%r342, %r311, 4;
	setp.gt.s32 	%p76, %r342, %r335;
	mov.b32 	%f337, %r322;
	add.f32 	%f338, %f336, %f337;
	selp.f32 	%f339, %f336, %f338, %p76;
	mov.b32 	%r328, %f339;
	mov.b32 	%r329, 8;
	// begin inline asm
	shfl.sync.down.b32 %r327, %r328, %r329, %r335, %r336;
	// end inline asm
	add.s32 	%r343, %r311, 8;
	setp.gt.s32 	%p77, %r343, %r335;
	mov.b32 	%f340, %r327;
	add.f32 	%f341, %f339, %f340;
	selp.f32 	%f342, %f339, %f341, %p77;
	mov.b32 	%r333, %f342;
	mov.b32 	%r334, 16;
	// begin inline asm
	shfl.sync.down.b32 %r332, %r333, %r334, %r335, %r336;
	// end inline asm
	add.s32 	%r344, %r311, 16;
	setp.gt.s32 	%p78, %r344, %r335;
	mov.b32 	%f343, %r332;
	add.f32 	%f344, %f342, %f343;
	selp.f32 	%f418, %f342, %f344, %p78;
	setp.ne.s32 	%p79, %r311, 0;
	@%p79 bra 	$L__BB16_20;
	shr.u32 	%r345, %r1, 3;
	and.b32  	%r346, %r345, 124;
	mov.u32 	%r347, _ZZN3cub18CUB_300001_SM_10006detail6reduce28DeviceReduceSingleTileKernelINS2_10policy_hubIfyN4cuda3std3__44plusIfEEE10Policy1000EPfSC_iS9_ffNS7_10__identityEEEvT0_T1_T2_T3_T4_T6_E12temp_storage;
	add.s32 	%r348, %r347, %r346;
	st.shared.f32 	[%r348+8], %f418;
$L__BB16_20:
	bar.sync 	0;
	setp.ne.s32 	%p80, %r1, 0;
	@%p80 bra 	$L__BB16_72;
	setp.gt.s32 	%p81, %r67, 32;
	ld.shared.f32 	%f345, [_ZZN3cub18CUB_300001_SM_10006detail6reduce28DeviceReduceSingleTileKernelINS2_10policy_hubIfyN4cuda3std3__44plusIfEEE10Policy1000EPfSC_iS9_ffNS7_10__identityEEEvT0_T1_T2_T3_T4_T6_E12temp_storage+12];
	add.f32 	%f346, %f418, %f345;
	selp.f32 	%f347, %f346, %f418, %p81;
	setp.gt.s32 	%p82, %r67, 64;
	ld.shared.f32 	%f348, [_ZZN3cub18CUB_300001_SM_10006detail6reduce28DeviceReduceSingleTileKernelINS2_10policy_hubIfyN4cuda3std3__44plusIfEEE10Policy1000EPfSC_iS9_ffNS7_10__identityEEEvT0_T1_T2_T3_T4_T6_E12temp_storage+16];
	add.f32 	%f349, %f348, %f347;
	selp.f32 	%f350, %f349, %f347, %p82;
	setp.gt.s32 	%p83, %r67, 96;
	ld.shared.f32 	%f351, [_ZZN3cub18CUB_300001_SM_10006detail6reduce28DeviceReduceSingleTileKernelINS2_10policy_hubIfyN4cuda3std3__44plusIfEEE10Policy1000EPfSC_iS9_ffNS7_10__identityEEEvT0_T1_T2_T3_T4_T6_E12temp_storage+20];
	add.f32 	%f352, %f351, %f350;
	selp.f32 	%f353, %f352, %f350, %p83;
	setp.gt.s32 	%p84, %r67, 128;
	ld.shared.f32 	%f354, [_ZZN3cub18CUB_300001_SM_10006detail6reduce28DeviceReduceSingleTileKernelINS2_10policy_hubIfyN4cuda3std3__44plusIfEEE10Policy1000EPfSC_iS9_ffNS7_10__identityEEEvT0_T1_T2_T3_T4_T6_E12temp_storage+24];
	add.f32 	%f355, %f354, %f353;
	selp.f32 	%f356, %f355, %f353, %p84;
	setp.gt.s32 	%p85, %r67, 160;
	ld.shared.f32 	%f357, [_ZZN3cub18CUB_300001_SM_10006detail6reduce28DeviceReduceSingleTileKernelINS2_10policy_hubIfyN4cuda3std3__44plusIfEEE10Policy1000EPfSC_iS9_ffNS7_10__identityEEEvT0_T1_T2_T3_T4_T6_E12temp_storage+28];
	add.f32 	%f358, %f357, %f356;
	selp.f32 	%f359, %f358, %f356, %p85;
	setp.gt.s32 	%p86, %r67, 192;
	ld.shared.f32 	%f360, [_ZZN3cub18CUB_300001_SM_10006detail6reduce28DeviceReduceSingleTileKernelINS2_10policy_hubIfyN4cuda3std3__44plusIfEEE10Policy1000EPfSC_iS9_ffNS7_10__identityEEEvT0_T1_T2_T3_T4_T6_E12temp_storage+32];
	add.f32 	%f361, %f360, %f359;
	selp.f32 	%f362, %f361, %f359, %p86;
	setp.gt.s32 	%p87, %r67, 224;
	ld.shared.f32 	%f363, [_ZZN3cub18CUB_300001_SM_10006detail6reduce28DeviceReduceSingleTileKernelINS2_10policy_hubIfyN4cuda3std3__44plusIfEEE10Policy1000EPfSC_iS9_ffNS7_10__identityEEEvT0_T1_T2_T3_T4_T6_E12temp_storage+36];
	add.f32 	%f364, %f363, %f362;
	selp.f32 	%f418, %f364, %f362, %p87;
	bra.uni 	$L__BB16_72;
$L__BB16_22:
	mov.u32 	%r13, %tid.x;
	shl.b32 	%r224, %r13, 2;
	mul.wide.u32 	%rd86, %r224, 4;
	add.s64 	%rd76, %rd16, %rd86;
	// begin inline asm
	ld.global.nc.v2.u64 {%rd74, %rd75}, [%rd76];
	// end inline asm
	mov.b64 	{%r225, %r226}, %rd75;
	mov.b64 	{%r227, %r228}, %rd74;
	mov.b32 	%f225, %r228;
	mov.b32 	%f226, %r227;
	mov.b32 	%f227, %r226;
	mov.b32 	%f228, %r225;
	add.s64 	%rd79, %rd76, 4096;
	// begin inline asm
	ld.global.nc.v2.u64 {%rd77, %rd78}, [%rd79];
	// end inline asm
	mov.b64 	{%r229, %r230}, %rd78;
	mov.b64 	{%r231, %r232}, %rd77;
	mov.b32 	%f229, %r232;
	mov.b32 	%f230, %r231;
	mov.b32 	%f231, %r230;
	mov.b32 	%f232, %r229;
	add.s64 	%rd82, %rd76, 8192;
	// begin inline asm
	ld.global.nc.v2.u64 {%rd80, %rd81}, [%rd82];
	// end inline asm
	mov.b64 	{%r233, %r234}, %rd81;
	mov.b64 	{%r235, %r236}, %rd80;
	mov.b32 	%f233, %r236;
	mov.b32 	%f234, %r235;
	mov.b32 	%f235, %r234;
	mov.b32 	%f236, %r233;
	add.s64 	%rd85, %rd76, 12288;
	// begin inline asm
	ld.global.nc.v2.u64 {%rd83, %rd84}, [%rd85];
	// end inline asm
	mov.b64 	{%r237, %r238}, %rd84;
	mov.b64 	{%r239, %r240}, %rd83;
	mov.b32 	%f237, %r240;
	mov.b32 	%f238, %r239;
	mov.b32 	%f239, %r238;
	mov.b32 	%f240, %r237;
	add.f32 	%f241, %f226, %f225;
	add.f32 	%f242, %f228, %f227;
	add.f32 	%f243, %f230, %f229;
	add.f32 	%f244, %f232, %f231;
	add.f32 	%f245, %f234, %f233;
	add.f32 	%f246, %f236, %f235;
	add.f32 	%f247, %f238, %f237;
	add.f32 	%f248, %f240, %f239;
	add.f32 	%f249, %f241, %f242;
	add.f32 	%f250, %f243, %f244;
	add.f32 	%f251, %f245, %f246;
	add.f32 	%f252, %f247, %f248;
	add.f32 	%f253, %f249, %f250;
	add.f32 	%f254, %f251, %f252;
	add.f32 	%f404, %f253, %f254;
	setp.lt.u32 	%p50, %r67, 8192;
	mov.b32 	%r387, 4096;
	@%p50 bra 	$L__BB16_26;
	add.s32 	%r14, %r67, -4096;
	mov.b32 	%r387, 4096;
$L__BB16_24:
	mul.wide.s32 	%rd99, %r387, 4;
	add.s64 	%rd89, %rd76, %rd99;
	// begin inline asm
	ld.global.nc.v2.u64 {%rd87, %rd88}, [%rd89];
	// end inline asm
	mov.b64 	{%r242, %r243}, %rd88;
	mov.b64 	{%r244, %r245}, %rd87;
	mov.b32 	%f255, %r245;
	mov.b32 	%f256, %r244;
	mov.b32 	%f257, %r243;
	mov.b32 	%f258, %r242;
	add.s64 	%rd92, %rd89, 4096;
	// begin inline asm
	ld.global.nc.v2.u64 {%rd90, %rd91}, [%rd92];
	// end inline asm
	mov.b64 	{%r246, %r247}, %rd91;
	mov.b64 	{%r248, %r249}, %rd90;
	mov.b32 	%f259, %r249;
	mov.b32 	%f260, %r248;
	mov.b32 	%f261, %r247;
	mov.b32 	%f262, %r246;
	add.s64 	%rd95, %rd89, 8192;
	// begin inline asm
	ld.global.nc.v2.u64 {%rd93, %rd94}, [%rd95];
	// end inline asm
	mov.b64 	{%r250, %r251}, %rd94;
	mov.b64 	{%r252, %r253}, %rd93;
	mov.b32 	%f263, %r253;
	mov.b32 	%f264, %r252;
	mov.b32 	%f265, %r251;
	mov.b32 	%f266, %r250;
	add.s64 	%rd98, %rd89, 12288;
	// begin inline asm
	ld.global.nc.v2.u64 {%rd96, %rd97}, [%rd98];
	// end inline asm
	mov.b64 	{%r254, %r255}, %rd97;
	mov.b64 	{%r256, %r257}, %rd96;
	mov.b32 	%f267, %r257;
	mov.b32 	%f268, %r256;
	mov.b32 	%f269, %r255;
	mov.b32 	%f270, %r254;
	add.f32 	%f271, %f404, %f256;
	add.f32 	%f272, %f255, %f258;
	add.f32 	%f273, %f257, %f260;
	add.f32 	%f274, %f259, %f262;
	add.f32 	%f275, %f261, %f264;
	add.f32 	%f276, %f263, %f266;
	add.f32 	%f277, %f265, %f268;
	add.f32 	%f278, %f267, %f270;
	add.f32 	%f279, %f271, %f272;
	add.f32 	%f280, %f273, %f274;
	add.f32 	%f281, %f275, %f276;
	add.f32 	%f282, %f277, %f278;
	add.f32 	%f283, %f279, %f280;
	add.f32 	%f284, %f281, %f282;
	add.f32 	%f285, %f283, %f284;
	add.f32 	%f404, %f285, %f269;
	sub.s32 	%r258, %r67, %r387;
	setp.lt.s32 	%p51, %r258, 4096;
	@%p51 bra 	$L__BB16_34;
	add.s32 	%r387, %r387, 4096;
	setp.le.s32 	%p52, %r387, %r14;
	@%p52 bra 	$L__BB16_24;
$L__BB16_26:
	setp.le.s32 	%p53, %r67, %r387;
	@%p53 bra 	$L__BB16_34;
	sub.s32 	%r18, %r67, %r387;
	setp.ge.s32 	%p54, %r13, %r18;
	@%p54 bra 	$L__BB16_34;
	not.b32 	%r259, %r13;
	add.s32 	%r260, %r67, %r259;
	sub.s32 	%r19, %r260, %r387;
	and.b32  	%r261, %r19, 768;
	setp.eq.s32 	%p55, %r261, 768;
	mov.u32 	%r391, %r13;
	@%p55 bra 	$L__BB16_31;
	add.s32 	%r389, %r13, %r387;
	shr.u32 	%r262, %r19, 8;
	add.s32 	%r263, %r262, 1;
	and.b32  	%r264, %r263, 3;
	neg.s32 	%r388, %r264;
	mov.u32 	%r391, %r13;
$L__BB16_30:
	.pragma "nounroll";
	mul.wide.u32 	%rd101, %r389, 4;
	add.s64 	%rd100, %rd16, %rd101;
	// begin inline asm
	ld.global.nc.u32 %r265, [%rd100];
	// end inline asm
	mov.b32 	%f287, %r265;
	add.f32 	%f404, %f404, %f287;
	add.s32 	%r391, %r391, 256;
	add.s32 	%r389, %r389, 256;
	add.s32 	%r388, %r388, 1;
	setp.ne.s32 	%p56, %r388, 0;
	@%p56 bra 	$L__BB16_30;
$L__BB16_31:
	setp.lt.u32 	%p57, %r19, 768;
	@%p57 bra 	$L__BB16_34;
	cvt.u64.u32 	%rd102, %r391;
	cvt.u64.u32 	%rd103, %r387;
	add.s64 	%rd104, %rd102, %rd103;
	shl.b64 	%rd105, %rd104, 2;
	add.s64 	%rd106, %rd105, %rd16;
	add.s64 	%rd122, %rd106, 2048;
	add.s32 	%r392, %r391, %r387;
$L__BB16_33:
	mul.wide.u32 	%rd111, %r392, 4;
	add.s64 	%rd107, %rd16, %rd111;
	// begin inline asm
	ld.global.nc.u32 %r266, [%rd107];
	// end inline asm
	mov.b32 	%f288, %r266;
	add.f32 	%f289, %f404, %f288;
	add.s64 	%rd108, %rd122, -1024;
	// begin inline asm
	ld.global.nc.u32 %r267, [%rd108];
	// end inline asm
	mov.b32 	%f290, %r267;
	add.f32 	%f291, %f289, %f290;
	// begin inline asm
	ld.global.nc.u32 %r268, [%rd122];
	// end inline asm
	mov.b32 	%f292, %r268;
	add.f32 	%f293, %f291, %f292;
	add.s64 	%rd110, %rd122, 1024;
	// begin inline asm
	ld.global.nc.u32 %r269, [%rd110];
	// end inline asm
	mov.b32 	%f294, %r269;
	add.f32 	%f404, %f293, %f294;
	add.s32 	%r391, %r391, 1024;
	add.s64 	%rd122, %rd122, 4096;
	add.s32 	%r392, %r392, 1024;
	setp.lt.s32 	%p58, %r391, %r18;
	@%p58 bra 	$L__BB16_33;
$L__BB16_34:
	// begin inline asm
	mov.u32 %r270, %laneid;
	// end inline asm
	mov.b32 	%r272, %f404;
	mov.b32 	%r273, 1;
	mov.b32 	%r294, 31;
	mov.b32 	%r295, -1;
	// begin inline asm
	shfl.sync.down.b32 %r271, %r272, %r273, %r294, %r295;
	// end inline asm
	setp.gt.s32 	%p59, %r270, 30;
	mov.b32 	%f295, %r271;
	add.f32 	%f296, %f404, %f295;
	selp.f32 	%f297, %f404, %f296, %p59;
	mov.b32 	%r277, %f297;
	mov.b32 	%r278, 2;
	// begin inline asm
	shfl.sync.down.b32 %r276, %r277, %r278, %r294, %r295;
	// end inline asm
	setp.gt.s32 	%p60, %r270, 29;
	mov.b32 	%f298, %r276;
	add.f32 	%f299, %f297, %f298;
	selp.f32 	%f300, %f297, %f299, %p60;
	mov.b32 	%r282, %f300;
	mov.b32 	%r283, 4;
	// begin inline asm
	shfl.sync.down.b32 %r281, %r282, %r283, %r294, %r295;
	// end inline asm
	setp.gt.s32 	%p61, %r270, 27;
	mov.b32 	%f301, %r281;
	add.f32 	%f302, %f300, %f301;
	selp.f32 	%f303, %f300, %f302, %p61;
	mov.b32 	%r287, %f303;
	mov.b32 	%r288, 8;
	// begin inline asm
	shfl.sync.down.b32 %r286, %r287, %r288, %r294, %r295;
	// end inline asm
	setp.gt.s32 	%p62, %r270, 23;
	mov.b32 	%f304, %r286;
	add.f32 	%f305, %f303, %f304;
	selp.f32 	%f306, %f303, %f305, %p62;
	mov.b32 	%r292, %f306;
	mov.b32 	%r293, 16;
	// begin inline asm
	shfl.sync.down.b32 %r291, %r292, %r293, %r294, %r295;
	// end inline asm
	setp.gt.s32 	%p63, %r270, 15;
	mov.b32 	%f307, %r291;
	add.f32 	%f26, %f306, %f307;
	selp.f32 	%f418, %f306, %f26, %p63;
	setp.ne.s32 	%p64, %r270, 0;
	@%p64 bra 	$L__BB16_36;
	shr.u32 	%r296, %r13, 3;
	and.b32  	%r297, %r296, 124;
	mov.u32 	%r298, _ZZN3cub18CUB_300001_SM_10006detail6reduce28DeviceReduceSingleTileKernelINS2_10policy_hubIfyN4cuda3std3__44plusIfEEE10Policy1000EPfSC_iS9_ffNS7_10__identityEEEvT0_T1_T2_T3_T4_T6_E12temp_storage;
	add.s32 	%r299, %r298, %r297;
	st.shared.f32 	[%r299+8], %f26;
$L__BB16_36:
	bar.sync 	0;
	setp.ne.s32 	%p65, %r13, 0;
	@%p65 bra 	$L__BB16_72;
	ld.shared.f32 	%f308, [_ZZN3cub18CUB_300001_SM_10006detail6reduce28DeviceReduceSingleTileKernelINS2_10policy_hubIfyN4cuda3std3__44plusIfEEE10Policy1000EPfSC_iS9_ffNS7_10__identityEEEvT0_T1_T2_T3_T4_T6_E12temp_storage+12];
	add.f32 	%f309, %f418, %f308;
	ld.shared.f32 	%f310, [_ZZN3cub18CUB_300001_SM_10006detail6reduce28DeviceReduceSingleTileKernelINS2_10policy_hubIfyN4cuda3std3__44plusIfEEE10Policy1000EPfSC_iS9_ffNS7_10__identityEEEvT0_T1_T2_T3_T4_T6_E12temp_storage+16];
	add.f32 	%f311, %f309, %f310;
	ld.shared.f32 	%f312, [_ZZN3cub18CUB_300001_SM_10006detail6reduce28DeviceReduceSingleTileKernelINS2_10policy_hubIfyN4cuda3std3__44plusIfEEE10Policy1000EPfSC_iS9_ffNS7_10__identityEEEvT0_T1_T2_T3_T4_T6_E12temp_storage+20];
	add.f32 	%f313, %f311, %f312;
	ld.shared.f32 	%f314, [_ZZN3cub18CUB_300001_SM_10006detail6reduce28DeviceReduceSingleTileKernelINS2_10policy_hubIfyN4cuda3std3__44plusIfEEE10Policy1000EPfSC_iS9_ffNS7_10__identityEEEvT0_T1_T2_T3_T4_T6_E12temp_storage+24];
	add.f32 	%f315, %f313, %f314;
	ld.shared.f32 	%f316, [_ZZN3cub18CUB_300001_SM_10006detail6reduce28DeviceReduceSingleTileKernelINS2_10policy_hubIfyN4cuda3std3__44plusIfEEE10Policy1000EPfSC_iS9_ffNS7_10__identityEEEvT0_T1_T2_T3_T4_T6_E12temp_storage+28];
	add.f32 	%f317, %f315, %f316;
	ld.shared.f32 	%f318, [_ZZN3cub18CUB_300001_SM_10006detail6reduce28DeviceReduceSingleTileKernelINS2_10policy_hubIfyN4cuda3std3__44plusIfEEE10Policy1000EPfSC_iS9_ffNS7_10__identityEEEvT0_T1_T2_T3_T4_T6_E12temp_storage+32];
	add.f32 	%f319, %f317, %f318;
	ld.shared.f32 	%f320, [_ZZN3cub18CUB_300001_SM_10006detail6reduce28DeviceReduceSingleTileKernelINS2_10policy_hubIfyN4cuda3std3__44plusIfEEE10Policy1000EPfSC_iS9_ffNS7_10__identityEEEvT0_T1_T2_T3_T4_T6_E12temp_storage+36];
	add.f32 	%f418, %f319, %f320;
	bra.uni 	$L__BB16_72;
$L__BB16_38:
	setp.gt.s32 	%p3, %r67, 4095;
	@%p3 bra 	$L__BB16_56;
	mov.u32 	%r34, %tid.x;
	setp.ge.s32 	%p20, %r34, %r67;
	mov.f32 	%f410, 0f00000000;
	mov.u32 	%r397, %r34;
	@%p20 bra 	$L__BB16_41;
	mul.wide.u32 	%rd66, %r34, 4;
	add.s64 	%rd65, %rd16, %rd66;
	// begin inline asm
	ld.global.nc.u32 %r144, [%rd65];
	// end inline asm
	mov.b32 	%f410, %r144;
	add.s32 	%r397, %r34, 256;
$L__BB16_41:
	setp.ge.s32 	%p21, %r397, %r67;
	@%p21 bra 	$L__BB16_47;
	not.b32 	%r145, %r397;
	add.s32 	%r37, %r67, %r145;
	and.b32  	%r146, %r37, 768;
	setp.eq.s32 	%p22, %r146, 768;
	@%p22 bra 	$L__BB16_45;
	mul.wide.u32 	%rd67, %r397, 4;
	add.s64 	%rd123, %rd16, %rd67;
	shr.u32 	%r147, %r37, 8;
	add.s32 	%r148, %r147, 1;
	and.b32  	%r149, %r148, 3;
	neg.s32 	%r395, %r149;
$L__BB16_44:
	.pragma "nounroll";
	// begin inline asm
	ld.global.nc.u32 %r150, [%rd123];
	// end inline asm
	mov.b32 	%f157, %r150;
	add.f32 	%f410, %f410, %f157;
	add.s32 	%r397, %r397, 256;
	add.s64 	%rd123, %rd123, 1024;
	add.s32 	%r395, %r395, 1;
	setp.ne.s32 	%p23, %r395, 0;
	@%p23 bra 	$L__BB16_44;
$L__BB16_45:
	setp.lt.u32 	%p24, %r37, 768;
	@%p24 bra 	$L__BB16_47;
$L__BB16_46:
	mul.wide.s32 	%rd73, %r397, 4;
	add.s64 	%rd69, %rd16, %rd73;
	// begin inline asm
	ld.global.nc.u32 %r151, [%rd69];
	// end inline asm
	mov.b32 	%f158, %r151;
	add.f32 	%f159, %f410, %f158;
	add.s64 	%rd70, %rd69, 1024;
	// begin inline asm
	ld.global.nc.u32 %r152, [%rd70];
	// end inline asm
	mov.b32 	%f160, %r152;
	add.f32 	%f161, %f159, %f160;
	add.s64 	%rd71, %rd69, 2048;
	// begin inline asm
	ld.global.nc.u32 %r153, [%rd71];
	// end inline asm
	mov.b32 	%f162, %r153;
	add.f32 	%f163, %f161, %f162;
	add.s64 	%rd72, %rd69, 3072;
	// begin inline asm
	ld.global.nc.u32 %r154, [%rd72];
	// end inline asm
	mov.b32 	%f164, %r154;
	add.f32 	%f410, %f163, %f164;
	add.s32 	%r397, %r397, 1024;
	setp.lt.s32 	%p25, %r397, %r67;
	@%p25 bra 	$L__BB16_46;
$L__BB16_47:
	setp.lt.s32 	%p26, %r67, 256;
	@%p26 bra 	$L__BB16_52;
	// begin inline asm
	mov.u32 %r193, %laneid;
	// end inline asm
	mov.b32 	%r195, %f410;
	mov.b32 	%r196, 1;
	mov.b32 	%r217, 31;
	mov.b32 	%r218, -1;
	// begin inline asm
	shfl.sync.down.b32 %r194, %r195, %r196, %r217, %r218;
	// end inline asm
	setp.gt.s32 	%p42, %r193, 30;
	mov.b32 	%f199, %r194;
	add.f32 	%f200, %f410, %f199;
	selp.f32 	%f201, %f410, %f200, %p42;
	mov.b32 	%r200, %f201;
	mov.b32 	%r201, 2;
	// begin inline asm
	shfl.sync.down.b32 %r199, %r200, %r201, %r217, %r218;
	// end inline asm
	setp.gt.s32 	%p43, %r193, 29;
	mov.b32 	%f202, %r199;
	add.f32 	%f203, %f201, %f202;
	selp.f32 	%f204, %f201, %f203, %p43;
	mov.b32 	%r205, %f204;
	mov.b32 	%r206, 4;
	// begin inline asm
	shfl.sync.down.b32 %r204, %r205, %r206, %r217, %r218;
	// end inline asm
	setp.gt.s32 	%p44, %r193, 27;
	mov.b32 	%f205, %r204;
	add.f32 	%f206, %f204, %f205;
	selp.f32 	%f207, %f204, %f206, %p44;
	mov.b32 	%r210, %f207;
	mov.b32 	%r211, 8;
	// begin inline asm
	shfl.sync.down.b32 %r209, %r210, %r211, %r217, %r218;
	// end inline asm
	setp.gt.s32 	%p45, %r193, 23;
	mov.b32 	%f208, %r209;
	add.f32 	%f209, %f207, %f208;
	selp.f32 	%f210, %f207, %f209, %p45;
	mov.b32 	%r215, %f210;
	mov.b32 	%r216, 16;
	// begin inline asm
	shfl.sync.down.b32 %r214, %r215, %r216, %r217, %r218;
	// end inline asm
	setp.gt.s32 	%p46, %r193, 15;
	mov.b32 	%f211, %r214;
	add.f32 	%f38, %f210, %f211;
	selp.f32 	%f418, %f210, %f38, %p46;
	setp.ne.s32 	%p47, %r193, 0;
	@%p47 bra 	$L__BB16_50;
	shr.u32 	%r219, %r34, 3;
	and.b32  	%r220, %r219, 124;
	mov.u32 	%r221, _ZZN3cub18CUB_300001_SM_10006detail6reduce28DeviceReduceSingleTileKernelINS2_10policy_hubIfyN4cuda3std3__44plusIfEEE10Policy1000EPfSC_iS9_ffNS7_10__identityEEEvT0_T1_T2_T3_T4_T6_E12temp_storage;
	add.s32 	%r222, %r221, %r220;
	st.shared.f32 	[%r222+8], %f38;
$L__BB16_50:
	bar.sync 	0;
	setp.ne.s32 	%p48, %r34, 0;
	@%p48 bra 	$L__BB16_72;
	ld.shared.f32 	%f212, [_ZZN3cub18CUB_300001_SM_10006detail6reduce28DeviceReduceSingleTileKernelINS2_10policy_hubIfyN4cuda3std3__44plusIfEEE10Policy1000EPfSC_iS9_ffNS7_10__identityEEEvT0_T1_T2_T3_T4_T6_E12temp_storage+12];
	add.f32 	%f213, %f418, %f212;
	ld.shared.f32 	%f214, [_ZZN3cub18CUB_300001_SM_10006detail6reduce28DeviceReduceSingleTileKernelINS2_10policy_hubIfyN4cuda3std3__44plusIfEEE10Policy1000EPfSC_iS9_ffNS7_10__identityEEEvT0_T1_T2_T3_T4_T6_E12temp_storage+16];
	add.f32 	%f215, %f213, %f214;
	ld.shared.f32 	%f216, [_ZZN3cub18CUB_300001_SM_10006detail6reduce28DeviceReduceSingleTileKernelINS2_10policy_hubIfyN4cuda3std3__44plusIfEEE10Policy1000EPfSC_iS9_ffNS7_10__identityEEEvT0_T1_T2_T3_T4_T6_E12temp_storage+20];
	add.f32 	%f217, %f215, %f216;
	ld.shared.f32 	%f218, [_ZZN3cub18CUB_300001_SM_10006detail6reduce28DeviceReduceSingleTileKernelINS2_10policy_hubIfyN4cuda3std3__44plusIfEEE10Policy1000EPfSC_iS9_ffNS7_10__identityEEEvT0_T1_T2_T3_T4_T6_E12temp_storage+24];
	add.f32 	%f219, %f217, %f218;
	ld.shared.f32 	%f220, [_ZZN3cub18CUB_300001_SM_10006detail6reduce28DeviceReduceSingleTileKernelINS2_10policy_hubIfyN4cuda3std3__44plusIfEEE10Policy1000EPfSC_iS9_ffNS7_10__identityEEEvT0_T1_T2_T3_T4_T6_E12temp_storage+28];
	add.f32 	%f221, %f219, %f220;
	ld.shared.f32 	%f222, [_ZZN3cub18CUB_300001_SM_10006detail6reduce28DeviceReduceSingleTileKernelINS2_10policy_hubIfyN4cuda3std3__44plusIfEEE10Policy1000EPfSC_iS9_ffNS7_10__identityEEEvT0_T1_T2_T3_T4_T6_E12temp_storage+32];
	add.f32 	%f223, %f221, %f222;
	ld.shared.f32 	%f224, [_ZZN3cub18CUB_300001_SM_10006detail6reduce28DeviceReduceSingleTileKernelINS2_10policy_hubIfyN4cuda3std3__44plusIfEEE10Policy1000EPfSC_iS9_ffNS7_10__identityEEEvT0_T1_T2_T3_T4_T6_E12temp_storage+36];
	add.f32 	%f418, %f223, %f224;
	bra.uni 	$L__BB16_72;
$L__BB16_52:
	// begin inline asm
	mov.u32 %r155, %laneid;
	// end inline asm
	and.b32  	%r181, %r34, 992;
	add.s32 	%r182, %r181, 32;
	setp.gt.s32 	%p27, %r182, %r67;
	not.b32 	%r183, %r181;
	add.s32 	%r184, %r67, %r183;
	selp.b32 	%r179, %r184, 31, %p27;
	mov.b32 	%r157, %f410;
	mov.b32 	%r158, 1;
	mov.b32 	%r180, -1;
	// begin inline asm
	shfl.sync.down.b32 %r156, %r157, %r158, %r179, %r180;
	// end inline asm
	setp.lt.s32 	%p28, %r155, %r179;
	mov.b32 	%f165, %r156;
	add.f32 	%f166, %f410, %f165;
	selp.f32 	%f167, %f166, %f410, %p28;
	mov.b32 	%r162, %f167;
	mov.b32 	%r163, 2;
	// begin inline asm
	shfl.sync.down.b32 %r161, %r162, %r163, %r179, %r180;
	// end inline asm
	add.s32 	%r185, %r155, 2;
	setp.gt.s32 	%p29, %r185, %r179;
	mov.b32 	%f168, %r161;
	add.f32 	%f169, %f167, %f168;
	selp.f32 	%f170, %f167, %f169, %p29;
	mov.b32 	%r167, %f170;
	mov.b32 	%r168, 4;
	// begin inline asm
	shfl.sync.down.b32 %r166, %r167, %r168, %r179, %r180;
	// end inline asm
	add.s32 	%r186, %r155, 4;
	setp.gt.s32 	%p30, %r186, %r179;
	mov.b32 	%f171, %r166;
	add.f32 	%f172, %f170, %f171;
	selp.f32 	%f173, %f170, %f172, %p30;
	mov.b32 	%r172, %f173;
	mov.b32 	%r173, 8;
	// begin inline asm
	shfl.sync.down.b32 %r171, %r172, %r173, %r179, %r180;
	// end inline asm
	add.s32 	%r187, %r155, 8;
	setp.gt.s32 	%p31, %r187, %r179;
	mov.b32 	%f174, %r171;
	add.f32 	%f175, %f173, %f174;
	selp.f32 	%f176, %f173, %f175, %p31;
	mov.b32 	%r177, %f176;
	mov.b32 	%r178, 16;
	// begin inline asm
	shfl.sync.down.b32 %r176, %r177, %r178, %r179, %r180;
	// end inline asm
	add.s32 	%r188, %r155, 16;
	setp.gt.s32 	%p32, %r188, %r179;
	mov.b32 	%f177, %r176;
	add.f32 	%f178, %f176, %f177;
	selp.f32 	%f418, %f176, %f178, %p32;
	setp.ne.s32 	%p33, %r155, 0;
	@%p33 bra 	$L__BB16_54;
	shr.u32 	%r189, %r34, 3;
	and.b32  	%r190, %r189, 124;
	mov.u32 	%r191, _ZZN3cub18CUB_300001_SM_10006detail6reduce28DeviceReduceSingleTileKernelINS2_10policy_hubIfyN4cuda3std3__44plusIfEEE10Policy1000EPfSC_iS9_ffNS7_10__identityEEEvT0_T1_T2_T3_T4_T6_E12temp_storage;
	add.s32 	%r192, %r191, %r190;
	st.shared.f32 	[%r192+8], %f418;
$L__BB16_54:
	bar.sync 	0;
	setp.ne.s32 	%p34, %r34, 0;
	@%p34 bra 	$L__BB16_72;
	setp.gt.s32 	%p35, %r67, 32;
	ld.shared.f32 	%f179, [_ZZN3cub18CUB_300001_SM_10006detail6reduce28DeviceReduceSingleTileKernelINS2_10policy_hubIfyN4cuda3std3__44plusIfEEE10Policy1000EPfSC_iS9_ffNS7_10__identityEEEvT0_T1_T2_T3_T4_T6_E12temp_storage+12];
	add.f32 	%f180, %f418, %f179;
	selp.f32 	%f181, %f180, %f418, %p35;
	setp.gt.s32 	%p36, %r67, 64;
	ld.shared.f32 	%f182, [_ZZN3cub18CUB_300001_SM_10006detail6reduce28DeviceReduceSingleTileKernelINS2_10policy_hubIfyN4cuda3std3__44plusIfEEE10Policy1000EPfSC_iS9_ffNS7_10__identityEEEvT0_T1_T2_T3_T4_T6_E12temp_storage+16];
	add.f32 	%f183, %f182, %f181;
	selp.f32 	%f184, %f183, %f181, %p36;
	setp.gt.s32 	%p37, %r67, 96;
	ld.shared.f32 	%f185, [_ZZN3cub18CUB_300001_SM_10006detail6reduce28DeviceReduceSingleTileKernelINS2_10policy_hubIfyN4cuda3std3__44plusIfEEE10Policy1000EPfSC_iS9_ffNS7_10__identityEEEvT0_T1_T2_T3_T4_T6_E12temp_storage+20];
	add.f32 	%f186, %f185, %f184;
	selp.f32 	%f187, %f186, %f184, %p37;
	setp.gt.s32 	%p38, %r67, 128;
	ld.shared.f32 	%f188, [_ZZN3cub18CUB_300001_SM_10006detail6reduce28DeviceReduceSingleTileKernelINS2_10policy_hubIfyN4cuda3std3__44plusIfEEE10Policy1000EPfSC_iS9_ffNS7_10__identityEEEvT0_T1_T2_T3_T4_T6_E12temp_storage+24];
	add.f32 	%f189, %f188, %f187;
	selp.f32 	%f190, %f189, %f187, %p38;
	setp.gt.s32 	%p39, %r67, 160;
	ld.shared.f32 	%f191, [_ZZN3cub18CUB_300001_SM_10006detail6reduce28DeviceReduceSingleTileKernelINS2_10policy_hubIfyN4cuda3std3__44plusIfEEE10Policy1000EPfSC_iS9_ffNS7_10__identityEEEvT0_T1_T2_T3_T4_T6_E12temp_storage+28];
	add.f32 	%f192, %f191, %f190;
	selp.f32 	%f193, %f192, %f190, %p39;
	setp.gt.s32 	%p40, %r67, 192;
	ld.shared.f32 	%f194, [_ZZN3cub18CUB_300001_SM_10006detail6reduce28DeviceReduceSingleTileKernelINS2_10policy_hubIfyN4cuda3std3__44plusIfEEE10Policy1000EPfSC_iS9_ffNS7_10__identityEEEvT0_T1_T2_T3_T4_T6_E12temp_storage+32];
	add.f32 	%f195, %f194, %f193;
	selp.f32 	%f196, %f195, %f193, %p40;
	setp.gt.s32 	%p41, %r67, 224;
	ld.shared.f32 	%f197, [_ZZN3cub18CUB_300001_SM_10006detail6reduce28DeviceReduceSingleTileKernelINS2_10policy_hubIfyN4cuda3std3__44plusIfEEE10Policy1000EPfSC_iS9_ffNS7_10__identityEEEvT0_T1_T2_T3_T4_T6_E12temp_storage+36];
	add.f32 	%f198, %f197, %f196;
	selp.f32 	%f418, %f198, %f196, %p41;
	bra.uni 	$L__BB16_72;
$L__BB16_56:
	mov.u32 	%r46, %tid.x;
	mul.wide.u32 	%rd35, %r46, 4;
	add.s64 	%rd19, %rd16, %rd35;
	// begin inline asm
	ld.global.nc.u32 %r68, [%rd19];
	// end inline asm
	mov.b32 	%f59, %r68;
	add.s64 	%rd20, %rd19, 1024;
	// begin inline asm
	ld.global.nc.u32 %r69, [%rd20];
	// end inline asm
	mov.b32 	%f60, %r69;
	add.s64 	%rd21, %rd19, 2048;
	// begin inline asm
	ld.global.nc.u32 %r70, [%rd21];
	// end inline asm
	mov.b32 	%f61, %r70;
	add.s64 	%rd22, %rd19, 3072;
	// begin inline asm
	ld.global.nc.u32 %r71, [%rd22];
	// end inline asm
	mov.b32 	%f62, %r71;
	add.s64 	%rd23, %rd19, 4096;
	// begin inline asm
	ld.global.nc.u32 %r72, [%rd23];
	// end inline asm
	mov.b32 	%f63, %r72;
	add.s64 	%rd24, %rd19, 5120;
	// begin inline asm
	ld.global.nc.u32 %r73, [%rd24];
	// end inline asm
	mov.b32 	%f64, %r73;
	add.s64 	%rd25, %rd19, 6144;
	// begin inline asm
	ld.global.nc.u32 %r74, [%rd25];
	// end inline asm
	mov.b32 	%f65, %r74;
	add.s64 	%rd26, %rd19, 7168;
	// begin inline asm
	ld.global.nc.u32 %r75, [%rd26];
	// end inline asm
	mov.b32 	%f66, %r75;
	add.s64 	%rd27, %rd19, 8192;
	// begin inline asm
	ld.global.nc.u32 %r76, [%rd27];
	// end inline asm
	mov.b32 	%f67, %r76;
	add.s64 	%rd28, %rd19, 9216;
	// begin inline asm
	ld.global.nc.u32 %r77, [%rd28];
	// end inline asm
	mov.b32 	%f68, %r77;
	add.s64 	%rd29, %rd19, 10240;
	// begin inline asm
	ld.global.nc.u32 %r78, [%rd29];
	// end inline asm
	mov.b32 	%f69, %r78;
	add.s64 	%rd30, %rd19, 11264;
	// begin inline asm
	ld.global.nc.u32 %r79, [%rd30];
	// end inline asm
	mov.b32 	%f70, %r79;
	add.s64 	%rd31, %rd19, 12288;
	// begin inline asm
	ld.global.nc.u32 %r80, [%rd31];
	// end inline asm
	mov.b32 	%f71, %r80;
	add.s64 	%rd32, %rd19, 13312;
	// begin inline asm
	ld.global.nc.u32 %r81, [%rd32];
	// end inline asm
	mov.b32 	%f72, %r81;
	add.s64 	%rd33, %rd19, 14336;
	// begin inline asm
	ld.global.nc.u32 %r82, [%rd33];
	// end inline asm
	mov.b32 	%f73, %r82;
	add.s64 	%rd34, %rd19, 15360;
	// begin inline asm
	ld.global.nc.u32 %r83, [%rd34];
	// end inline asm
	mov.b32 	%f74, %r83;
	add.f32 	%f75, %f59, %f60;
	add.f32 	%f76, %f61, %f62;
	add.f32 	%f77, %f63, %f64;
	add.f32 	%f78, %f65, %f66;
	add.f32 	%f79, %f67, %f68;
	add.f32 	%f80, %f69, %f70;
	add.f32 	%f81, %f71, %f72;
	add.f32 	%f82, %f73, %f74;
	add.f32 	%f83, %f75, %f76;
	add.f32 	%f84, %f77, %f78;
	add.f32 	%f85, %f79, %f80;
	add.f32 	%f86, %f81, %f82;
	add.f32 	%f87, %f83, %f84;
	add.f32 	%f88, %f85, %f86;
	add.f32 	%f417, %f87, %f88;
	setp.lt.u32 	%p4, %r67, 8192;
	mov.b32 	%r400, 4096;
	@%p4 bra 	$L__BB16_60;
	add.s32 	%r47, %r67, -4096;
	mov.b32 	%r400, 4096;
$L__BB16_58:
	mul.wide.s32 	%rd52, %r400, 4;
	add.s64 	%rd36, %rd19, %rd52;
	// begin inline asm
	ld.global.nc.u32 %r86, [%rd36];
	// end inline asm
	mov.b32 	%f89, %r86;
	add.s64 	%rd37, %rd36, 1024;
	// begin inline asm
	ld.global.nc.u32 %r87, [%rd37];
	// end inline asm
	mov.b32 	%f90, %r87;
	add.s64 	%rd38, %rd36, 2048;
	// begin inline asm
	ld.global.nc.u32 %r88, [%rd38];
	// end inline asm
	mov.b32 	%f91, %r88;
	add.s64 	%rd39, %rd36, 3072;
	// begin inline asm
	ld.global.nc.u32 %r89, [%rd39];
	// end inline asm
	mov.b32 	%f92, %r89;
	add.s64 	%rd40, %rd36, 4096;
	// begin inline asm
	ld.global.nc.u32 %r90, [%rd40];
	// end inline asm
	mov.b32 	%f93, %r90;
	add.s64 	%rd41, %rd36, 5120;
	// begin inline asm
	ld.global.nc.u32 %r91, [%rd41];
	// end inline asm
	mov.b32 	%f94, %r91;
	add.s64 	%rd42, %rd36, 6144;
	// begin inline asm
	ld.global.nc.u32 %r92, [%rd42];
	// end inline asm
	mov.b32 	%f95, %r92;
	add.s64 	%rd43, %rd36, 7168;
	// begin inline asm
	ld.global.nc.u32 %r93, [%rd43];
	// end inline asm
	mov.b32 	%f96, %r93;
	add.s64 	%rd44, %rd36, 8192;
	// begin inline asm
	ld.global.nc.u32 %r94, [%rd44];
	// end inline asm
	mov.b32 	%f97, %r94;
	add.s64 	%rd45, %rd36, 9216;
	// begin inline asm
	ld.global.nc.u32 %r95, [%rd45];
	// end inline asm
	mov.b32 	%f98, %r95;
	add.s64 	%rd46, %rd36, 10240;
	// begin inline asm
	ld.global.nc.u32 %r96, [%rd46];
	// end inline asm
	mov.b32 	%f99, %r96;
	add.s64 	%rd47, %rd36, 11264;
	// begin inline asm
	ld.global.nc.u32 %r97, [%rd47];
	// end inline asm
	mov.b32 	%f100, %r97;
	add.s64 	%rd48, %rd36, 12288;
	// begin inline asm
	ld.global.nc.u32 %r98, [%rd48];
	// end inline asm
	mov.b32 	%f101, %r98;
	add.s64 	%rd49, %rd36, 13312;
	// begin inline asm
	ld.global.nc.u32 %r99, [%rd49];
	// end inline asm
	mov.b32 	%f102, %r99;
	add.s64 	%rd50, %rd36, 14336;
	// begin inline asm
	ld.global.nc.u32 %r100, [%rd50];
	// end inline asm
	mov.b32 	%f103, %r100;
	add.s64 	%rd51, %rd36, 15360;
	// begin inline asm
	ld.global.nc.u32 %r101, [%rd51];
	// end inline asm
	mov.b32 	%f104, %r101;
	add.f32 	%f105, %f417, %f89;
	add.f32 	%f106, %f90, %f91;
	add.f32 	%f107, %f92, %f93;
	add.f32 	%f108, %f94, %f95;
	add.f32 	%f109, %f96, %f97;
	add.f32 	%f110, %f98, %f99;
	add.f32 	%f111, %f100, %f101;
	add.f32 	%f112, %f102, %f103;
	add.f32 	%f113, %f105, %f106;
	add.f32 	%f114, %f107, %f108;
	add.f32 	%f115, %f109, %f110;
	add.f32 	%f116, %f111, %f112;
	add.f32 	%f117, %f113, %f114;
	add.f32 	%f118, %f115, %f116;
	add.f32 	%f119, %f117, %f118;
	add.f32 	%f417, %f119, %f104;
	sub.s32 	%r102, %r67, %r400;
	setp.lt.s32 	%p5, %r102, 4096;
	@%p5 bra 	$L__BB16_68;
	add.s32 	%r400, %r400, 4096;
	setp.le.s32 	%p6, %r400, %r47;
	@%p6 bra 	$L__BB16_58;
$L__BB16_60:
	setp.le.s32 	%p7, %r67, %r400;
	@%p7 bra 	$L__BB16_68;
	sub.s32 	%r51, %r67, %r400;
	setp.ge.s32 	%p8, %r46, %r51;
	@%p8 bra 	$L__BB16_68;
	not.b32 	%r103, %r46;
	add.s32 	%r104, %r67, %r103;
	sub.s32 	%r52, %r104, %r400;
	and.b32  	%r105, %r52, 768;
	setp.eq.s32 	%p9, %r105, 768;
	mov.u32 	%r404, %r46;
	@%p9 bra 	$L__BB16_65;
	add.s32 	%r402, %r46, %r400;
	shr.u32 	%r106, %r52, 8;
	add.s32 	%r107, %r106, 1;
	and.b32  	%r108, %r107, 3;
	neg.s32 	%r401, %r108;
	mov.u32 	%r404, %r46;
$L__BB16_64:
	.pragma "nounroll";
	mul.wide.u32 	%rd54, %r402, 4;
	add.s64 	%rd53, %rd16, %rd54;
	// begin inline asm
	ld.global.nc.u32 %r109, [%rd53];
	// end inline asm
	mov.b32 	%f121, %r109;
	add.f32 	%f417, %f417, %f121;
	add.s32 	%r404, %r404, 256;
	add.s32 	%r402, %r402, 256;
	add.s32 	%r401, %r401, 1;
	setp.ne.s32 	%p10, %r401, 0;
	@%p10 bra 	$L__BB16_64;
$L__BB16_65:
	setp.lt.u32 	%p11, %r52, 768;
	@%p11 bra 	$L__BB16_68;
	cvt.u64.u32 	%rd55, %r404;
	cvt.u64.u32 	%rd56, %r400;
	add.s64 	%rd57, %rd55, %rd56;
	shl.b64 	%rd58, %rd57, 2;
	add.s64 	%rd59, %rd58, %rd16;
	add.s64 	%rd124, %rd59, 2048;
	add.s32 	%r405, %r404, %r400;
$L__BB16_67:
	mul.wide.u32 	%rd64, %r405, 4;
	add.s64 	%rd60, %rd16, %rd64;
	// begin inline asm
	ld.global.nc.u32 %r110, [%rd60];
	// end inline asm
	mov.b32 	%f122, %r110;
	add.f32 	%f123, %f417, %f122;
	add.s64 	%rd61, %rd124, -1024;
	// begin inline asm
	ld.global.nc.u32 %r111, [%rd61];
	// end inline asm
	mov.b32 	%f124, %r111;
	add.f32 	%f125, %f123, %f124;
	// begin inline asm
	ld.global.nc.u32 %r112, [%rd124];
	// end inline asm
	mov.b32 	%f126, %r112;
	add.f32 	%f127, %f125, %f126;
	add.s64 	%rd63, %rd124, 1024;
	// begin inline asm
	ld.global.nc.u32 %r113, [%rd63];
	// end inline asm
	mov.b32 	%f128, %r113;
	add.f32 	%f417, %f127, %f128;
	add.s32 	%r404, %r404, 1024;
	add.s64 	%rd124, %rd124, 4096;
	add.s32 	%r405, %r405, 1024;
	setp.lt.s32 	%p12, %r404, %r51;
	@%p12 bra 	$L__BB16_67;
$L__BB16_68:
	// begin inline asm
	mov.u32 %r114, %laneid;
	// end inline asm
	mov.b32 	%r116, %f417;
	mov.b32 	%r117, 1;
	mov.b32 	%r138, 31;
	mov.b32 	%r139, -1;
	// begin inline asm
	shfl.sync.down.b32 %r115, %r116, %r117, %r138, %r139;
	// end inline asm
	setp.gt.s32 	%p13, %r114, 30;
	mov.b32 	%f129, %r115;
	add.f32 	%f130, %f417, %f129;
	selp.f32 	%f131, %f417, %f130, %p13;
	mov.b32 	%r121, %f131;
	mov.b32 	%r122, 2;
	// begin inline asm
	shfl.sync.down.b32 %r120, %r121, %r122, %r138, %r139;
	// end inline asm
	setp.gt.s32 	%p14, %r114, 29;
	mov.b32 	%f132, %r120;
	add.f32 	%f133, %f131, %f132;
	selp.f32 	%f134, %f131, %f133, %p14;
	mov.b32 	%r126, %f134;
	mov.b32 	%r127, 4;
	// begin inline asm
	shfl.sync.down.b32 %r125, %r126, %r127, %r138, %r139;
	// end inline asm
	setp.gt.s32 	%p15, %r114, 27;
	mov.b32 	%f135, %r125;
	add.f32 	%f136, %f134, %f135;
	selp.f32 	%f137, %f134, %f136, %p15;
	mov.b32 	%r131, %f137;
	mov.b32 	%r132, 8;
	// begin inline asm
	shfl.sync.down.b32 %r130, %r131, %r132, %r138, %r139;
	// end inline asm
	setp.gt.s32 	%p16, %r114, 23;
	mov.b32 	%f138, %r130;
	add.f32 	%f139, %f137, %f138;
	selp.f32 	%f140, %f137, %f139, %p16;
	mov.b32 	%r136, %f140;
	mov.b32 	%r137, 16;
	// begin inline asm
	shfl.sync.down.b32 %r135, %r136, %r137, %r138, %r139;
	// end inline asm
	setp.gt.s32 	%p17, %r114, 15;
	mov.b32 	%f141, %r135;
	add.f32 	%f54, %f140, %f141;
	selp.f32 	%f418, %f140, %f54, %p17;
	setp.ne.s32 	%p18, %r114, 0;
	@%p18 bra 	$L__BB16_70;
	shr.u32 	%r140, %r46, 3;
	and.b32  	%r141, %r140, 124;
	mov.u32 	%r142, _ZZN3cub18CUB_300001_SM_10006detail6reduce28DeviceReduceSingleTileKernelINS2_10policy_hubIfyN4cuda3std3__44plusIfEEE10Policy1000EPfSC_iS9_ffNS7_10__identityEEEvT0_T1_T2_T3_T4_T6_E12temp_storage;
	add.s32 	%r143, %r142, %r141;
	st.shared.f32 	[%r143+8], %f54;
$L__BB16_70:
	bar.sync 	0;
	setp.ne.s32 	%p19, %r46, 0;
	@%p19 bra 	$L__BB16_72;
	ld.shared.f32 	%f142, [_ZZN3cub18CUB_300001_SM_10006detail6reduce28DeviceReduceSingleTileKernelINS2_10policy_hubIfyN4cuda3std3__44plusIfEEE10Policy1000EPfSC_iS9_ffNS7_10__identityEEEvT0_T1_T2_T3_T4_T6_E12temp_storage+12];
	add.f32 	%f143, %f418, %f142;
	ld.shared.f32 	%f144, [_ZZN3cub18CUB_300001_SM_10006detail6reduce28DeviceReduceSingleTileKernelINS2_10policy_hubIfyN4cuda3std3__44plusIfEEE10Policy1000EPfSC_iS9_ffNS7_10__identityEEEvT0_T1_T2_T3_T4_T6_E12temp_storage+16];
	add.f32 	%f145, %f143, %f144;
	ld.shared.f32 	%f146, [_ZZN3cub18CUB_300001_SM_10006detail6reduce28DeviceReduceSingleTileKernelINS2_10policy_hubIfyN4cuda3std3__44plusIfEEE10Policy1000EPfSC_iS9_ffNS7_10__identityEEEvT0_T1_T2_T3_T4_T6_E12temp_storage+20];
	add.f32 	%f147, %f145, %f146;
	ld.shared.f32 	%f148, [_ZZN3cub18CUB_300001_SM_10006detail6reduce28DeviceReduceSingleTileKernelINS2_10policy_hubIfyN4cuda3std3__44plusIfEEE10Policy1000EPfSC_iS9_ffNS7_10__identityEEEvT0_T1_T2_T3_T4_T6_E12temp_storage+24];
	add.f32 	%f149, %f147, %f148;
	ld.shared.f32 	%f150, [_ZZN3cub18CUB_300001_SM_10006detail6reduce28DeviceReduceSingleTileKernelINS2_10policy_hubIfyN4cuda3std3__44plusIfEEE10Policy1000EPfSC_iS9_ffNS7_10__identityEEEvT0_T1_T2_T3_T4_T6_E12temp_storage+28];
	add.f32 	%f151, %f149, %f150;
	ld.shared.f32 	%f152, [_ZZN3cub18CUB_300001_SM_10006detail6reduce28DeviceReduceSingleTileKernelINS2_10policy_hubIfyN4cuda3std3__44plusIfEEE10Policy1000EPfSC_iS9_ffNS7_10__identityEEEvT0_T1_T2_T3_T4_T6_E12temp_storage+32];
	add.f32 	%f153, %f151, %f152;
	ld.shared.f32 	%f154, [_ZZN3cub18CUB_300001_SM_10006detail6reduce28DeviceReduceSingleTileKernelINS2_10policy_hubIfyN4cuda3std3__44plusIfEEE10Policy1000EPfSC_iS9_ffNS7_10__identityEEEvT0_T1_T2_T3_T4_T6_E12temp_storage+36];
	add.f32 	%f418, %f153, %f154;
$L__BB16_72:
	mov.u32 	%r379, %tid.x;
	setp.ne.s32 	%p95, %r379, 0;
	@%p95 bra 	$L__BB16_74;
	add.f32 	%f391, %f58, %f418;
	st.global.f32 	[%rd1], %f391;
$L__BB16_74:
	ret;

}


// ===== COMPILED SASS (sm_100) =====

	.target	sm_100

	.elftype	@"ET_EXEC"


//--------------------- .note.nv.tkinfo           --------------------------
	.section	.note.nv.tkinfo,"",@"SHT_NOTE"
	.sectionflags	@"SHF_NOTE_NV_TKINFO"
	.tkinfo
        /*0018*/ 	.word	0x00000002
        /*0030*/ 	.string	""
        /*0030*/ 	.string	"ptxas"
        /*0030*/ 	.string	"Cuda compilation tools, release 13.0, V13.0.88"
        /*0030*/ 	.string	"Build cuda_13.0.r13.0/compiler.36424714_0"
        /*0030*/ 	.string	"-arch sm_100 -m 64 "



//--------------------- .note.nv.cuinfo           --------------------------
	.section	.note.nv.cuinfo,"",@"SHT_NOTE"
	.sectionflags	@"SHF_NOTE_NV_CUINFO"
        /*0018*/ 	.short	0x0002
        /*001a*/ 	.short	0x0064
        /*001c*/ 	.short	0x0082
	.zero		2


//--------------------- .nv.info                  --------------------------
	.section	.nv.info,"",@"SHT_CUDA_INFO"
	.align	4


	//----- nvinfo : EIATTR_REGCOUNT
	.align		4
        /*0000*/ 	.byte	0x04, 0x2f
        /*0002*/ 	.short	(.L_46 - .L_45)
	.align		4
.L_45:
        /*0004*/ 	.word	index@(_ZN3cub18CUB_300001_SM_10006detail11EmptyKernelIvEEvv)
        /*0008*/ 	.word	0x00000004


	//----- nvinfo : EIATTR_FRAME_SIZE
	.align		4
.L_46:
        /*000c*/ 	.byte	0x04, 0x11
        /*000e*/ 	.short	(.L_48 - .L_47)
	.align		4
.L_47:
        /*0010*/ 	.word	index@(_ZN3cub18CUB_300001_SM_10006detail11EmptyKernelIvEEvv)
        /*0014*/ 	.word	0x00000000


	//----- nvinfo : EIATTR_REGCOUNT
	.align		4
.L_48:
        /*0018*/ 	.byte	0x04, 0x2f
        /*001a*/ 	.short	(.L_50 - .L_49)
	.align		4
.L_49:
        /*001c*/ 	.word	index@(_ZN3cub18CUB_300001_SM_10006detail8for_each13static_kernelINS2_12policy_hub_t12policy_500_tEmN6thrust24THRUST_300001_SM_1000_NS8cuda_cub20__uninitialized_fill7functorINS7_10device_ptrIfEEfEEEEvT0_T1_)
        /*0020*/ 	.word	0x00000008


	//----- nvinfo : EIATTR_FRAME_SIZE
	.align		4
.L_50:
        /*0024*/ 	.byte	0x04, 0x11
        /*0026*/ 	.short	(.L_52 - .L_51)
	.align		4
.L_51:
        /*0028*/ 	.word	index@(_ZN3cub18CUB_300001_SM_10006detail8for_each13static_kernelINS2_12policy_hub_t12policy_500_tEmN6thrust24THRUST_300001_SM_1000_NS8cuda_cub20__uninitialized_fill7functorINS7_10device_ptrIfEEfEEEEvT0_T1_)
        /*002c*/ 	.word	0x00000000


	//----- nvinfo : EIATTR_REGCOUNT
	.align		4
.L_52:
        /*0030*/ 	.byte	0x04, 0x2f
        /*0032*/ 	.short	(.L_54 - .L_53)
	.align		4
.L_53:
        /*0034*/ 	.word	index@(_ZN3cub18CUB_300001_SM_10006detail8for_each13static_kernelINS2_12policy_hub_t12policy_500_tElN6thrust24THRUST_300001_SM_1000_NS8cuda_cub11__transform17unary_transform_fINS7_6detail15normal_iteratorINS7_10device_ptrIfEEEESF_NS9_14no_stencil_tagENS8_9__replace10constant_fIiEE17is_less_than_zeroEEEEvT0_T1_)
        /*0038*/ 	.word	0x0000000e


	//----- nvinfo : EIATTR_FRAME_SIZE
	.align		4
.L_54:
        /*003c*/ 	.byte	0x04, 0x11
        /*003e*/ 	.short	(.L_56 - .L_55)
	.align		4
.L_55:
        /*0040*/ 	.word	index@(_ZN3cub18CUB_300001_SM_10006detail8for_each13static_kernelINS2_12policy_hub_t12policy_500_tElN6thrust24THRUST_300001_SM_1000_NS8cuda_cub11__transform17unary_transform_fINS7_6detail15normal_iteratorINS7_10device_ptrIfEEEESF_NS9_14no_stencil_tagENS8_9__replace10constant_fIiEE17is_less_than_zeroEEEEvT0_T1_)
        /*0044*/ 	.word	0x00000000


	//----- nvinfo : EIATTR_REGCOUNT
	.align		4
.L_56:
        /*0048*/ 	.byte	0x04, 0x2f
        /*004a*/ 	.short	(.L_58 - .L_57)
	.align		4
.L_57:
        /*004c*/ 	.word	index@(_ZN3cub18CUB_300001_SM_10006detail9transform16transform_kernelINS2_10policy_hubILb0EN4cuda3std3__45tupleIJN6thrust24THRUST_300001_SM_1000_NS6detail15normal_iteratorINSA_10device_ptrIfEEEESF_EEEE10policy1000EiNS7_5minusIfEESF_JPfSL_EEEvT0_iT1_T2_DpNS2_10kernel_argIT3_EE)
        /*0050*/ 	.word	0x00000020


	//----- nvinfo : EIATTR_FRAME_SIZE
	.align		4
.L_58:
        /*0054*/ 	.byte	0x04, 0x11
        /*0056*/ 	.short	(.L_60 - .L_59)
	.align		4
.L_59:
        /*0058*/ 	.word	index@($__internal_1_$__cuda_sm20_div_u64)
        /*005c*/ 	.word	0x00000000


	//----- nvinfo : EIATTR_FRAME_SIZE
	.align		4
.L_60:
        /*0060*/ 	.byte	0x04, 0x11
        /*0062*/ 	.short	(.L_62 - .L_61)
	.align		4
.L_61:
        /*0064*/ 	.word	index@(_ZN3cub18CUB_300001_SM_10006detail9transform16transform_kernelINS2_10policy_hubILb0EN4cuda3std3__45tupleIJN6thrust24THRUST_300001_SM_1000_NS6detail15normal_iteratorINSA_10device_ptrIfEEEESF_EEEE10policy1000EiNS7_5minusIfEESF_JPfSL_EEEvT0_iT1_T2_DpNS2_10kernel_argIT3_EE)
        /*0068*/ 	.word	0x00000000


	//----- nvinfo : EIATTR_REGCOUNT
	.align		4
.L_62:
        /*006c*/ 	.byte	0x04, 0x2f
        /*006e*/ 	.short	(.L_64 - .L_63)
	.align		4
.L_63:
        /*0070*/ 	.word	index@(_ZN3cub18CUB_300001_SM_10006detail9transform16transform_kernelINS2_10policy_hubILb0EN4cuda3std3__45tupleIJN6thrust24THRUST_300001_SM_1000_NS6detail15normal_iteratorINSA_10device_ptrIfEEEESF_EEEE10policy1000ElNS7_5minusIfEESF_JPfSL_EEEvT0_iT1_T2_DpNS2_10kernel_argIT3_EE)
        /*0074*/ 	.word	0x00000020


	//----- nvinfo : EIATTR_FRAME_SIZE
	.align		4
.L_64:
        /*0078*/ 	.byte	0x04, 0x11
        /*007a*/ 	.short	(.L_66 - .L_65)
	.align		4
.L_65:
        /*007c*/ 	.word	index@($__internal_0_$__cuda_sm20_div_u64)
        /*0080*/ 	.word	0x00000000


	//----- nvinfo : EIATTR_FRAME_SIZE
	.align		4
.L_66:
        /*0084*/ 	.byte	0x04, 0x11
        /*0086*/ 	.short	(.L_68 - .L_67)
	.align		4
.L_67:
        /*0088*/ 	.word	index@(_ZN3cub18CUB_300001_SM_10006detail9transform16transform_kernelINS2_10policy_hubILb0EN4cuda3std3__45tupleIJN6thrust24THRUST_300001_SM_1000_NS6detail15normal_iteratorINSA_10device_ptrIfEEEESF_EEEE10policy1000ElNS7_5minusIfEESF_JPfSL_EEEvT0_iT1_T2_DpNS2_10kernel_argIT3_EE)
        /*008c*/ 	.word	0x00000000


	//----- nvinfo : EIATTR_REGCOUNT
	.align		4
.L_68:
        /*0090*/ 	.byte	0x04, 0x2f
        /*0092*/ 	.short	(.L_70 - .L_69)
	.align		4
.L_69:
        /*0094*/ 	.word	index@(_ZN3cub18CUB_300001_SM_10006detail6reduce28DeviceReduceSingleTileKernelINS2_10policy_hubIljN4cuda3std3__44plusIlEEE10Policy1000EN6thrust24THRUST_300001_SM_1000_NS18transform_iteratorI6is_posNSD_6detail15normal_iteratorINSD_10device_ptrIfEEEEllEEPljS9_llNS7_10__identityEEEvT0_T1_T2_T3_T4_T6_)
        /*0098*/ 	.word	0x00000028


	//----- nvinfo : EIATTR_FRAME_SIZE
	.align		4
.L_70:
        /*009c*/ 	.byte	0x04, 0x11
        /*009e*/ 	.short	(.L_72 - .L_71)
	.align		4
.L_71:
        /*00a0*/ 	.word	index@(_ZN3cub18CUB_300001_SM_10006detail6reduce28DeviceReduceSingleTileKernelINS2_10policy_hubIljN4cuda3std3__44plusIlEEE10Policy1000EN6thrust24THRUST_300001_SM_1000_NS18transform_iteratorI6is_posNSD_6detail15normal_iteratorINSD_10device_ptrIfEEEEllEEPljS9_llNS7_10__identityEEEvT0_T1_T2_T3_T4_T6_)
        /*00a4*/ 	.word	0x00000000


	//----- nvinfo : EIATTR_REGCOUNT
	.align		4
.L_72:
        /*00a8*/ 	.byte	0x04, 0x2f
        /*00aa*/ 	.short	(.L_74 - .L_73)
	.align		4
.L_73:
        /*00ac*/ 	.word	index@(_ZN3cub18CUB_300001_SM_10006detail6reduce18DeviceReduceKernelINS2_10policy_hubIljN4cuda3std3__44plusIlEEE10Policy1000EN6thrust24THRUST_300001_SM_1000_NS18transform_iteratorI6is_posNSD_6detail15normal_iteratorINSD_10device_ptrIfEEEEllEEjS9_lNS7_10__identityEEEvT0_PT3_T1_NS0_13GridEvenShareISQ_EET2_T4_)
        /*00b0*/ 	.word	0x00000020


	//----- nvinfo : EIATTR_FRAME_SIZE
	.align		4
.L_74:
        /*00b4*/ 	.byte	0x04, 0x11
        /*00b6*/ 	.short	(.L_76 - .L_75)
	.align		4
.L_75:
        /*00b8*/ 	.word	index@(_ZN3cub18CUB_300001_SM_10006detail6reduce18DeviceReduceKernelINS2_10policy_hubIljN4cuda3std3__44plusIlEEE10Policy1000EN6thrust24THRUST_300001_SM_1000_NS18transform_iteratorI6is_posNSD_6detail15normal_iteratorINSD_10device_ptrIfEEEEllEEjS9_lNS7_10__identityEEEvT0_PT3_T1_NS0_13GridEvenShareISQ_EET2_T4_)
        /*00bc*/ 	.word	0x00000000


	//----- nvinfo : EIATTR_REGCOUNT
	.align		4
.L_76:
        /*00c0*/ 	.byte	0x04, 0x2f
        /*00c2*/ 	.short	(.L_78 - .L_77)
	.align		4
.L_77:
        /*00c4*/ 	.word	index@(_ZN3cub18CUB_300001_SM_10006detail6reduce28DeviceReduceSingleTileKernelINS2_10policy_hubIljN4cuda3std3__44plusIlEEE10Policy1000EPlSC_iS9_llNS7_10__identityEEEvT0_T1_T2_T3_T4_T6_)
        /*00c8*/ 	.word	0x00000030


	//----- nvinfo : EIATTR_FRAME_SIZE
	.align		4
.L_78:
        /*00cc*/ 	.byte	0x04, 0x11
        /*00ce*/ 	.short	(.L_80 - .L_79)
	.align		4
.L_79:
        /*00d0*/ 	.word	index@(_ZN3cub18CUB_300001_SM_10006detail6reduce28DeviceReduceSingleTileKernelINS2_10policy_hubIljN4cuda3std3__44plusIlEEE10Policy1000EPlSC_iS9_llNS7_10__identityEEEvT0_T1_T2_T3_T4_T6_)
        /*00d4*/ 	.word	0x00000000


	//----- nvinfo : EIATTR_REGCOUNT
	.align		4
.L_80:
        /*00d8*/ 	.byte	0x04, 0x2f
        /*00da*/ 	.short	(.L_82 - .L_81)
	.align		4
.L_81:
        /*00dc*/ 	.word	index@(_ZN3cub18CUB_300001_SM_10006detail6reduce28DeviceReduceSingleTileKernelINS2_10policy_hubIlyN4cuda3std3__44plusIlEEE10Policy1000EN6thrust24THRUST_300001_SM_1000_NS18transform_iteratorI6is_posNSD_6detail15normal_iteratorINSD_10device_ptrIfEEEEllEEPlyS9_llNS7_10__identityEEEvT0_T1_T2_T3_T4_T6_)
        /*00e0*/ 	.word	0x00000026


	//----- nvinfo : EIATTR_FRAME_SIZE
	.align		4
.L_82:
        /*00e4*/ 	.byte	0x04, 0x11
        /*00e6*/ 	.short	(.L_84 - .L_83)
	.align		4
.L_83:
        /*00e8*/ 	.word	index@(_ZN3cub18CUB_300001_SM_10006detail6reduce28DeviceReduceSingleTileKernelINS2_10policy_hubIlyN4cuda3std3__44plusIlEEE10Policy1000EN6thrust24THRUST_300001_SM_1000_NS18transform_iteratorI6is_posNSD_6detail15normal_iteratorINSD_10device_ptrIfEEEEllEEPlyS9_llNS7_10__identityEEEvT0_T1_T2_T3_T4_T6_)
        /*00ec*/ 	.word	0x00000000


	//----- nvinfo : EIATTR_REGCOUNT
	.align		4
.L_84:
        /*00f0*/ 	.byte	0x04, 0x2f
        /*00f2*/ 	.short	(.L_86 - .L_85)
	.align		4
.L_85:
        /*00f4*/ 	.word	index@(_ZN3cub18CUB_300001_SM_10006detail6reduce18DeviceReduceKernelINS2_10policy_hubIlyN4cuda3std3__44plusIlEEE10Policy1000EN6thrust24THRUST_300001_SM_1000_NS18transform_iteratorI6is_posNSD_6detail15normal_iteratorINSD_10device_ptrIfEEEEllEEyS9_lNS7_10__identityEEEvT0_PT3_T1_NS0_13GridEvenShareISQ_EET2_T4_)
        /*00f8*/ 	.word	0x0000001f


	//----- nvinfo : EIATTR_FRAME_SIZE
	.align		4
.L_86:
        /*00fc*/ 	.byte	0x04, 0x11
        /*00fe*/ 	.short	(.L_88 - .L_87)
	.align		4
.L_87:
        /*0100*/ 	.word	index@(_ZN3cub18CUB_300001_SM_10006detail6reduce18DeviceReduceKernelINS2_10policy_hubIlyN4cuda3std3__44plusIlEEE10Policy1000EN6thrust24THRUST_300001_SM_1000_NS18transform_iteratorI6is_posNSD_6detail15normal_iteratorINSD_10device_ptrIfEEEEllEEyS9_lNS7_10__identityEEEvT0_PT3_T1_NS0_13GridEvenShareISQ_EET2_T4_)
        /*0104*/ 	.word	0x00000000


	//----- nvinfo : EIATTR_REGCOUNT
	.align		4
.L_88:
        /*0108*/ 	.byte	0x04, 0x2f
        /*010a*/ 	.short	(.L_90 - .L_89)
	.align		4
.L_89:
        /*010c*/ 	.word	index@(_ZN3cub18CUB_300001_SM_10006detail6reduce28DeviceReduceSingleTileKernelINS2_10policy_hubIlyN4cuda3std3__44plusIlEEE10Policy1000EPlSC_iS9_llNS7_10__identityEEEvT0_T1_T2_T3_T4_T6_)
        /*0110*/ 	.word	0x00000030


	//----- nvinfo : EIATTR_FRAME_SIZE
	.align		4
.L_90:
        /*0114*/ 	.byte	0x04, 0x11
        /*0116*/ 	.short	(.L_92 - .L_91)
	.align		4
.L_91:
        /*0118*/ 	.word	index@(_ZN3cub18CUB_300001_SM_10006detail6reduce28DeviceReduceSingleTileKernelINS2_10policy_hubIlyN4cuda3std3__44plusIlEEE10Policy1000EPlSC_iS9_llNS7_10__identityEEEvT0_T1_T2_T3_T4_T6_)
        /*011c*/ 	.word	0x00000000


	//----- nvinfo : EIATTR_REGCOUNT
	.align		4
.L_92:
        /*0120*/ 	.byte	0x04, 0x2f
        /*0122*/ 	.short	(.L_94 - .L_93)
	.align		4
.L_93:
        /*0124*/ 	.word	index@(_ZN3cub18CUB_300001_SM_10006detail6reduce28DeviceReduceSingleTileKernelINS2_10policy_hubIfjN4cuda3std3__44plusIfEEE10Policy1000EN6thrust24THRUST_300001_SM_1000_NS6detail15normal_iteratorINSD_10device_ptrIfEEEEPfjS9_ffNS7_10__identityEEEvT0_T1_T2_T3_T4_T6_)
        /*0128*/ 	.word	0x00000020


	//----- nvinfo : EIATTR_FRAME_SIZE
	.align		4
.L_94:
        /*012c*/ 	.byte	0x04, 0x11
        /*012e*/ 	.short	(.L_96 - .L_95)
	.align		4
.L_95:
        /*0130*/ 	.word	index@(_ZN3cub18CUB_300001_SM_10006detail6reduce28DeviceReduceSingleTileKernelINS2_10policy_hubIfjN4cuda3std3__44plusIfEEE10Policy1000EN6thrust24THRUST_300001_SM_1000_NS6detail15normal_iteratorINSD_10device_ptrIfEEEEPfjS9_ffNS7_10__identityEEEvT0_T1_T2_T3_T4_T6_)
        /*0134*/ 	.word	0x00000000


	//----- nvinfo : EIATTR_REGCOUNT
	.align		4
.L_96:
        /*0138*/ 	.byte	0x04, 0x2f
        /*013a*/ 	.short	(.L_98 - .L_97)
	.align		4
.L_97:
        /*013c*/ 	.word	index@(_ZN3cub18CUB_300001_SM_10006detail6reduce18DeviceReduceKernelINS2_10policy_hubIfjN4cuda3std3__44plusIfEEE10Policy1000EN6thrust24THRUST_300001_SM_1000_NS6detail15normal_iteratorINSD_10device_ptrIfEEEEjS9_fNS7_10__identityEEEvT0_PT3_T1_NS0_13GridEvenShareISN_EET2_T4_)
        /*0140*/ 	.word	0x00000020


	//----- nvinfo : EIATTR_FRAME_SIZE
	.align		4
.L_98:
        /*0144*/ 	.byte	0x04, 0x11
        /*0146*/ 	.short	(.L_100 - .L_99)
	.align		4
.L_99:
        /*0148*/ 	.word	index@(_ZN3cub18CUB_300001_SM_10006detail6reduce18DeviceReduceKernelINS2_10policy_hubIfjN4cuda3std3__44plusIfEEE10Policy1000EN6thrust24THRUST_300001_SM_1000_NS6detail15normal_iteratorINSD_10device_ptrIfEEEEjS9_fNS7_10__identityEEEvT0_PT3_T1_NS0_13GridEvenShareISN_EET2_T4_)
        /*014c*/ 	.word	0x00000000


	//----- nvinfo : EIATTR_REGCOUNT
	.align		4
.L_100:
        /*0150*/ 	.byte	0x04, 0x2f
        /*0152*/ 	.short	(.L_102 - .L_101)
	.align		4
.L_101:
        /*0154*/ 	.word	index@(_ZN3cub18CUB_300001_SM_10006detail6reduce28DeviceReduceSingleTileKernelINS2_10policy_hubIfjN4cuda3std3__44plusIfEEE10Policy1000EPfSC_iS9_ffNS7_10__identityEEEvT0_T1_T2_T3_T4_T6_)
        /*0158*/ 	.word	0x0000001e


	//----- nvinfo : EIATTR_FRAME_SIZE
	.align		4
.L_102:
        /*015c*/ 	.byte	0x04, 0x11
        /*015e*/ 	.short	(.L_104 - .L_103)
	.align		4
.L_103:
        /*0160*/ 	.word	index@(_ZN3cub18CUB_300001_SM_10006detail6reduce28DeviceReduceSingleTileKernelINS2_10policy_hubIfjN4cuda3std3__44plusIfEEE10Policy1000EPfSC_iS9_ffNS7_10__identityEEEvT0_T1_T2_T3_T4_T6_)
        /*0164*/ 	.word	0x00000000


	//----- nvinfo : EIATTR_REGCOUNT
	.align		4
.L_104:
        /*0168*/ 	.byte	0x04, 0x2f
        /*016a*/ 	.short	(.L_106 - .L_105)
	.align		4
.L_105:
        /*016c*/ 	.word	index@(_ZN3cub18CUB_300001_SM_10006detail6reduce28DeviceReduceSingleTileKernelINS2_10policy_hubIfyN4cuda3std3__44plusIfEEE10Policy1000EN6thrust24THRUST_300001_SM_1000_NS6detail15normal_iteratorINSD_10device_ptrIfEEEEPfyS9_ffNS7_10__identityEEEvT0_T1_T2_T3_T4_T6_)
        /*0170*/ 	.word	0x00000020


	//----- nvinfo : EIATTR_FRAME_SIZE
	.align		4
.L_106:
        /*0174*/ 	.byte	0x04, 0x11
        /*0176*/ 	.short	(.L_108 - .L_107)
	.align		4
.L_107:
        /*0178*/ 	.word	index@(_ZN3cub18CUB_300001_SM_10006detail6reduce28DeviceReduceSingleTileKernelINS2_10policy_hubIfyN4cuda3std3__44plusIfEEE10Policy1000EN6thrust24THRUST_300001_SM_1000_NS6detail15normal_iteratorINSD_10device_ptrIfEEEEPfyS9_ffNS7_10__identityEEEvT0_T1_T2_T3_T4_T6_)
        /*017c*/ 	.word	0x00000000


	//----- nvinfo : EIATTR_REGCOUNT
	.align		4
.L_108:
        /*0180*/ 	.byte	0x04, 0x2f
        /*0182*/ 	.short	(.L_110 - .L_109)
	.align		4
.L_109:
        /*0184*/ 	.word	index@(_ZN3cub18CUB_300001_SM_10006detail6reduce18DeviceReduceKernelINS2_10policy_hubIfyN4cuda3std3__44plusIfEEE10Policy1000EN6thrust24THRUST_300001_SM_1000_NS6detail15normal_iteratorINSD_10device_ptrIfEEEEyS9_fNS7_10__identityEEEvT0_PT3_T1_NS0_13GridEvenShareISN_EET2_T4_)
        /*0188*/ 	.word	0x0000001e


	//----- nvinfo : EIATTR_FRAME_SIZE
	.align		4
.L_110:
        /*018c*/ 	.byte	0x04, 0x11
        /*018e*/ 	.short	(.L_112 - .L_111)
	.align		4
.L_111:
        /*0190*/ 	.word	index@(_ZN3cub18CUB_300001_SM_10006detail6reduce18DeviceReduceKernelINS2_10policy_hubIfyN4cuda3std3__44plusIfEEE10Policy1000EN6thrust24THRUST_300001_SM_1000_NS6detail15normal_iteratorINSD_10device_ptrIfEEEEyS9_fNS7_10__identityEEEvT0_PT3_T1_NS0_13GridEvenShareISN_EET2_T4_)
        /*0194*/ 	.word	0x00000000


	//----- nvinfo : EIATTR_REGCOUNT
	.align		4
.L_112:
        /*0198*/ 	.byte	0x04, 0x2f
        /*019a*/ 	.short	(.L_114 - .L_113)
	.align		4
.L_113:
        /*019c*/ 	.word	index@(_ZN3cub18CUB_300001_SM_10006detail6reduce28DeviceReduceSingleTileKernelINS2_10policy_hubIfyN4cuda3std3__44plusIfEEE10Policy1000EPfSC_iS9_ffNS7_10__identityEEEvT0_T1_T2_T3_T4_T6_)
        /*01a0*/ 	.word	0x0000001e


	//----- nvinfo : EIATTR_FRAME_SIZE
	.align		4
.L_114:
        /*01a4*/ 	.byte	0x04, 0x11
        /*01a6*/ 	.short	(.L_116 - .L_115)
	.align		4
.L_115:
        /*01a8*/ 	.word	index@(_ZN3cub18CUB_300001_SM_10006detail6reduce28DeviceReduceSingleTileKernelINS2_10policy_hubIfyN4cuda3std3__44plusIfEEE10Policy1000EPfSC_iS9_ffNS7_10__identityEEEvT0_T1_T2_T3_T4_T6_)
        /*01ac*/ 	.word	0x00000000


	//----- nvinfo : EIATTR_MIN_STACK_SIZE
	.align		4
.L_116:
        /*01b0*/ 	.byte	0x04, 0x12
        /*01b2*/ 	.short	(.L_118 - .L_117)
	.align		4
.L_117:
        /*01b4*/ 	.word	index@(_ZN3cub18CUB_300001_SM_10006detail6reduce28DeviceReduceSingleTileKernelINS2_10policy_hubIfyN4cuda3std3__44plusIfEEE10Policy1000EPfSC_iS9_ffNS7_10__identityEEEvT0_T1_T2_T3_T4_T6_)
        /*01b8*/ 	.word	0x00000000


	//----- nvinfo : EIATTR_MIN_STACK_SIZE
	.align		4
.L_118:
        /*01bc*/ 	.byte	0x04, 0x12
        /*01be*/ 	.short	(.L_120 - .L_119)
	.align		4
.L_119:
        /*01c0*/ 	.word	index@(_ZN3cub18CUB_300001_SM_10006detail6reduce18DeviceReduceKernelINS2_10policy_hubIfyN4cuda3std3__44plusIfEEE10Policy1000EN6thrust24THRUST_300001_SM_1000_NS6detail15normal_iteratorINSD_10device_ptrIfEEEEyS9_fNS7_10__identityEEEvT0_PT3_T1_NS0_13GridEvenShareISN_EET2_T4_)
        /*01c4*/ 	.word	0x00000000


	//----- nvinfo : EIATTR_MIN_STACK_SIZE
	.align		4
.L_120:
        /*01c8*/ 	.byte	0x04, 0x12
        /*01ca*/ 	.short	(.L_122 - .L_121)
	.align		4
.L_121:
        /*01cc*/ 	.word	index@(_ZN3cub18CUB_300001_SM_10006detail6reduce28DeviceReduceSingleTileKernelINS2_10policy_hubIfyN4cuda3std3__44plusIfEEE10Policy1000EN6thrust24THRUST_300001_SM_1000_NS6detail15normal_iteratorINSD_10device_ptrIfEEEEPfyS9_ffNS7_10__identityEEEvT0_T1_T2_T3_T4_T6_)
        /*01d0*/ 	.word	0x00000000


	//----- nvinfo : EIATTR_MIN_STACK_SIZE
	.align		4
.L_122:
        /*01d4*/ 	.byte	0x04, 0x12
        /*01d6*/ 	.short	(.L_124 - .L_123)
	.align		4
.L_123:
        /*01d8*/ 	.word	index@(_ZN3cub18CUB_300001_SM_10006detail6reduce28DeviceReduceSingleTileKernelINS2_10policy_hubIfjN4cuda3std3__44plusIfEEE10Policy1000EPfSC_iS9_ffNS7_10__identityEEEvT0_T1_T2_T3_T4_T6_)
        /*01dc*/ 	.word	0x00000000


	//----- nvinfo : EIATTR_MIN_STACK_SIZE
	.align		4
.L_124:
        /*01e0*/ 	.byte	0x04, 0x12
        /*01e2*/ 	.short	(.L_126 - .L_125)
	.align		4
.L_125:
        /*01e4*/ 	.word	index@(_ZN3cub18CUB_300001_SM_10006detail6reduce18DeviceReduceKernelINS2_10policy_hubIfjN4cuda3std3__44plusIfEEE10Policy1000EN6thrust24THRUST_300001_SM_1000_NS6detail15normal_iteratorINSD_10device_ptrIfEEEEjS9_fNS7_10__identityEEEvT0_PT3_T1_NS0_13GridEvenShareISN_EET2_T4_)
        /*01e8*/ 	.word	0x00000000


	//----- nvinfo : EIATTR_MIN_STACK_SIZE
	.align		4
.L_126:
        /*01ec*/ 	.byte	0x04, 0x12
        /*01ee*/ 	.short	(.L_128 - .L_127)
	.align		4
.L_127:
        /*01f0*/ 	.word	index@(_ZN3cub18CUB_300001_SM_10006detail6reduce28DeviceReduceSingleTileKernelINS2_10policy_hubIfjN4cuda3std3__44plusIfEEE10Policy1000EN6thrust24THRUST_300001_SM_1000_NS6detail15normal_iteratorINSD_10device_ptrIfEEEEPfjS9_ffNS7_10__identityEEEvT0_T1_T2_T3_T4_T6_)
        /*01f4*/ 	.word	0x00000000


	//----- nvinfo : EIATTR_MIN_STACK_SIZE
	.align		4
.L_128:
        /*01f8*/ 	.byte	0x04, 0x12
        /*01fa*/ 	.short	(.L_130 - .L_129)
	.align		4
.L_129:
        /*01fc*/ 	.word	index@(_ZN3cub18CUB_300001_SM_10006detail6reduce28DeviceReduceSingleTileKernelINS2_10policy_hubIlyN4cuda3std3__44plusIlEEE10Policy1000EPlSC_iS9_llNS7_10__identityEEEvT0_T1_T2_T3_T4_T6_)
        /*0200*/ 	.word	0x00000000


	//----- nvinfo : EIATTR_MIN_STACK_SIZE
	.align		4
.L_130:
        /*0204*/ 	.byte	0x04, 0x12
        /*0206*/ 	.short	(.L_132 - .L_131)
	.align		4
.L_131:
        /*0208*/ 	.word	index@(_ZN3cub18CUB_300001_SM_10006detail6reduce18DeviceReduceKernelINS2_10policy_hubIlyN4cuda3std3__44plusIlEEE10Policy1000EN6thrust24THRUST_300001_SM_1000_NS18transform_iteratorI6is_posNSD_6detail15normal_iteratorINSD_10device_ptrIfEEEEllEEyS9_lNS7_10__identityEEEvT0_PT3_T1_NS0_13GridEvenShareISQ_EET2_T4_)
        /*020c*/ 	.word	0x00000000


	//----- nvinfo : EIATTR_MIN_STACK_SIZE
	.align		4
.L_132:
        /*0210*/ 	.byte	0x04, 0x12
        /*0212*/ 	.short	(.L_134 - .L_133)
	.align		4
.L_133:
        /*0214*/ 	.word	index@(_ZN3cub18CUB_300001_SM_10006detail6reduce28DeviceReduceSingleTileKernelINS2_10policy_hubIlyN4cuda3std3__44plusIlEEE10Policy1000EN6thrust24THRUST_300001_SM_1000_NS18transform_iteratorI6is_posNSD_6detail15normal_iteratorINSD_10device_ptrIfEEEEllEEPlyS9_llNS7_10__identityEEEvT0_T1_T2_T3_T4_T6_)
        /*0218*/ 	.word	0x00000000


	//----- nvinfo : EIATTR_MIN_STACK_SIZE
	.align		4
.L_134:
        /*021c*/ 	.byte	0x04, 0x12
        /*021e*/ 	.short	(.L_136 - .L_135)
	.align		4
.L_135:
        /*0220*/ 	.word	index@(_ZN3cub18CUB_300001_SM_10006detail6reduce28DeviceReduceSingleTileKernelINS2_10policy_hubIljN4cuda3std3__44plusIlEEE10Policy1000EPlSC_iS9_llNS7_10__identityEEEvT0_T1_T2_T3_T4_T6_)
        /*0224*/ 	.word	0x00000000


	//----- nvinfo : EIATTR_MIN_STACK_SIZE
	.align		4
.L_136:
        /*0228*/ 	.byte	0x04, 0x12
        /*022a*/ 	.short	(.L_138 - .L_137)
	.align		4
.L_137:
        /*022c*/ 	.word	index@(_ZN3cub18CUB_300001_SM_10006detail6reduce18DeviceReduceKernelINS2_10policy_hubIljN4cuda3std3__44plusIlEEE10Policy1000EN6thrust24THRUST_300001_SM_1000_NS18transform_iteratorI6is_posNSD_6detail15normal_iteratorINSD_10device_ptrIfEEEEllEEjS9_lNS7_10__identityEEEvT0_PT3_T1_NS0_13GridEvenShareISQ_EET2_T4_)
        /*0230*/ 	.word	0x00000000


	//----- nvinfo : EIATTR_MIN_STACK_SIZE
	.align		4
.L_138:
        /*0234*/ 	.byte	0x04, 0x12
        /*0236*/ 	.short	(.L_140 - .L_139)
	.align		4
.L_139:
        /*0238*/ 	.word	index@(_ZN3cub18CUB_300001_SM_10006detail6reduce28DeviceReduceSingleTileKernelINS2_10policy_hubIljN4cuda3std3__44plusIlEEE10Policy1000EN6thrust24THRUST_300001_SM_1000_NS18transform_iteratorI6is_posNSD_6detail15normal_iteratorINSD_10device_ptrIfEEEEllEEPljS9_llNS7_10__identityEEEvT0_T1_T2_T3_T4_T6_)
        /*023c*/ 	.word	0x00000000


	//----- nvinfo : EIATTR_MIN_STACK_SIZE
	.align		4
.L_140:
        /*0240*/ 	.byte	0x04, 0x12
        /*0242*/ 	.short	(.L_142 - .L_141)
	.align		4
.L_141:
        /*0244*/ 	.word	index@(_ZN3cub18CUB_300001_SM_10006detail9transform16transform_kernelINS2_10policy_hubILb0EN4cuda3std3__45tupleIJN6thrust24THRUST_300001_SM_1000_NS6detail15normal_iteratorINSA_10device_ptrIfEEEESF_EEEE10policy1000ElNS7_5minusIfEESF_JPfSL_EEEvT0_iT1_T2_DpNS2_10kernel_argIT3_EE)
        /*0248*/ 	.word	0x00000000


	//----- nvinfo : EIATTR_MIN_STACK_SIZE
	.align		4
.L_142:
        /*024c*/ 	.byte	0x04, 0x12
        /*024e*/ 	.short	(.L_144 - .L_143)
	.align		4
.L_143:
        /*0250*/ 	.word	index@(_ZN3cub18CUB_300001_SM_10006detail9transform16transform_kernelINS2_10policy_hubILb0EN4cuda3std3__45tupleIJN6thrust24THRUST_300001_SM_1000_NS6detail15normal_iteratorINSA_10device_ptrIfEEEESF_EEEE10policy1000EiNS7_5minusIfEESF_JPfSL_EEEvT0_iT1_T2_DpNS2_10kernel_argIT3_EE)
        /*0254*/ 	.word	0x00000000


	//----- nvinfo : EIATTR_MIN_STACK_SIZE
	.align		4
.L_144:
        /*0258*/ 	.byte	0x04, 0x12
        /*025a*/ 	.short	(.L_146 - .L_145)
	.align		4
.L_145:
        /*025c*/ 	.word	index@(_ZN3cub18CUB_300001_SM_10006detail8for_each13static_kernelINS2_12policy_hub_t12policy_500_tElN6thrust24THRUST_300001_SM_1000_NS8cuda_cub11__transform17unary_transform_fINS7_6detail15normal_iteratorINS7_10device_ptrIfEEEESF_NS9_14no_stencil_tagENS8_9__replace10constant_fIiEE17is_less_than_zeroEEEEvT0_T1_)
        /*0260*/ 	.word	0x00000000


	//----- nvinfo : EIATTR_MIN_STACK_SIZE
	.align		4
.L_146:
        /*0264*/ 	.byte	0x04, 0x12
        /*0266*/ 	.short	(.L_148 - .L_147)
	.align		4
.L_147:
        /*0268*/ 	.word	index@(_ZN3cub18CUB_300001_SM_10006detail8for_each13static_kernelINS2_12policy_hub_t12policy_500_tEmN6thrust24THRUST_300001_SM_1000_NS8cuda_cub20__uninitialized_fill7functorINS7_10device_ptrIfEEfEEEEvT0_T1_)
        /*026c*/ 	.word	0x00000000


	//----- nvinfo : EIATTR_MIN_STACK_SIZE
	.align		4
.L_148:
        /*0270*/ 	.byte	0x04, 0x12
        /*0272*/ 	.short	(.L_150 - .L_149)
	.align		4
.L_149:
        /*0274*/ 	.word	index@(_ZN3cub18CUB_300001_SM_10006detail11EmptyKernelIvEEvv)
        /*0278*/ 	.word	0x00000000
.L_150:


//--------------------- .nv.compat                --------------------------
	.section	.nv.compat,"",@"SHT_CUDA_COMPAT_INFO"
	.align	4
        /*0000*/ 	.byte	0x02, 0x09, 0x00, 0x00, 0x02, 0x02, 0x02, 0x00, 0x02, 0x05, 0x05, 0x00, 0x03, 0x07, 0x01, 0x01
        /*0010*/ 	.byte	0x02, 0x03, 0x00, 0x00, 0x02, 0x06, 0x01, 0x00, 0x04, 0x0b, 0x08, 0x00, 0x09, 0x00, 0x00, 0x00
        /*0020*/ 	.byte	0x00, 0x00, 0x00, 0x00


//--------------------- .nv.info._ZN3cub18CUB_300001_SM_10006detail6reduce28DeviceReduceSingleTileKernelINS2_10policy_hubIfyN4cuda3std3__44plusIfEEE10Policy1000EPfSC_iS9_ffNS7_10__identityEEEvT0_T1_T2_T3_T4_T6_ --------------------------
	.section	.nv.info._ZN3cub18CUB_300001_SM_10006detail6reduce28DeviceReduceSingleTileKernelINS2_10policy_hubIfyN4cuda3std3__44plusIfEEE10Policy1000EPfSC_iS9_ffNS7_10__identityEEEvT0_T1_T2_T3_T4_T6_,"",@"SHT_CUDA_INFO"
	.sectionflags	@""
	.align	4


	//----- nvinfo : EIATTR_CUDA_API_VERSION
	.align		4
        /*0000*/ 	.byte	0x04, 0x37
        /*0002*/ 	.short	(.L_152 - .L_151)
.L_151:
        /*0004*/ 	.word	0x00000082


	//----- nvinfo : EIATTR_KPARAM_INFO
	.align		4
.L_152:
        /*0008*/ 	.byte	0x04, 0x17
        /*000a*/ 	.short	(.L_154 - .L_153)
.L_153:
        /*000c*/ 	.word	0x00000000
        /*0010*/ 	.short	0x0005
        /*0012*/ 	.short	0x001c
        /*0014*/ 	.byte	0x00, 0xf0, 0x05, 0x00


	//----- nvinfo : EIATTR_KPARAM_INFO
	.align		4
.L_154:
        /*0018*/ 	.byte	0x04, 0x17
        /*001a*/ 	.short	(.L_156 - .L_155)
.L_155:
        /*001c*/ 	.word	0x00000000
        /*0020*/ 	.short	0x0004
        /*0022*/ 	.short	0x0018
        /*0024*/ 	.byte	0x00, 0xf0, 0x11, 0x00


	//----- nvinfo : EIATTR_KPARAM_INFO
	.align		4
.L_156:
        /*0028*/ 	.byte	0x04, 0x17
        /*002a*/ 	.short	(.L_158 - .L_157)
.L_157:
        /*002c*/ 	.word	0x00000000
        /*0030*/ 	.short	0x0003
        /*0032*/ 	.short	0x0014
        /*0034*/ 	.byte	0x00, 0xf0, 0x05, 0x00


	//----- nvinfo : EIATTR_KPARAM_INFO
	.align		4
.L_158:
        /*0038*/ 	.byte	0x04, 0x17
        /*003a*/ 	.short	(.L_160 - .L_159)
.L_159:
        /*003c*/ 	.word	0x00000000
        /*0040*/ 	.short	0x0002
        /*0042*/ 	.short	0x0010
        /*0044*/ 	.byte	0x00, 0xf0, 0x11, 0x00


	//----- nvinfo : EIATTR_KPARAM_INFO
	.align		4
.L_160:
        /*0048*/ 	.byte	0x04, 0x17
        /*004a*/ 	.short	(.L_162 - .L_161)
.L_161:
        /*004c*/ 	.word	0x00000000
        /*0050*/ 	.short	0x0001
        /*0052*/ 	.short	0x0008
        /*0054*/ 	.byte	0x00, 0xf5, 0x21, 0x00


	//----- nvinfo : EIATTR_KPARAM_INFO
	.align		4
.L_162:
        /*0058*/ 	.byte	0x04, 0x17
        /*005a*/ 	.short	(.L_164 - .L_163)
.L_163:
        /*005c*/ 	.word	0x00000000
        /*0060*/ 	.short	0x0000
        /*0062*/ 	.short	0x0000
        /*0064*/ 	.byte	0x00, 0xf5, 0x21, 0x00


	//----- nvinfo : EIATTR_SPARSE_MMA_MASK
	.align		4
.L_164:
        /*0068*/ 	.byte	0x03, 0x50
        /*006a*/ 	.short	0x0000


	//----- nvinfo : EIATTR_MAXREG_COUNT
	.align		4
        /*006c*/ 	.byte	0x03, 0x1b
        /*006e*/ 	.short	0x00ff


	//----- nvinfo : EIATTR_NUM_BARRIERS
	.align		4
        /*0070*/ 	.byte	0x02, 0x4c
        /*0072*/ 	.byte	0x01
	.zero		1


	//----- nvinfo : EIATTR_MERCURY_ISA_VERSION
	.align		4
        /*0074*/ 	.byte	0x03, 0x5f
        /*0076*/ 	.short	0x0101


	//----- nvinfo : EIATTR_COOP_GROUP_MASK_REGIDS
	.align		4
        /*0078*/ 	.byte	0x04, 0x29
        /*007a*/ 	.short	(.L_166 - .L_165)


	//   ....[0]....
.L_165:
        /*007c*/ 	.word	0xffffffff


	//   ....[1]....
        /*0080*/ 	.word	0xffffffff


	//   ....[2]....
        /*0084*/ 	.word	0xffffffff


	//   ....[3]....
        /*0088*/ 	.word	0xffffffff


	//   ....[4]....
        /*008c*/ 	.word	0xffffffff


	//   ....[5]....
        /*0090*/ 	.word	0xffffffff


	//   ....[6]....
        /*0094*/ 	.word	0xffffffff


	//   ....[7]....
        /*0098*/ 	.word	0xffffffff


	//   ....[8]....
        /*009c*/ 	.word	0xffffffff


	//   ....[9]....
        /*00a0*/ 	.word	0xffffffff


	//   ....[10]....
        /*00a4*/ 	.word	0xffffffff


	//   ....[11]....
        /*00a8*/ 	.word	0xffffffff


	//   ....[12]....
        /*00ac*/ 	.word	0xffffffff


	//   ....[13]....
        /*00b0*/ 	.word	0xffffffff


	//   ....[14]....
        /*00b4*/ 	.word	0xffffffff


	//   ....[15]....
        /*00b8*/ 	.word	0xffffffff


	//   ....[16]....
        /*00bc*/ 	.word	0xffffffff


	//   ....[17]....
        /*00c0*/ 	.word	0xffffffff


	//   ....[18]....
        /*00c4*/ 	.word	0xffffffff


	//   ....[19]....
        /*00c8*/ 	.word	0xffffffff


	//   ....[20]....
        /*00cc*/ 	.word	0xffffffff


	//   ....[21]....
        /*00d0*/ 	.word	0xffffffff


	//   ....[22]....
        /*00d4*/ 	.word	0xffffffff


	//   ....[23]....
        /*00d8*/ 	.word	0xffffffff


	//   ....[24]....
        /*00dc*/ 	.word	0xffffffff


	//   ....[25]....
        /*00e0*/ 	.word	0xffffffff


	//   ....[26]....
        /*00e4*/ 	.word	0xffffffff


	//   ....[27]....
        /*00e8*/ 	.word	0xffffffff


	//   ....[28]....
        /*00ec*/ 	.word	0xffffffff


	//   ....[29]....
        /*00f0*/ 	.word	0xffffffff


	//----- nvinfo : EIATTR_COOP_GROUP_INSTR_OFFSETS
	.align		4
.L_166:
        /*00f4*/ 	.byte	0x04, 0x28
        /*00f6*/ 	.short	(.L_168 - .L_167)


	//   ....[0]....
.L_167:
        /*00f8*/ 	.word	0x00000980


	//   ....[1]....
        /*00fc*/ 	.word	0x000009e0


	//   ....[2]....
        /*0100*/ 	.word	0x00000a50


	//   ....[3]....
        /*0104*/ 	.word	0x00000aa0


	//   ....[4]....
        /*0108*/ 	.word	0x00000ad0


	//   ....[5]....
        /*010c*/ 	.word	0x00000c90


	//   ....[6]....
        /*0110*/ 	.word	0x00000d20


	//   ....[7]....
        /*0114*/ 	.word	0x00000d60


	//   ....[8]....
        /*0118*/ 	.word	0x00000db0


	//   ....[9]....
        /*011c*/ 	.word	0x00000df0


	//   ....[10]....
        /*0120*/ 	.word	0x00001c00


	//   ....[11]....
        /*0124*/ 	.word	0x00001c80


	//   ....[12]....
        /*0128*/ 	.word	0x00001cd0


	//   ....[13]....
        /*012c*/ 	.word	0x00001d10


	//   ....[14]....
        /*0130*/ 	.word	0x00001d40


	//   ....[15]....
        /*0134*/ 	.word	0x00002700


	//   ....[16]....
        /*0138*/ 	.word	0x00002760


	//   ....[17]....
        /*013c*/ 	.word	0x000027d0


	//   ....[18]....
        /*0140*/ 	.word	0x00002820


	//   ....[19]....
        /*0144*/ 	.word	0x00002850


	//   ....[20]....
        /*0148*/ 	.word	0x00002a10


	//   ....[21]....
        /*014c*/ 	.word	0x00002a90


	//   ....[22]....
        /*0150*/ 	.word	0x00002ad0


	//   ....[23]....
        /*0154*/ 	.word	0x00002b10


	//   ....[24]....
        /*0158*/ 	.word	0x00002b70


	//   ....[25]....
        /*015c*/ 	.word	0x00003b00


	//   ....[26]....
        /*0160*/ 	.word	0x00003b80


	//   ....[27]....
        /*0164*/ 	.word	0x00003bd0


	//   ....[28]....
        /*0168*/ 	.word	0x00003c10


	//   ....[29]....
        /*016c*/ 	.word	0x00003c40


	//----- nvinfo : EIATTR_VRC_CTA_INIT_COUNT
	.align		4
.L_168:
        /*0170*/ 	.byte	0x02, 0x4a
	.zero		1
	.zero		1


	//----- nvinfo : EIATTR_EXIT_INSTR_OFFSETS
	.align		4
        /*0174*/ 	.byte	0x04, 0x1c
        /*0176*/ 	.short	(.L_170 - .L_169)


	//   ....[0]....
.L_169:
        /*0178*/ 	.word	0x00000080


	//   ....[1]....
        /*017c*/ 	.word	0x000000c0


	//   ....[2]....
        /*0180*/ 	.word	0x00003d90


	//   ....[3]....
        /*0184*/ 	.word	0x00003de0


	//----- nvinfo : EIATTR_MAX_THREADS
	.align		4
.L_170:
        /*0188*/ 	.byte	0x04, 0x05
        /*018a*/ 	.short	(.L_172 - .L_171)
.L_171:
        /*018c*/ 	.word	0x00000100
        /*0190*/ 	.word	0x00000001
        /*0194*/ 	.word	0x00000001


	//----- nvinfo : EIATTR_CRS_STACK_SIZE
	.align		4
.L_172:
        /*0198*/ 	.byte	0x04, 0x1e
        /*019a*/ 	.short	(.L_174 - .L_173)
.L_173:
        /*019c*/ 	.word	0x00000000


	//----- nvinfo : EIATTR_CBANK_PARAM_SIZE
	.align		4
.L_174:
        /*01a0*/ 	.byte	0x03, 0x19
        /*01a2*/ 	.short	0x001d


	//----- nvinfo : EIATTR_PARAM_CBANK
	.align		4
        /*01a4*/ 	.byte	0x04, 0x0a
        /*01a6*/ 	.short	(.L_176 - .L_175)
	.align		4
.L_175:
        /*01a8*/ 	.word	index@(.nv.constant0._ZN3cub18CUB_300001_SM_10006detail6reduce28DeviceReduceSingleTileKernelINS2_10policy_hubIfyN4cuda3std3__44plusIfEEE10Policy1000EPfSC_iS9_ffNS7_10__identityEEEvT0_T1_T2_T3_T4_T6_)
        /*01ac*/ 	.short	0x0380
        /*01ae*/ 	.short	0x001d


	//----- nvinfo : EIATTR_SW_WAR
	.align		4
.L_176:
        /*01b0*/ 	.byte	0x04, 0x36
        /*01b2*/ 	.short	(.L_178 - .L_177)
.L_177:
        /*01b4*/ 	.word	0x00000008
.L_178:


//--------------------- .nv.info._ZN3cub18CUB_300001_SM_10006detail6reduce18DeviceReduceKernelINS2_10policy_hubIfyN4cuda3std3__44plusIfEEE10Policy1000EN6thrust24THRUST_300001_SM_1000_NS6detail15normal_iteratorINSD_10device_ptrIfEEEEyS9_fNS7_10__identityEEEvT0_PT3_T1_NS0_13GridEvenShareISN_EET2_T4_ --------------------------
	.section	.nv.info._ZN3cub18CUB_300001_SM_10006detail6reduce18DeviceReduceKernelINS2_10policy_hubIfyN4cuda3std3__44plusIfEEE10Policy1000EN6thrust24THRUST_300001_SM_1000_NS6detail15normal_iteratorINSD_10device_ptrIfEEEEyS9_fNS7_10__identityEEEvT0_PT3_T1_NS0_13GridEvenShareISN_EET2_T4_,"",@"SHT_CUDA_INFO"
	.sectionflags	@""
	.align	4


	//----- nvinfo : EIATTR_CUDA_API_VERSION
	.align		4
        /*0000*/ 	.byte	0x04, 0x37
        /*0002*/ 	.short	(.L_180 - .L_179)
.L_179:
        /*0004*/ 	.word	0x00000082


	//----- nvinfo : EIATTR_KPARAM_INFO
	.align		4
.L_180:
        /*0008*/ 	.byte	0x04, 0x17
        /*000a*/ 	.short	(.L_182 - .L_181)
.L_181:
        /*000c*/ 	.word	0x00000000
        /*0010*/ 	.short	0x0005
        /*0012*/ 	.short	0x0061
        /*0014*/ 	.byte	0x00, 0xf0, 0x05, 0x00


	//----- nvinfo : EIATTR_KPARAM_INFO
	.align		4
.L_182:
        /*0018*/ 	.byte	0x04, 0x17
        /*001a*/ 	.short	(.L_184 - .L_183)
.L_183:
        /*001c*/ 	.word	0x00000000
        /*0020*/ 	.short	0x0004
        /*0022*/ 	.short	0x0060
        /*0024*/ 	.byte	0x00, 0xf0, 0x05, 0x00


	//----- nvinfo : EIATTR_KPARAM_INFO
	.align		4
.L_184:
        /*0028*/ 	.byte	0x04, 0x17
        /*002a*/ 	.short	(.L_186 - .L_185)
.L_185:
        /*002c*/ 	.word	0x00000000
        /*0030*/ 	.short	0x0003
        /*0032*/ 	.short	0x0018
        /*0034*/ 	.byte	0x00, 0xf0, 0x21, 0x01


	//----- nvinfo : EIATTR_KPARAM_INFO
	.align		4
.L_186:
        /*0038*/ 	.byte	0x04, 0x17
        /*003a*/ 	.short	(.L_188 - .L_187)
.L_187:
        /*003c*/ 	.word	0x00000000
        /*0040*/ 	.short	0x0002
        /*0042*/ 	.short	0x0010
        /*0044*/ 	.byte	0x00, 0xf0, 0x21, 0x00


	//----- nvinfo : EIATTR_KPARAM_INFO
	.align		4
.L_188:
        /*0048*/ 	.byte	0x04, 0x17
        /*004a*/ 	.short	(.L_190 - .L_189)
.L_189:
        /*004c*/ 	.word	0x00000000
        /*0050*/ 	.short	0x0001
        /*0052*/ 	.short	0x0008
        /*0054*/ 	.byte	0x00, 0xf5, 0x21, 0x00


	//----- nvinfo : EIATTR_KPARAM_INFO
	.align		4
.L_190:
        /*0058*/ 	.byte	0x04, 0x17
        /*005a*/ 	.short	(.L_192 - .L_191)
.L_191:
        /*005c*/ 	.word	0x00000000
        /*0060*/ 	.short	0x0000
        /*0062*/ 	.short	0x0000
        /*0064*/ 	.byte	0x00, 0xf0, 0x21, 0x00


	//----- nvinfo : EIATTR_SPARSE_MMA_MASK
	.align		4
.L_192:
        /*0068*/ 	.byte	0x03, 0x50
        /*006a*/ 	.short	0x0000


	//----- nvinfo : EIATTR_MAXREG_COUNT
	.align		4
        /*006c*/ 	.byte	0x03, 0x1b
        /*006e*/ 	.short	0x00ff


	//----- nvinfo : EIATTR_NUM_BARRIERS
	.align		4
        /*0070*/ 	.byte	0x02, 0x4c
        /*0072*/ 	.byte	0x01
	.zero		1


	//----- nvinfo : EIATTR_MERCURY_ISA_VERSION
	.align		4
        /*0074*/ 	.byte	0x03, 0x5f
        /*0076*/ 	.short	0x0101


	//----- nvinfo : EIATTR_COOP_GROUP_MASK_REGIDS
	.align		4
        /*0078*/ 	.byte	0x04, 0x29
        /*007a*/ 	.short	(.L_194 - .L_193)


	//   ....[0]....
.L_193:
        /*007c*/ 	.word	0xffffffff


	//   ....[1]....
        /*0080*/ 	.word	0xffffffff


	//   ....[2]....
        /*0084*/ 	.word	0xffffffff


	//   ....[3]....
        /*0088*/ 	.word	0xffffffff


	//   ....[4]....
        /*008c*/ 	.word	0xffffffff


	//   ....[5]....
        /*0090*/ 	.word	0xffffffff


	//   ....[6]....
        /*0094*/ 	.word	0xffffffff


	//   ....[7]....
        /*0098*/ 	.word	0xffffffff


	//   ....[8]....
        /*009c*/ 	.word	0xffffffff


	//   ....[9]....
        /*00a0*/ 	.word	0xffffffff


	//   ....[10]....
        /*00a4*/ 	.word	0xffffffff


	//   ....[11]....
        /*00a8*/ 	.word	0xffffffff


	//   ....[12]....
        /*00ac*/ 	.word	0xffffffff


	//   ....[13]....
        /*00b0*/ 	.word	0xffffffff


	//   ....[14]....
        /*00b4*/ 	.word	0xffffffff


	//----- nvinfo : EIATTR_COOP_GROUP_INSTR_OFFSETS
	.align		4
.L_194:
        /*00b8*/ 	.byte	0x04, 0x28
        /*00ba*/ 	.short	(.L_196 - .L_195)


	//   ....[0]....
.L_195:
        /*00bc*/ 	.word	0x000009c0


	//   ....[1]....
        /*00c0*/ 	.word	0x00000a20


	//   ....[2]....
        /*00c4*/ 	.word	0x00000a90


	//   ....[3]....
        /*00c8*/ 	.word	0x00000ae0


	//   ....[4]....
        /*00cc*/ 	.word	0x00000b10


	//   ....[5]....
        /*00d0*/ 	.word	0x00000cd0


	//   ....[6]....
        /*00d4*/ 	.word	0x00000d60


	//   ....[7]....
        /*00d8*/ 	.word	0x00000dd0


	//   ....[8]....
        /*00dc*/ 	.word	0x00000e20


	//   ....[9]....
        /*00e0*/ 	.word	0x00000e50


	//   ....[10]....
        /*00e4*/ 	.word	0x00002030


	//   ....[11]....
        /*00e8*/ 	.word	0x000020c0


	//   ....[12]....
        /*00ec*/ 	.word	0x00002110


	//   ....[13]....
        /*00f0*/ 	.word	0x00002150


	//   ....[14]....
        /*00f4*/ 	.word	0x00002180


	//----- nvinfo : EIATTR_VRC_CTA_INIT_COUNT
	.align		4
.L_196:
        /*00f8*/ 	.byte	0x02, 0x4a
	.zero		1
	.zero		1


	//----- nvinfo : EIATTR_EXIT_INSTR_OFFSETS
	.align		4
        /*00fc*/ 	.byte	0x04, 0x1c
        /*00fe*/ 	.short	(.L_198 - .L_197)


	//   ....[0]....
.L_197:
        /*0100*/ 	.word	0x000022d0


	//   ....[1]....
        /*0104*/ 	.word	0x00002330


	//----- nvinfo : EIATTR_MAX_THREADS
	.align		4
.L_198:
        /*0108*/ 	.byte	0x04, 0x05
        /*010a*/ 	.short	(.L_200 - .L_199)
.L_199:
        /*010c*/ 	.word	0x00000100
        /*0110*/ 	.word	0x00000001
        /*0114*/ 	.word	0x00000001


	//----- nvinfo : EIATTR_CRS_STACK_SIZE
	.align		4
.L_200:
        /*0118*/ 	.byte	0x04, 0x1e
        /*011a*/ 	.short	(.L_202 - .L_201)
.L_201:
        /*011c*/ 	.word	0x00000000


	//----- nvinfo : EIATTR_CBANK_PARAM_SIZE
	.align		4
.L_202:
        /*0120*/ 	.byte	0x03, 0x19
        /*0122*/ 	.short	0x0062


	//----- nvinfo : EIATTR_PARAM_CBANK
	.align		4
        /*0124*/ 	.byte	0x04, 0x0a
        /*0126*/ 	.short	(.L_204 - .L_203)
	.align		4
.L_203:
        /*0128*/ 	.word	index@(.nv.constant0._ZN3cub18CUB_300001_SM_10006detail6reduce18DeviceReduceKernelINS2_10policy_hubIfyN4cuda3std3__44plusIfEEE10Policy1000EN6thrust24THRUST_300001_SM_1000_NS6detail15normal_iteratorINSD_10device_ptrIfEEEEyS9_fNS7_10__identityEEEvT0_PT3_T1_NS0_13GridEvenShareISN_EET2_T4_)
        /*012c*/ 	.short	0x0380
        /*012e*/ 	.short	0x0062


	//----- nvinfo : EIATTR_SW_WAR
	.align		4
.L_204:
        /*0130*/ 	.byte	0x04, 0x36
        /*0132*/ 	.short	(.L_206 - .L_205)
.L_205:
        /*0134*/ 	.word	0x00000008
.L_206:


//--------------------- .nv.info._ZN3cub18CUB_300001_SM_10006detail6reduce28DeviceReduceSingleTileKernelINS2_10policy_hubIfyN4cuda3std3__44plusIfEEE10Policy1000EN6thrust24THRUST_300001_SM_1000_NS6detail15normal_iteratorINSD_10device_ptrIfEEEEPfyS9_ffNS7_10__identityEEEvT0_T1_T2_T3_T4_T6_ --------------------------
	.section	.nv.info._ZN3cub18CUB_300001_SM_10006detail6reduce28DeviceReduceSingleTileKernelINS2_10policy_hubIfyN4cuda3std3__44plusIfEEE10Policy1000EN6thrust24THRUST_300001_SM_1000_NS6detail15normal_iteratorINSD_10device_ptrIfEEEEPfyS9_ffNS7_10__identityEEEvT0_T1_T2_T3_T4_T6_,"",@"SHT_CUDA_INFO"
	.sectionflags	@""
	.align	4


	//----- nvinfo : EIATTR_CUDA_API_VERSION
	.align		4
        /*0000*/ 	.byte	0x04, 0x37
        /*0002*/ 	.short	(.L_208 - .L_207)
.L_207:
        /*0004*/ 	.word	0x00000082


	//----- nvinfo : EIATTR_KPARAM_INFO
	.align		4
.L_208:
        /*0008*/ 	.byte	0x04, 0x17
        /*000a*/ 	.short	(.L_210 - .L_209)
.L_209:
        /*000c*/ 	.word	0x00000000
        /*0010*/ 	.short	0x0005
        /*0012*/ 	.short	0x0020
        /*0014*/ 	.byte	0x00, 0xf0, 0x05, 0x00


	//----- nvinfo : EIATTR_KPARAM_INFO
	.align		4
.L_210:
        /*0018*/ 	.byte	0x04, 0x17
        /*001a*/ 	.short	(.L_212 - .L_211)
.L_211:
        /*001c*/ 	.word	0x00000000
        /*0020*/ 	.short	0x0004
        /*0022*/ 	.short	0x001c
        /*0024*/ 	.byte	0x00, 0xf0, 0x11, 0x00


	//----- nvinfo : EIATTR_KPARAM_INFO
	.align		4
.L_212:
        /*0028*/ 	.byte	0x04, 0x17
        /*002a*/ 	.short	(.L_214 - .L_213)
.L_213:
        /*002c*/ 	.word	0x00000000
        /*0030*/ 	.short	0x0003
        /*0032*/ 	.short	0x0018
        /*0034*/ 	.byte	0x00, 0xf0, 0x05, 0x00


	//----- nvinfo : EIATTR_KPARAM_INFO
	.align		4
.L_214:
        /*0038*/ 	.byte	0x04, 0x17
        /*003a*/ 	.short	(.L_216 - .L_215)
.L_215:
        /*003c*/ 	.word	0x00000000
        /*0040*/ 	.short	0x0002
        /*0042*/ 	.short	0x0010
        /*0044*/ 	.byte	0x00, 0xf0, 0x21, 0x00


	//----- nvinfo : EIATTR_KPARAM_INFO
	.align		4
.L_216:
        /*0048*/ 	.byte	0x04, 0x17
        /*004a*/ 	.short	(.L_218 - .L_217)
.L_217:
        /*004c*/ 	.word	0x00000000
        /*0050*/ 	.short	0x0001
        /*0052*/ 	.short	0x0008
        /*0054*/ 	.byte	0x00, 0xf5, 0x21, 0x00


	//----- nvinfo : EIATTR_KPARAM_INFO
	.align		4
.L_218:
        /*0058*/ 	.byte	0x04, 0x17
        /*005a*/ 	.short	(.L_220 - .L_219)
.L_219:
        /*005c*/ 	.word	0x00000000
        /*0060*/ 	.short	0x0000
        /*0062*/ 	.short	0x0000
        /*0064*/ 	.byte	0x00, 0xf0, 0x21, 0x00


	//----- nvinfo : EIATTR_SPARSE_MMA_MASK
	.align		4
.L_220:
        /*0068*/ 	.byte	0x03, 0x50
        /*006a*/ 	.short	0x0000


	//----- nvinfo : EIATTR_MAXREG_COUNT
	.align		4
        /*006c*/ 	.byte	0x03, 0x1b
        /*006e*/ 	.short	0x00ff


	//----- nvinfo : EIATTR_NUM_BARRIERS
	.align		4
        /*0070*/ 	.byte	0x02, 0x4c
        /*0072*/ 	.byte	0x01
	.zero		1


	//----- nvinfo : EIATTR_MERCURY_ISA_VERSION
	.align		4
        /*0074*/ 	.byte	0x03, 0x5f
        /*0076*/ 	.short	0x0101


	//----- nvinfo : EIATTR_COOP_GROUP_MASK_REGIDS
	.align		4
        /*0078*/ 	.byte	0x04, 0x29
        /*007a*/ 	.short	(.L_222 - .L_221)


	//   ....[0]....
.L_221:
        /*007c*/ 	.word	0xffffffff


	//   ....[1]....
        /*0080*/ 	.word	0xffffffff


	//   ....[2]....
        /*0084*/ 	.word	0xffffffff


	//   ....[3]....
        /*0088*/ 	.word	0xffffffff


	//   ....[4]....
        /*008c*/ 	.word	0xffffffff


	//   ....[5]....
        /*0090*/ 	.word	0xffffffff


	//   ....[6]....
        /*0094*/ 	.word	0xffffffff


	//   ....[7]....
        /*0098*/ 	.word	0xffffffff


	//   ....[8]....
        /*009c*/ 	.word	0xffffffff


	//   ....[9]....
        /*00a0*/ 	.word	0xffffffff


	//   ....[10]....
        /*00a4*/ 	.word	0xffffffff


	//   ....[11]....
        /*00a8*/ 	.word	0xffffffff


	//   ....[12]....
        /*00ac*/ 	.word	0xffffffff


	//   ....[13]....
        /*00b0*/ 	.word	0xffffffff


	//   ....[14]....
        /*00b4*/ 	.word	0xffffffff


	//----- nvinfo : EIATTR_COOP_GROUP_INSTR_OFFSETS
	.align		4
.L_222:
        /*00b8*/ 	.byte	0x04, 0x28
        /*00ba*/ 	.short	(.L_224 - .L_223)


	//   ....[0]....
.L_223:
        /*00bc*/ 	.word	0x00000930


	//   ....[1]....
        /*00c0*/ 	.word	0x00000990


	//   ....[2]....
        /*00c4*/ 	.word	0x00000a00


	//   ....[3]....
        /*00c8*/ 	.word	0x00000a50


	//   ....[4]....
        /*00cc*/ 	.word	0x00000a80


	//   ....[5]....
        /*00d0*/ 	.word	0x00000c40


	//   ....[6]....
        /*00d4*/ 	.word	0x00000cd0


	//   ....[7]....
        /*00d8*/ 	.word	0x00000d20


	//   ....[8]....
        /*00dc*/ 	.word	0x00000d60


	//   ....[9]....
        /*00e0*/ 	.word	0x00000da0


	//   ....[10]....
        /*00e4*/ 	.word	0x00001dc0


	//   ....[11]....
        /*00e8*/ 	.word	0x00001e40


	//   ....[12]....
        /*00ec*/ 	.word	0x00001e90


	//   ....[13]....
        /*00f0*/ 	.word	0x00001ed0


	//   ....[14]....
        /*00f4*/ 	.word	0x00001f00


	//----- nvinfo : EIATTR_VRC_CTA_INIT_COUNT
	.align		4
.L_224:
        /*00f8*/ 	.byte	0x02, 0x4a
	.zero		1
	.zero		1


	//----- nvinfo : EIATTR_EXIT_INSTR_OFFSETS
	.align		4
        /*00fc*/ 	.byte	0x04, 0x1c
        /*00fe*/ 	.short	(.L_226 - .L_225)


	//   ....[0]....
.L_225:
        /*0100*/ 	.word	0x000000a0


	//   ....[1]....
        /*0104*/ 	.word	0x000000e0


	//   ....[2]....
        /*0108*/ 	.word	0x00002040


	//   ....[3]....
        /*010c*/ 	.word	0x00002090


	//----- nvinfo : EIATTR_MAX_THREADS
	.align		4
.L_226:
        /*0110*/ 	.byte	0x04, 0x05
        /*0112*/ 	.short	(.L_228 - .L_227)
.L_227:
        /*0114*/ 	.word	0x00000100
        /*0118*/ 	.word	0x00000001
        /*011c*/ 	.word	0x00000001


	//----- nvinfo : EIATTR_CRS_STACK_SIZE
	.align		4
.L_228:
        /*0120*/ 	.byte	0x04, 0x1e
        /*0122*/ 	.short	(.L_230 - .L_229)
.L_229:
        /*0124*/ 	.word	0x00000000


	//----- nvinfo : EIATTR_CBANK_PARAM_SIZE
	.align		4
.L_230:
        /*0128*/ 	.byte	0x03, 0x19
        /*012a*/ 	.short	0x0021


	//----- nvinfo : EIATTR_PARAM_CBANK
	.align		4
        /*012c*/ 	.byte	0x04, 0x0a
        /*012e*/ 	.short	(.L_232 - .L_231)
	.align		4
.L_231:
        /*0130*/ 	.word	index@(.nv.constant0._ZN3cub18CUB_300001_SM_10006detail6reduce28DeviceReduceSingleTileKernelINS2_10policy_hubIfyN4cuda3std3__44plusIfEEE10Policy1000EN6thrust24THRUST_300001_SM_1000_NS6detail15normal_iteratorINSD_10device_ptrIfEEEEPfyS9_ffNS7_10__identityEEEvT0_T1_T2_T3_T4_T6_)
        /*0134*/ 	.short	0x0380
        /*0136*/ 	.short	0x0021


	//----- nvinfo : EIATTR_SW_WAR
	.align		4
.L_232:
        /*0138*/ 	.byte	0x04, 0x36
        /*013a*/ 	.short	(.L_234 - .L_233)
.L_233:
        /*013c*/ 	.word	0x00000008
.L_234:


//--------------------- .nv.info._ZN3cub18CUB_300001_SM_10006detail6reduce28DeviceReduceSingleTileKernelINS2_10policy_hubIfjN4cuda3std3__44plusIfEEE10Policy1000EPfSC_iS9_ffNS7_10__identityEEEvT0_T1_T2_T3_T4_T6_ --------------------------
	.section	.nv.info._ZN3cub18CUB_300001_SM_10006detail6reduce28DeviceReduceSingleTileKernelINS2_10policy_hubIfjN4cuda3std3__44plusIfEEE10Policy1000EPfSC_iS9_ffNS7_10__identityEEEvT0_T1_T2_T3_T4_T6_,"",@"SHT_CUDA_INFO"
	.sectionflags	@""
	.align	4


	//----- nvinfo : EIATTR_CUDA_API_VERSION
	.align		4
        /*0000*/ 	.byte	0x04, 0x37
        /*0002*/ 	.short	(.L_236 - .L_235)
.L_235:
        /*0004*/ 	.word	0x00000082


	//----- nvinfo : EIATTR_KPARAM_INFO
	.align		4
.L_236:
        /*0008*/ 	.byte	0x04, 0x17
        /*000a*/ 	.short	(.L_238 - .L_237)
.L_237:
        /*000c*/ 	.word	0x00000000
        /*0010*/ 	.short	0x0005
        /*0012*/ 	.short	0x001c
        /*0014*/ 	.byte	0x00, 0xf0, 0x05, 0x00


	//----- nvinfo : EIATTR_KPARAM_INFO
	.align		4
.L_238:
        /*0018*/ 	.byte	0x04, 0x17
        /*001a*/ 	.short	(.L_240 - .L_239)
.L_239:
        /*001c*/ 	.word	0x00000000
        /*0020*/ 	.short	0x0004
        /*0022*/ 	.short	0x0018
        /*0024*/ 	.byte	0x00, 0xf0, 0x11, 0x00


	//----- nvinfo : EIATTR_KPARAM_INFO
	.align		4
.L_240:
        /*0028*/ 	.byte	0x04, 0x17
        /*002a*/ 	.short	(.L_242 - .L_241)
.L_241:
        /*002c*/ 	.word	0x00000000
        /*0030*/ 	.short	0x0003
        /*0032*/ 	.short	0x0014
        /*0034*/ 	.byte	0x00, 0xf0, 0x05, 0x00


	//----- nvinfo : EIATTR_KPARAM_INFO
	.align		4
.L_242:
        /*0038*/ 	.byte	0x04, 0x17
        /*003a*/ 	.short	(.L_244 - .L_243)
.L_243:
        /*003c*/ 	.word	0x00000000
        /*0040*/ 	.short	0x0002
        /*0042*/ 	.short	0x0010
        /*0044*/ 	.byte	0x00, 0xf0, 0x11, 0x00


	//----- nvinfo : EIATTR_KPARAM_INFO
	.align		4
.L_244:
        /*0048*/ 	.byte	0x04, 0x17
        /*004a*/ 	.short	(.L_246 - .L_245)
.L_245:
        /*004c*/ 	.word	0x00000000
        /*0050*/ 	.short	0x0001
        /*0052*/ 	.short	0x0008
        /*0054*/ 	.byte	0x00, 0xf5, 0x21, 0x00


	//----- nvinfo : EIATTR_KPARAM_INFO
	.align		4
.L_246:
        /*0058*/ 	.byte	0x04, 0x17
        /*005a*/ 	.short	(.L_248 - .L_247)
.L_247:
        /*005c*/ 	.word	0x00000000
        /*0060*/ 	.short	0x0000
        /*0062*/ 	.short	0x0000
        /*0064*/ 	.byte	0x00, 0xf5, 0x21, 0x00


	//----- nvinfo : EIATTR_SPARSE_MMA_MASK
	.align		4
.L_248:
        /*0068*/ 	.byte	0x03, 0x50
        /*006a*/ 	.short	0x0000


	//----- nvinfo : EIATTR_MAXREG_COUNT
	.align		4
        /*006c*/ 	.byte	0x03, 0x1b
        /*006e*/ 	.short	0x0080


	//----- nvinfo : EIATTR_NUM_BARRIERS
	.align		4
        /*0070*/ 	.byte	0x02, 0x4c
        /*0072*/ 	.byte	0x01
	.zero		1


	//----- nvinfo : EIATTR_MERCURY_ISA_VERSION
	.align		4
        /*0074*/ 	.byte	0x03, 0x5f
        /*0076*/ 	.short	0x0101


	//----- nvinfo : EIATTR_UNUSED_LOAD_BYTE_OFFSET
	.align		4
        /*0078*/ 	.byte	0x04, 0x44
        /*007a*/ 	.short	(.L_250 - .L_249)


	//   ....[0]....
.L_249:
        /*007c*/ 	.word	0x00000b70
        /*0080*/ 	.word	0x0000fff0


	//   ....[1]....
        /*0084*/ 	.word	0x00000f80
        /*0088*/ 	.word	0x0000fff0


	//   ....[2]....
        /*008c*/ 	.word	0x00002010
        /*0090*/ 	.word	0x0000fff0


	//   ....[3]....
        /*0094*/ 	.word	0x00002bb0
        /*0098*/ 	.word	0x0000fff0


	//   ....[4]....
        /*009c*/ 	.word	0x00002fc0
        /*00a0*/ 	.word	0x0000fff0


	//   ....[5]....
        /*00a4*/ 	.word	0x00004140
        /*00a8*/ 	.word	0x0000fff0


	//----- nvinfo : EIATTR_COOP_GROUP_MASK_REGIDS
	.align		4
.L_250:
        /*00ac*/ 	.byte	0x04, 0x29
        /*00ae*/ 	.short	(.L_252 - .L_251)


	//   ....[0]....
.L_251:
        /*00b0*/ 	.word	0xffffffff


	//   ....[1]....
        /*00b4*/ 	.word	0xffffffff


	//   ....[2]....
        /*00b8*/ 	.word	0xffffffff


	//   ....[3]....
        /*00bc*/ 	.word	0xffffffff


	//   ....[4]....
        /*00c0*/ 	.word	0xffffffff


	//   ....[5]....
        /*00c4*/ 	.word	0xffffffff


	//   ....[6]....
        /*00c8*/ 	.word	0xffffffff


	//   ....[7]....
        /*00cc*/ 	.word	0xffffffff


	//   ....[8]....
        /*00d0*/ 	.word	0xffffffff


	//   ....[9]....
        /*00d4*/ 	.word	0xffffffff


	//   ....[10]....
        /*00d8*/ 	.word	0xffffffff


	//   ....[11]....
        /*00dc*/ 	.word	0xffffffff


	//   ....[12]....
        /*00e0*/ 	.word	0xffffffff


	//   ....[13]....
        /*00e4*/ 	.word	0xffffffff


	//   ....[14]....
        /*00e8*/ 	.word	0xffffffff


	//   ....[15]....
        /*00ec*/ 	.word	0xffffffff


	//   ....[16]....
        /*00f0*/ 	.word	0xffffffff


	//   ....[17]....
        /*00f4*/ 	.word	0xffffffff


	//   ....[18]....
        /*00f8*/ 	.word	0xffffffff


	//   ....[19]....
        /*00fc*/ 	.word	0xffffffff


	//   ....[20]....
        /*0100*/ 	.word	0xffffffff


	//   ....[21]....
        /*0104*/ 	.word	0xffffffff


	//   ....[22]....
        /*0108*/ 	.word	0xffffffff


	//   ....[23]....
        /*010c*/ 	.word	0xffffffff


	//   ....[24]....
        /*0110*/ 	.word	0xffffffff


	//   ....[25]....
        /*0114*/ 	.word	0xffffffff


	//   ....[26]....
        /*0118*/ 	.word	0xffffffff


	//   ....[27]....
        /*011c*/ 	.word	0xffffffff


	//   ....[28]....
        /*0120*/ 	.word	0xffffffff


	//   ....[29]....
        /*0124*/ 	.word	0xffffffff


	//----- nvinfo : EIATTR_COOP_GROUP_INSTR_OFFSETS
	.align		4
.L_252:
        /*0128*/ 	.byte	0x04, 0x28
        /*012a*/ 	.short	(.L_254 - .L_253)


	//   ....[0]....
.L_253:
        /*012c*/ 	.word	0x00000980


	//   ....[1]....
        /*0130*/ 	.word	0x000009e0


	//   ....[2]....
        /*0134*/ 	.word	0x00000a50


	//   ....[3]....
        /*0138*/ 	.word	0x00000aa0


	//   ....[4]....
        /*013c*/ 	.word	0x00000ad0


	//   ....[5]....
        /*0140*/ 	.word	0x00000d20


	//   ....[6]....
        /*0144*/ 	.word	0x00000db0


	//   ....[7]....
        /*0148*/ 	.word	0x00000df0


	//   ....[8]....
        /*014c*/ 	.word	0x00000e40


	//   ....[9]....
        /*0150*/ 	.word	0x00000e80


	//   ....[10]....
        /*0154*/ 	.word	0x00001e30


	//   ....[11]....
        /*0158*/ 	.word	0x00001eb0


	//   ....[12]....
        /*015c*/ 	.word	0x00001f00


	//   ....[13]....
        /*0160*/ 	.word	0x00001f40


	//   ....[14]....
        /*0164*/ 	.word	0x00001f70


	//   ....[15]....
        /*0168*/ 	.word	0x000029c0


	//   ....[16]....
        /*016c*/ 	.word	0x00002a20


	//   ....[17]....
        /*0170*/ 	.word	0x00002a90


	//   ....[18]....
        /*0174*/ 	.word	0x00002ae0


	//   ....[19]....
        /*0178*/ 	.word	0x00002b10


	//   ....[20]....
        /*017c*/ 	.word	0x00002d60


	//   ....[21]....
        /*0180*/ 	.word	0x00002de0


	//   ....[22]....
        /*0184*/ 	.word	0x00002e20


	//   ....[23]....
        /*0188*/ 	.word	0x00002e60


	//   ....[24]....
        /*018c*/ 	.word	0x00002ec0


	//   ....[25]....
        /*0190*/ 	.word	0x00003f60


	//   ....[26]....
        /*0194*/ 	.word	0x00003fe0


	//   ....[27]....
        /*0198*/ 	.word	0x00004030


	//   ....[28]....
        /*019c*/ 	.word	0x00004070


	//   ....[29]....
        /*01a0*/ 	.word	0x000040a0


	//----- nvinfo : EIATTR_VRC_CTA_INIT_COUNT
	.align		4
.L_254:
        /*01a4*/ 	.byte	0x02, 0x4a
	.zero		1
	.zero		1


	//----- nvinfo : EIATTR_EXIT_INSTR_OFFSETS
	.align		4
        /*01a8*/ 	.byte	0x04, 0x1c
        /*01aa*/ 	.short	(.L_256 - .L_255)


	//   ....[0]....
.L_255:
        /*01ac*/ 	.word	0x00000080


	//   ....[1]....
        /*01b0*/ 	.word	0x000000c0


	//   ....[2]....
        /*01b4*/ 	.word	0x00004280


	//   ....[3]....
        /*01b8*/ 	.word	0x000042d0


	//----- nvinfo : EIATTR_MAX_THREADS
	.align		4
.L_256:
        /*01bc*/ 	.byte	0x04, 0x05
        /*01be*/ 	.short	(.L_258 - .L_257)
.L_257:
        /*01c0*/ 	.word	0x00000200
        /*01c4*/ 	.word	0x00000001
        /*01c8*/ 	.word	0x00000001


	//----- nvinfo : EIATTR_CRS_STACK_SIZE
	.align		4
.L_258:
        /*01cc*/ 	.byte	0x04, 0x1e
        /*01ce*/ 	.short	(.L_260 - .L_259)
.L_259:
        /*01d0*/ 	.word	0x00000000


	//----- nvinfo : EIATTR_CBANK_PARAM_SIZE
	.align		4
.L_260:
        /*01d4*/ 	.byte	0x03, 0x19
        /*01d6*/ 	.short	0x001d


	//----- nvinfo : EIATTR_PARAM_CBANK
	.align		4
        /*01d8*/ 	.byte	0x04, 0x0a
        /*01da*/ 	.short	(.L_262 - .L_261)
	.align		4
.L_261:
        /*01dc*/ 	.word	index@(.nv.constant0._ZN3cub18CUB_300001_SM_10006detail6reduce28DeviceReduceSingleTileKernelINS2_10policy_hubIfjN4cuda3std3__44plusIfEEE10Policy1000EPfSC_iS9_ffNS7_10__identityEEEvT0_T1_T2_T3_T4_T6_)
        /*01e0*/ 	.short	0x0380
        /*01e2*/ 	.short	0x001d


	//----- nvinfo : EIATTR_SW_WAR
	.align		4
.L_262:
        /*01e4*/ 	.byte	0x04, 0x36
        /*01e6*/ 	.short	(.L_264 - .L_263)
.L_263:
        /*01e8*/ 	.word	0x00000008
.L_264:


//--------------------- .nv.info._ZN3cub18CUB_300001_SM_10006detail6reduce18DeviceReduceKernelINS2_10policy_hubIfjN4cuda3std3__44plusIfEEE10Policy1000EN6thrust24THRUST_300001_SM_1000_NS6detail15normal_iteratorINSD_10device_ptrIfEEEEjS9_fNS7_10__identityEEEvT0_PT3_T1_NS0_13GridEvenShareISN_EET2_T4_ --------------------------
	.section	.nv.info._ZN3cub18CUB_300001_SM_10006detail6reduce18DeviceReduceKernelINS2_10policy_hubIfjN4cuda3std3__44plusIfEEE10Policy1000EN6thrust24THRUST_300001_SM_1000_NS6detail15normal_iteratorINSD_10device_ptrIfEEEEjS9_fNS7_10__identityEEEvT0_PT3_T1_NS0_13GridEvenShareISN_EET2_T4_,"",@"SHT_CUDA_INFO"
	.sectionflags	@""
	.align	4


	//----- nvinfo : EIATTR_CUDA_API_VERSION
	.align		4
        /*0000*/ 	.byte	0x04, 0x37
        /*0002*/ 	.short	(.L_266 - .L_265)
.L_265:
        /*0004*/ 	.word	0x00000082


	//----- nvinfo : EIATTR_KPARAM_INFO
	.align		4
.L_266:
        /*0008*/ 	.byte	0x04, 0x17
        /*000a*/ 	.short	(.L_268 - .L_267)
.L_267:
        /*000c*/ 	.word	0x00000000
        /*0010*/ 	.short	0x0005
        /*0012*/ 	.short	0x003d
        /*0014*/ 	.byte	0x00, 0xf0, 0x05, 0x00


	//----- nvinfo : EIATTR_KPARAM_INFO
	.align		4
.L_268:
        /*0018*/ 	.byte	0x04, 0x17
        /*001a*/ 	.short	(.L_270 - .L_269)
.L_269:
        /*001c*/ 	.word	0x00000000
        /*0020*/ 	.short	0x0004
        /*0022*/ 	.short	0x003c
        /*0024*/ 	.byte	0x00, 0xf0, 0x05, 0x00


	//----- nvinfo : EIATTR_KPARAM_INFO
	.align		4
.L_270:
        /*0028*/ 	.byte	0x04, 0x17
        /*002a*/ 	.short	(.L_272 - .L_271)
.L_271:
        /*002c*/ 	.word	0x00000000
        /*0030*/ 	.short	0x0003
        /*0032*/ 	.short	0x0014
        /*0034*/ 	.byte	0x00, 0xf0, 0xa1, 0x00


	//----- nvinfo : EIATTR_KPARAM_INFO
	.align		4
.L_272:
        /*0038*/ 	.byte	0x04, 0x17
        /*003a*/ 	.short	(.L_274 - .L_273)
.L_273:
        /*003c*/ 	.word	0x00000000
        /*0040*/ 	.short	0x0002
        /*0042*/ 	.short	0x0010
        /*0044*/ 	.byte	0x00, 0xf0, 0x11, 0x00


	//----- nvinfo : EIATTR_KPARAM_INFO
	.align		4
.L_274:
        /*0048*/ 	.byte	0x04, 0x17
        /*004a*/ 	.short	(.L_276 - .L_275)
.L_275:
        /*004c*/ 	.word	0x00000000
        /*0050*/ 	.short	0x0001
        /*0052*/ 	.short	0x0008
        /*0054*/ 	.byte	0x00, 0xf5, 0x21, 0x00


	//----- nvinfo : EIATTR_KPARAM_INFO
	.align		4
.L_276:
        /*0058*/ 	.byte	0x04, 0x17
        /*005a*/ 	.short	(.L_278 - .L_277)
.L_277:
        /*005c*/ 	.word	0x00000000
        /*0060*/ 	.short	0x0000
        /*0062*/ 	.short	0x0000
        /*0064*/ 	.byte	0x00, 0xf0, 0x21, 0x00


	//----- nvinfo : EIATTR_SPARSE_MMA_MASK
	.align		4
.L_278:
        /*0068*/ 	.byte	0x03, 0x50
        /*006a*/ 	.short	0x0000


	//----- nvinfo : EIATTR_MAXREG_COUNT
	.align		4
        /*006c*/ 	.byte	0x03, 0x1b
        /*006e*/ 	.short	0x0080


	//----- nvinfo : EIATTR_NUM_BARRIERS
	.align		4
        /*0070*/ 	.byte	0x02, 0x4c
        /*0072*/ 	.byte	0x01
	.zero		1


	//----- nvinfo : EIATTR_MERCURY_ISA_VERSION
	.align		4
        /*0074*/ 	.byte	0x03, 0x5f
        /*0076*/ 	.short	0x0101


	//----- nvinfo : EIATTR_UNUSED_LOAD_BYTE_OFFSET
	.align		4
        /*0078*/ 	.byte	0x04, 0x44
        /*007a*/ 	.short	(.L_280 - .L_279)


	//   ....[0]....
.L_279:
        /*007c*/ 	.word	0x00000de0
        /*0080*/ 	.word	0x0000fff0


	//   ....[1]....
        /*0084*/ 	.word	0x000011f0
        /*0088*/ 	.word	0x0000fff0


	//   ....[2]....
        /*008c*/ 	.word	0x000026b0
        /*0090*/ 	.word	0x0000fff0


	//----- nvinfo : EIATTR_COOP_GROUP_MASK_REGIDS
	.align		4
.L_280:
        /*0094*/ 	.byte	0x04, 0x29
        /*0096*/ 	.short	(.L_282 - .L_281)


	//   ....[0]....
.L_281:
        /*0098*/ 	.word	0xffffffff


	//   ....[1]....
        /*009c*/ 	.word	0xffffffff


	//   ....[2]....
        /*00a0*/ 	.word	0xffffffff


	//   ....[3]....
        /*00a4*/ 	.word	0xffffffff


	//   ....[4]....
        /*00a8*/ 	.word	0xffffffff


	//   ....[5]....
        /*00ac*/ 	.word	0xffffffff


	//   ....[6]....
        /*00b0*/ 	.word	0xffffffff


	//   ....[7]....
        /*00b4*/ 	.word	0xffffffff


	//   ....[8]....
        /*00b8*/ 	.word	0xffffffff


	//   ....[9]....
        /*00bc*/ 	.word	0xffffffff


	//   ....[10]....
        /*00c0*/ 	.word	0xffffffff


	//   ....[11]....
        /*00c4*/ 	.word	0xffffffff


	//   ....[12]....
        /*00c8*/ 	.word	0xffffffff


	//   ....[13]....
        /*00cc*/ 	.word	0xffffffff


	//   ....[14]....
        /*00d0*/ 	.word	0xffffffff


	//----- nvinfo : EIATTR_COOP_GROUP_INSTR_OFFSETS
	.align		4
.L_282:
        /*00d4*/ 	.byte	0x04, 0x28
        /*00d6*/ 	.short	(.L_284 - .L_283)


	//   ....[0]....
.L_283:
        /*00d8*/ 	.word	0x00000bf0


	//   ....[1]....
        /*00dc*/ 	.word	0x00000c50


	//   ....[2]....
        /*00e0*/ 	.word	0x00000cc0


	//   ....[3]....
        /*00e4*/ 	.word	0x00000d10


	//   ....[4]....
        /*00e8*/ 	.word	0x00000d40


	//   ....[5]....
        /*00ec*/ 	.word	0x00000f90


	//   ....[6]....
        /*00f0*/ 	.word	0x00001020


	//   ....[7]....
        /*00f4*/ 	.word	0x00001070


	//   ....[8]....
        /*00f8*/ 	.word	0x000010b0


	//   ....[9]....
        /*00fc*/ 	.word	0x000010f0


	//   ....[10]....
        /*0100*/ 	.word	0x000024c0


	//   ....[11]....
        /*0104*/ 	.word	0x00002550


	//   ....[12]....
        /*0108*/ 	.word	0x000025a0


	//   ....[13]....
        /*010c*/ 	.word	0x000025e0


	//   ....[14]....
        /*0110*/ 	.word	0x00002610


	//----- nvinfo : EIATTR_VRC_CTA_INIT_COUNT
	.align		4
.L_284:
        /*0114*/ 	.byte	0x02, 0x4a
	.zero		1
	.zero		1


	//----- nvinfo : EIATTR_EXIT_INSTR_OFFSETS
	.align		4
        /*0118*/ 	.byte	0x04, 0x1c
        /*011a*/ 	.short	(.L_286 - .L_285)


	//   ....[0]....
.L_285:
        /*011c*/ 	.word	0x000027f0


	//   ....[1]....
        /*0120*/ 	.word	0x00002830


	//----- nvinfo : EIATTR_MAX_THREADS
	.align		4
.L_286:
        /*0124*/ 	.byte	0x04, 0x05
        /*0126*/ 	.short	(.L_288 - .L_287)
.L_287:
        /*0128*/ 	.word	0x00000200
        /*012c*/ 	.word	0x00000001
        /*0130*/ 	.word	0x00000001


	//----- nvinfo : EIATTR_CRS_STACK_SIZE
	.align		4
.L_288:
        /*0134*/ 	.byte	0x04, 0x1e
        /*0136*/ 	.short	(.L_290 - .L_289)
.L_289:
        /*0138*/ 	.word	0x00000000


	//----- nvinfo : EIATTR_CBANK_PARAM_SIZE
	.align		4
.L_290:
        /*013c*/ 	.byte	0x03, 0x19
        /*013e*/ 	.short	0x003e


	//----- nvinfo : EIATTR_PARAM_CBANK
	.align		4
        /*0140*/ 	.byte	0x04, 0x0a
        /*0142*/ 	.short	(.L_292 - .L_291)
	.align		4
.L_291:
        /*0144*/ 	.word	index@(.nv.constant0._ZN3cub18CUB_300001_SM_10006detail6reduce18DeviceReduceKernelINS2_10policy_hubIfjN4cuda3std3__44plusIfEEE10Policy1000EN6thrust24THRUST_300001_SM_1000_NS6detail15normal_iteratorINSD_10device_ptrIfEEEEjS9_fNS7_10__identityEEEvT0_PT3_T1_NS0_13GridEvenShareISN_EET2_T4_)
        /*0148*/ 	.short	0x0380
        /*014a*/ 	.short	0x003e


	//----- nvinfo : EIATTR_SW_WAR
	.align		4
.L_292:
        /*014c*/ 	.byte	0x04, 0x36
        /*014e*/ 	.short	(.L_294 - .L_293)
.L_293:
        /*0150*/ 	.word	0x00000008
.L_294:


//--------------------- .nv.info._ZN3cub18CUB_300001_SM_10006detail6reduce28DeviceReduceSingleTileKernelINS2_10policy_hubIfjN4cuda3std3__44plusIfEEE10Policy1000EN6thrust24THRUST_300001_SM_1000_NS6detail15normal_iteratorINSD_10device_ptrIfEEEEPfjS9_ffNS7_10__identityEEEvT0_T1_T2_T3_T4_T6_ --------------------------
	.section	.nv.info._ZN3cub18CUB_300001_SM_10006detail6reduce28DeviceReduceSingleTileKernelINS2_10policy_hubIfjN4cuda3std3__44plusIfEEE10Policy1000EN6thrust24THRUST_300001_SM_1000_NS6detail15normal_iteratorINSD_10device_ptrIfEEEEPfjS9_ffNS7_10__identityEEEvT0_T1_T2_T3_T4_T6_,"",@"SHT_CUDA_INFO"
	.sectionflags	@""
	.align	4


	//----- nvinfo : EIATTR_CUDA_API_VERSION
	.align		4
        /*0000*/ 	.byte	0x04, 0x37
        /*0002*/ 	.short	(.L_296 - .L_295)
.L_295:
        /*0004*/ 	.word	0x00000082


	//----- nvinfo : EIATTR_KPARAM_INFO
	.align		4
.L_296:
        /*0008*/ 	.byte	0x04, 0x17
        /*000a*/ 	.short	(.L_298 - .L_297)
.L_297:
        /*000c*/ 	.word	0x00000000
        /*0010*/ 	.short	0x0005
        /*0012*/ 	.short	0x001c
        /*0014*/ 	.byte	0x00, 0xf0, 0x05, 0x00


	//----- nvinfo : EIATTR_KPARAM_INFO
	.align		4
.L_298:
        /*0018*/ 	.byte	0x04, 0x17
        /*001a*/ 	.short	(.L_300 - .L_299)
.L_299:
        /*001c*/ 	.word	0x00000000
        /*0020*/ 	.short	0x0004
        /*0022*/ 	.short	0x0018
        /*0024*/ 	.byte	0x00, 0xf0, 0x11, 0x00


	//----- nvinfo : EIATTR_KPARAM_INFO
	.align		4
.L_300:
        /*0028*/ 	.byte	0x04, 0x17
        /*002a*/ 	.short	(.L_302 - .L_301)
.L_301:
        /*002c*/ 	.word	0x00000000
        /*0030*/ 	.short	0x0003
        /*0032*/ 	.short	0x0014
        /*0034*/ 	.byte	0x00, 0xf0, 0x05, 0x00


	//----- nvinfo : EIATTR_KPARAM_INFO
	.align		4
.L_302:
        /*0038*/ 	.byte	0x04, 0x17
        /*003a*/ 	.short	(.L_304 - .L_303)
.L_303:
        /*003c*/ 	.word	0x00000000
        /*0040*/ 	.short	0x0002
        /*0042*/ 	.short	0x0010
        /*0044*/ 	.byte	0x00, 0xf0, 0x11, 0x00


	//----- nvinfo : EIATTR_KPARAM_INFO
	.align		4
.L_304:
        /*0048*/ 	.byte	0x04, 0x17
        /*004a*/ 	.short	(.L_306 - .L_305)
.L_305:
        /*004c*/ 	.word	0x00000000
        /*0050*/ 	.short	0x0001
        /*0052*/ 	.short	0x0008
        /*0054*/ 	.byte	0x00, 0xf5, 0x21, 0x00


	//----- nvinfo : EIATTR_KPARAM_INFO
	.align		4
.L_306:
        /*0058*/ 	.byte	0x04, 0x17
        /*005a*/ 	.short	(.L_308 - .L_307)
.L_307:
        /*005c*/ 	.word	0x00000000
        /*0060*/ 	.short	0x0000
        /*0062*/ 	.short	0x0000
        /*0064*/ 	.byte	0x00, 0xf0, 0x21, 0x00


	//----- nvinfo : EIATTR_SPARSE_MMA_MASK
	.align		4
.L_308:
        /*0068*/ 	.byte	0x03, 0x50
        /*006a*/ 	.short	0x0000


	//----- nvinfo : EIATTR_MAXREG_COUNT
	.align		4
        /*006c*/ 	.byte	0x03, 0x1b
        /*006e*/ 	.short	0x0080


	//----- nvinfo : EIATTR_NUM_BARRIERS
	.align		4
        /*0070*/ 	.byte	0x02, 0x4c
        /*0072*/ 	.byte	0x01
	.zero		1


	//----- nvinfo : EIATTR_MERCURY_ISA_VERSION
	.align		4
        /*0074*/ 	.byte	0x03, 0x5f
        /*0076*/ 	.short	0x0101


	//----- nvinfo : EIATTR_UNUSED_LOAD_BYTE_OFFSET
	.align		4
        /*0078*/ 	.byte	0x04, 0x44
        /*007a*/ 	.short	(.L_310 - .L_309)


	//   ....[0]....
.L_309:
        /*007c*/ 	.word	0x00000b00
        /*0080*/ 	.word	0x0000fff0


	//   ....[1]....
        /*0084*/ 	.word	0x00000f10
        /*0088*/ 	.word	0x0000fff0


	//   ....[2]....
        /*008c*/ 	.word	0x00002270
        /*0090*/ 	.word	0x0000fff0


	//----- nvinfo : EIATTR_COOP_GROUP_MASK_REGIDS
	.align		4
.L_310:
        /*0094*/ 	.byte	0x04, 0x29
        /*0096*/ 	.short	(.L_312 - .L_311)


	//   ....[0]....
.L_311:
        /*0098*/ 	.word	0xffffffff


	//   ....[1]....
        /*009c*/ 	.word	0xffffffff


	//   ....[2]....
        /*00a0*/ 	.word	0xffffffff


	//   ....[3]....
        /*00a4*/ 	.word	0xffffffff


	//   ....[4]....
        /*00a8*/ 	.word	0xffffffff


	//   ....[5]....
        /*00ac*/ 	.word	0xffffffff


	//   ....[6]....
        /*00b0*/ 	.word	0xffffffff


	//   ....[7]....
        /*00b4*/ 	.word	0xffffffff


	//   ....[8]....
        /*00b8*/ 	.word	0xffffffff


	//   ....[9]....
        /*00bc*/ 	.word	0xffffffff


	//   ....[10]....
        /*00c0*/ 	.word	0xffffffff


	//   ....[11]....
        /*00c4*/ 	.word	0xffffffff


	//   ....[12]....
        /*00c8*/ 	.word	0xffffffff


	//   ....[13]....
        /*00cc*/ 	.word	0xffffffff


	//   ....[14]....
        /*00d0*/ 	.word	0xffffffff


	//----- nvinfo : EIATTR_COOP_GROUP_INSTR_OFFSETS
	.align		4
.L_312:
        /*00d4*/ 	.byte	0x04, 0x28
        /*00d6*/ 	.short	(.L_314 - .L_313)


	//   ....[0]....
.L_313:
        /*00d8*/ 	.word	0x00000910


	//   ....[1]....
        /*00dc*/ 	.word	0x00000970


	//   ....[2]....
        /*00e0*/ 	.word	0x000009e0


	//   ....[3]....
        /*00e4*/ 	.word	0x00000a30


	//   ....[4]....
        /*00e8*/ 	.word	0x00000a60


	//   ....[5]....
        /*00ec*/ 	.word	0x00000cb0


	//   ....[6]....
        /*00f0*/ 	.word	0x00000d40


	//   ....[7]....
        /*00f4*/ 	.word	0x00000d80


	//   ....[8]....
        /*00f8*/ 	.word	0x00000dd0


	//   ....[9]....
        /*00fc*/ 	.word	0x00000e10


	//   ....[10]....
        /*0100*/ 	.word	0x00002090


	//   ....[11]....
        /*0104*/ 	.word	0x00002110


	//   ....[12]....
        /*0108*/ 	.word	0x00002160


	//   ....[13]....
        /*010c*/ 	.word	0x000021a0


	//   ....[14]....
        /*0110*/ 	.word	0x000021d0


	//----- nvinfo : EIATTR_VRC_CTA_INIT_COUNT
	.align		4
.L_314:
        /*0114*/ 	.byte	0x02, 0x4a
	.zero		1
	.zero		1


	//----- nvinfo : EIATTR_EXIT_INSTR_OFFSETS
	.align		4
        /*0118*/ 	.byte	0x04, 0x1c
        /*011a*/ 	.short	(.L_316 - .L_315)


	//   ....[0]....
.L_315:
        /*011c*/ 	.word	0x00000080


	//   ....[1]....
        /*0120*/ 	.word	0x000000c0


	//   ....[2]....
        /*0124*/ 	.word	0x000023b0


	//   ....[3]....
        /*0128*/ 	.word	0x00002400


	//----- nvinfo : EIATTR_MAX_THREADS
	.align		4
.L_316:
        /*012c*/ 	.byte	0x04, 0x05
        /*012e*/ 	.short	(.L_318 - .L_317)
.L_317:
        /*0130*/ 	.word	0x00000200
        /*0134*/ 	.word	0x00000001
        /*0138*/ 	.word	0x00000001


	//----- nvinfo : EIATTR_CRS_STACK_SIZE
	.align		4
.L_318:
        /*013c*/ 	.byte	0x04, 0x1e
        /*013e*/ 	.short	(.L_320 - .L_319)
.L_319:
        /*0140*/ 	.word	0x00000000


	//----- nvinfo : EIATTR_CBANK_PARAM_SIZE
	.align		4
.L_320:
        /*0144*/ 	.byte	0x03, 0x19
        /*0146*/ 	.short	0x001d


	//----- nvinfo : EIATTR_PARAM_CBANK
	.align		4
        /*0148*/ 	.byte	0x04, 0x0a
        /*014a*/ 	.short	(.L_322 - .L_321)
	.align		4
.L_321:
        /*014c*/ 	.word	index@(.nv.constant0._ZN3cub18CUB_300001_SM_10006detail6reduce28DeviceReduceSingleTileKernelINS2_10policy_hubIfjN4cuda3std3__44plusIfEEE10Policy1000EN6thrust24THRUST_300001_SM_1000_NS6detail15normal_iteratorINSD_10device_ptrIfEEEEPfjS9_ffNS7_10__identityEEEvT0_T1_T2_T3_T4_T6_)
        /*0150*/ 	.short	0x0380
        /*0152*/ 	.short	0x001d


	//----- nvinfo : EIATTR_SW_WAR
	.align		4
.L_322:
        /*0154*/ 	.byte	0x04, 0x36
        /*0156*/ 	.short	(.L_324 - .L_323)
.L_323:
        /*0158*/ 	.word	0x00000008
.L_324:


//--------------------- .nv.info._ZN3cub18CUB_300001_SM_10006detail6reduce28DeviceReduceSingleTileKernelINS2_10policy_hubIlyN4cuda3std3__44plusIlEEE10Policy1000EPlSC_iS9_llNS7_10__identityEEEvT0_T1_T2_T3_T4_T6_ --------------------------
	.section	.nv.info._ZN3cub18CUB_300001_SM_10006detail6reduce28DeviceReduceSingleTileKernelINS2_10policy_hubIlyN4cuda3std3__44plusIlEEE10Policy1000EPlSC_iS9_llNS7_10__identityEEEvT0_T1_T2_T3_T4_T6_,"",@"SHT_CUDA_INFO"
	.sectionflags	@""
	.align	4


	//----- nvinfo : EIATTR_CUDA_API_VERSION
	.align		4
        /*0000*/ 	.byte	0x04, 0x37
        /*0002*/ 	.short	(.L_326 - .L_325)
.L_325:
        /*0004*/ 	.word	0x00000082


	//----- nvinfo : EIATTR_KPARAM_INFO
	.align		4
.L_326:
        /*0008*/ 	.byte	0x04, 0x17
        /*000a*/ 	.short	(.L_328 - .L_327)
.L_327:
        /*000c*/ 	.word	0x00000000
        /*0010*/ 	.short	0x0005
        /*0012*/ 	.short	0x0020
        /*0014*/ 	.byte	0x00, 0xf0, 0x05, 0x00


	//----- nvinfo : EIATTR_KPARAM_INFO
	.align		4
.L_328:
        /*0018*/ 	.byte	0x04, 0x17
        /*001a*/ 	.short	(.L_330 - .L_329)
.L_329:
        /*001c*/ 	.word	0x00000000
        /*0020*/ 	.short	0x0004
        /*0022*/ 	.short	0x0018
        /*0024*/ 	.byte	0x00, 0xf0, 0x21, 0x00


	//----- nvinfo : EIATTR_KPARAM_INFO
	.align		4
.L_330:
        /*0028*/ 	.byte	0x04, 0x17
        /*002a*/ 	.short	(.L_332 - .L_331)
.L_331:
        /*002c*/ 	.word	0x00000000
        /*0030*/ 	.short	0x0003
        /*0032*/ 	.short	0x0014
        /*0034*/ 	.byte	0x00, 0xf0, 0x05, 0x00


	//----- nvinfo : EIATTR_KPARAM_INFO
	.align		4
.L_332:
        /*0038*/ 	.byte	0x04, 0x17
        /*003a*/ 	.short	(.L_334 - .L_333)
.L_333:
        /*003c*/ 	.word	0x00000000
        /*0040*/ 	.short	0x0002
        /*0042*/ 	.short	0x0010
        /*0044*/ 	.byte	0x00, 0xf0, 0x11, 0x00


	//----- nvinfo : EIATTR_KPARAM_INFO
	.align		4
.L_334:
        /*0048*/ 	.byte	0x04, 0x17
        /*004a*/ 	.short	(.L_336 - .L_335)
.L_335:
        /*004c*/ 	.word	0x00000000
        /*0050*/ 	.short	0x0001
        /*0052*/ 	.short	0x0008
        /*0054*/ 	.byte	0x00, 0xf5, 0x21, 0x00


	//----- nvinfo : EIATTR_KPARAM_INFO
	.align		4
.L_336:
        /*0058*/ 	.byte	0x04, 0x17
        /*005a*/ 	.short	(.L_338 - .L_337)
.L_337:
        /*005c*/ 	.word	0x00000000
        /*0060*/ 	.short	0x0000
        /*0062*/ 	.short	0x0000
        /*0064*/ 	.byte	0x00, 0xf5, 0x21, 0x00


	//----- nvinfo : EIATTR_SPARSE_MMA_MASK
	.align		4
.L_338:
        /*0068*/ 	.byte	0x03, 0x50
        /*006a*/ 	.short	0x0000


	//----- nvinfo : EIATTR_MAXREG_COUNT
	.align		4
        /*006c*/ 	.byte	0x03, 0x1b
        /*006e*/ 	.short	0x0080


	//----- nvinfo : EIATTR_NUM_BARRIERS
	.align		4
        /*0070*/ 	.byte	0x02, 0x4c
        /*0072*/ 	.byte	0x01
	.zero		1


	//----- nvinfo : EIATTR_MERCURY_ISA_VERSION
	.align		4
        /*0074*/ 	.byte	0x03, 0x5f
        /*0076*/ 	.short	0x0101


	//----- nvinfo : EIATTR_COOP_GROUP_MASK_REGIDS
	.align		4
        /*0078*/ 	.byte	0x04, 0x29
        /*007a*/ 	.short	(.L_340 - .L_339)


	//   ....[0]....
.L_339:
        /*007c*/ 	.word	0xffffffff


	//   ....[1]....
        /*0080*/ 	.word	0xffffffff


	//   ....[2]....
        /*0084*/ 	.word	0xffffffff


	//   ....[3]....
        /*0088*/ 	.word	0xffffffff


	//   ....[4]....
        /*008c*/ 	.word	0xffffffff


	//   ....[5]....
        /*0090*/ 	.word	0xffffffff


	//   ....[6]....
        /*0094*/ 	.word	0xffffffff


	//   ....[7]....
        /*0098*/ 	.word	0xffffffff


	//   ....[8]....
        /*009c*/ 	.word	0xffffffff


	//   ....[9]....
        /*00a0*/ 	.word	0xffffffff


	//   ....[10]....
        /*00a4*/ 	.word	0xffffffff


	//   ....[11]....
        /*00a8*/ 	.word	0xffffffff


	//   ....[12]....
        /*00ac*/ 	.word	0xffffffff


	//   ....[13]....
        /*00b0*/ 	.word	0xffffffff


	//   ....[14]....
        /*00b4*/ 	.word	0xffffffff


	//   ....[15]....
        /*00b8*/ 	.word	0xffffffff


	//   ....[16]....
        /*00bc*/ 	.word	0xffffffff


	//   ....[17]....
        /*00c0*/ 	.word	0xffffffff


	//   ....[18]....
        /*00c4*/ 	.word	0xffffffff


	//   ....[19]....
        /*00c8*/ 	.word	0xffffffff


	//   ....[20]....
        /*00cc*/ 	.word	0xffffffff


	//   ....[21]....
        /*00d0*/ 	.word	0xffffffff


	//   ....[22]....
        /*00d4*/ 	.word	0xffffffff


	//   ....[23]....
        /*00d8*/ 	.word	0xffffffff


	//   ....[24]....
        /*00dc*/ 	.word	0xffffffff


	//   ....[25]....
        /*00e0*/ 	.word	0xffffffff


	//   ....[26]....
        /*00e4*/ 	.word	0xffffffff


	//   ....[27]....
        /*00e8*/ 	.word	0xffffffff


	//   ....[28]....
        /*00ec*/ 	.word	0xffffffff


	//   ....[29]....
        /*00f0*/ 	.word	0xffffffff


	//----- nvinfo : EIATTR_COOP_GROUP_INSTR_OFFSETS
	.align		4
.L_340:
        /*00f4*/ 	.byte	0x04, 0x28
        /*00f6*/ 	.short	(.L_342 - .L_341)


	//   ....[0]....
.L_341:
        /*00f8*/ 	.word	0x00000970


	//   ....[1]....
        /*00fc*/ 	.word	0x00000980


	//   ....[2]....
        /*0100*/ 	.word	0x000009e0


	//   ....[3]....
        /*0104*/ 	.word	0x00000a00


	//   ....[4]....
        /*0108*/ 	.word	0x00000a50


	//   ....[5]....
        /*010c*/ 	.word	0x00000a70


	//   ....[6]....
        /*0110*/ 	.word	0x00000ab0


	//   ....[7]....
        /*0114*/ 	.word	0x00000af0


	//   ....[8]....
        /*0118*/ 	.word	0x00000b40


	//   ....[9]....
        /*011c*/ 	.word	0x00000b80


	//   ....[10]....
        /*0120*/ 	.word	0x00000e80


	//   ....[11]....
        /*0124*/ 	.word	0x00000e90


	//   ....[12]....
        /*0128*/ 	.word	0x00000f10


	//   ....[13]....
        /*012c*/ 	.word	0x00000f30


	//   ....[14]....
        /*0130*/ 	.word	0x00000f70


	//   ....[15]....
        /*0134*/ 	.word	0x00000fb0


	//   ....[16]....
        /*0138*/ 	.word	0x00001010


	//   ....[17]....
        /*013c*/ 	.word	0x00001040


	//   ....[18]....
        /*0140*/ 	.word	0x00001080


	//   ....[19]....
        /*0144*/ 	.word	0x000010c0


	//   ....[20]....
        /*0148*/ 	.word	0x000021b0


	//   ....[21]....
        /*014c*/ 	.word	0x000021c0


	//   ....[22]....
        /*0150*/ 	.word	0x00002240


	//   ....[23]....
        /*0154*/ 	.word	0x00002250


	//   ....[24]....
        /*0158*/ 	.word	0x000022b0


	//   ....[25]....
        /*015c*/ 	.word	0x000022d0


	//   ....[26]....
        /*0160*/ 	.word	0x00002310


	//   ....[27]....
        /*0164*/ 	.word	0x00002340


	//   ....[28]....
        /*0168*/ 	.word	0x00002380


	//   ....[29]....
        /*016c*/ 	.word	0x000023e0


	//----- nvinfo : EIATTR_VRC_CTA_INIT_COUNT
	.align		4
.L_342:
        /*0170*/ 	.byte	0x02, 0x4a
	.zero		1
	.zero		1


	//----- nvinfo : EIATTR_EXIT_INSTR_OFFSETS
	.align		4
        /*0174*/ 	.byte	0x04, 0x1c
        /*0176*/ 	.short	(.L_344 - .L_343)


	//   ....[0]....
.L_343:
        /*0178*/ 	.word	0x00000080


	//   ....[1]....
        /*017c*/ 	.word	0x000000c0


	//   ....[2]....
        /*0180*/ 	.word	0x00002650


	//   ....[3]....
        /*0184*/ 	.word	0x000026b0


	//----- nvinfo : EIATTR_MAX_THREADS
	.align		4
.L_344:
        /*0188*/ 	.byte	0x04, 0x05
        /*018a*/ 	.short	(.L_346 - .L_345)
.L_345:
        /*018c*/ 	.word	0x00000200
        /*0190*/ 	.word	0x00000001
        /*0194*/ 	.word	0x00000001


	//----- nvinfo : EIATTR_CRS_STACK_SIZE
	.align		4
.L_346:
        /*0198*/ 	.byte	0x04, 0x1e
        /*019a*/ 	.short	(.L_348 - .L_347)
.L_347:
        /*019c*/ 	.word	0x00000000


	//----- nvinfo : EIATTR_CBANK_PARAM_SIZE
	.align		4
.L_348:
        /*01a0*/ 	.byte	0x03, 0x19
        /*01a2*/ 	.short	0x0021


	//----- nvinfo : EIATTR_PARAM_CBANK
	.align		4
        /*01a4*/ 	.byte	0x04, 0x0a
        /*01a6*/ 	.short	(.L_350 - .L_349)
	.align		4
.L_349:
        /*01a8*/ 	.word	index@(.nv.constant0._ZN3cub18CUB_300001_SM_10006detail6reduce28DeviceReduceSingleTileKernelINS2_10policy_hubIlyN4cuda3std3__44plusIlEEE10Policy1000EPlSC_iS9_llNS7_10__identityEEEvT0_T1_T2_T3_T4_T6_)
        /*01ac*/ 	.short	0x0380
        /*01ae*/ 	.short	0x0021


	//----- nvinfo : EIATTR_SW_WAR
	.align		4
.L_350:
        /*01b0*/ 	.byte	0x04, 0x36
        /*01b2*/ 	.short	(.L_352 - .L_351)
.L_351:
        /*01b4*/ 	.word	0x00000008
.L_352:


//--------------------- .nv.info._ZN3cub18CUB_300001_SM_10006detail6reduce18DeviceReduceKernelINS2_10policy_hubIlyN4cuda3std3__44plusIlEEE10Policy1000EN6thrust24THRUST_300001_SM_1000_NS18transform_iteratorI6is_posNSD_6detail15normal_iteratorINSD_10device_ptrIfEEEEllEEyS9_lNS7_10__identityEEEvT0_PT3_T1_NS0_13GridEvenShareISQ_EET2_T4_ --------------------------
	.section	.nv.info._ZN3cub18CUB_300001_SM_10006detail6reduce18DeviceReduceKernelINS2_10policy_hubIlyN4cuda3std3__44plusIlEEE10Policy1000EN6thrust24THRUST_300001_SM_1000_NS18transform_iteratorI6is_posNSD_6detail15normal_iteratorINSD_10device_ptrIfEEEEllEEyS9_lNS7_10__identityEEEvT0_PT3_T1_NS0_13GridEvenShareISQ_EET2_T4_,"",@"SHT_CUDA_INFO"
	.sectionflags	@""
	.align	4


	//----- nvinfo : EIATTR_CUDA_API_VERSION
	.align		4
        /*0000*/ 	.byte	0x04, 0x37
        /*0002*/ 	.short	(.L_354 - .L_353)
.L_353:
        /*0004*/ 	.word	0x00000082


	//----- nvinfo : EIATTR_KPARAM_INFO
	.align		4
.L_354:
        /*0008*/ 	.byte	0x04, 0x17
        /*000a*/ 	.short	(.L_356 - .L_355)
.L_355:
        /*000c*/ 	.word	0x00000000
        /*0010*/ 	.short	0x0005
        /*0012*/ 	.short	0x0069
        /*0014*/ 	.byte	0x00, 0xf0, 0x05, 0x00


	//----- nvinfo : EIATTR_KPARAM_INFO
	.align		4
.L_356:
        /*0018*/ 	.byte	0x04, 0x17
        /*001a*/ 	.short	(.L_358 - .L_357)
.L_357:
        /*001c*/ 	.word	0x00000000
        /*0020*/ 	.short	0x0004
        /*0022*/ 	.short	0x0068
        /*0024*/ 	.byte	0x00, 0xf0, 0x05, 0x00


	//----- nvinfo : EIATTR_KPARAM_INFO
	.align		4
.L_358:
        /*0028*/ 	.byte	0x04, 0x17
        /*002a*/ 	.short	(.L_360 - .L_359)
.L_359:
        /*002c*/ 	.word	0x00000000
        /*0030*/ 	.short	0x0003
        /*0032*/ 	.short	0x0020
        /*0034*/ 	.byte	0x00, 0xf0, 0x21, 0x01


	//----- nvinfo : EIATTR_KPARAM_INFO
	.align		4
.L_360:
        /*0038*/ 	.byte	0x04, 0x17
        /*003a*/ 	.short	(.L_362 - .L_361)
.L_361:
        /*003c*/ 	.word	0x00000000
        /*0040*/ 	.short	0x0002
        /*0042*/ 	.short	0x0018
        /*0044*/ 	.byte	0x00, 0xf0, 0x21, 0x00


	//----- nvinfo : EIATTR_KPARAM_INFO
	.align		4
.L_362:
        /*0048*/ 	.byte	0x04, 0x17
        /*004a*/ 	.short	(.L_364 - .L_363)
.L_363:
        /*004c*/ 	.word	0x00000000
        /*0050*/ 	.short	0x0001
        /*0052*/ 	.short	0x0010
        /*0054*/ 	.byte	0x00, 0xf5, 0x21, 0x00


	//----- nvinfo : EIATTR_KPARAM_INFO
	.align		4
.L_364:
        /*0058*/ 	.byte	0x04, 0x17
        /*005a*/ 	.short	(.L_366 - .L_365)
.L_365:
        /*005c*/ 	.word	0x00000000
        /*0060*/ 	.short	0x0000
        /*0062*/ 	.short	0x0000
        /*0064*/ 	.byte	0x00, 0xf0, 0x41, 0x00


	//----- nvinfo : EIATTR_SPARSE_MMA_MASK
	.align		4
.L_366:
        /*0068*/ 	.byte	0x03, 0x50
        /*006a*/ 	.short	0x0000


	//----- nvinfo : EIATTR_MAXREG_COUNT
	.align		4
        /*006c*/ 	.byte	0x03, 0x1b
        /*006e*/ 	.short	0x0080


	//----- nvinfo : EIATTR_NUM_BARRIERS
	.align		4
        /*0070*/ 	.byte	0x02, 0x4c
        /*0072*/ 	.byte	0x01
	.zero		1


	//----- nvinfo : EIATTR_MERCURY_ISA_VERSION
	.align		4
        /*0074*/ 	.byte	0x03, 0x5f
        /*0076*/ 	.short	0x0101


	//----- nvinfo : EIATTR_COOP_GROUP_MASK_REGIDS
	.align		4
        /*0078*/ 	.byte	0x04, 0x29
        /*007a*/ 	.short	(.L_368 - .L_367)


	//   ....[0]....
.L_367:
        /*007c*/ 	.word	0xffffffff


	//   ....[1]....
        /*0080*/ 	.word	0xffffffff


	//   ....[2]....
        /*0084*/ 	.word	0xffffffff


	//   ....[3]....
        /*0088*/ 	.word	0xffffffff


	//   ....[4]....
        /*008c*/ 	.word	0xffffffff


	//   ....[5]....
        /*0090*/ 	.word	0xffffffff


	//   ....[6]....
        /*0094*/ 	.word	0xffffffff


	//   ....[7]....
        /*0098*/ 	.word	0xffffffff


	//   ....[8]....
        /*009c*/ 	.word	0xffffffff


	//   ....[9]....
        /*00a0*/ 	.word	0xffffffff


	//   ....[10]....
        /*00a4*/ 	.word	0xffffffff


	//   ....[11]....
        /*00a8*/ 	.word	0xffffffff


	//   ....[12]....
        /*00ac*/ 	.word	0xffffffff


	//   ....[13]....
        /*00b0*/ 	.word	0xffffffff


	//   ....[14]....
        /*00b4*/ 	.word	0xffffffff


	//   ....[15]....
        /*00b8*/ 	.word	0xffffffff


	//   ....[16]....
        /*00bc*/ 	.word	0xffffffff


	//   ....[17]....
        /*00c0*/ 	.word	0xffffffff


	//   ....[18]....
        /*00c4*/ 	.word	0xffffffff


	//   ....[19]....
        /*00c8*/ 	.word	0xffffffff


	//   ....[20]....
        /*00cc*/ 	.word	0xffffffff


	//   ....[21]....
        /*00d0*/ 	.word	0xffffffff


	//   ....[22]....
        /*00d4*/ 	.word	0xffffffff


	//   ....[23]....
        /*00d8*/ 	.word	0xffffffff


	//   ....[24]....
        /*00dc*/ 	.word	0xffffffff


	//   ....[25]....
        /*00e0*/ 	.word	0xffffffff


	//   ....[26]....
        /*00e4*/ 	.word	0xffffffff


	//   ....[27]....
        /*00e8*/ 	.word	0xffffffff


	//   ....[28]....
        /*00ec*/ 	.word	0xffffffff


	//   ....[29]....
        /*00f0*/ 	.word	0xffffffff


	//----- nvinfo : EIATTR_COOP_GROUP_INSTR_OFFSETS
	.align		4
.L_368:
        /*00f4*/ 	.byte	0x04, 0x28
        /*00f6*/ 	.short	(.L_370 - .L_369)


	//   ....[0]....
.L_369:
        /*00f8*/ 	.word	0x00000d80


	//   ....[1]....
        /*00fc*/ 	.word	0x00000d90


	//   ....[2]....
        /*0100*/ 	.word	0x00000df0


	//   ....[3]....
        /*0104*/ 	.word	0x00000e10


	//   ....[4]....
        /*0108*/ 	.word	0x00000e60


	//   ....[5]....
        /*010c*/ 	.word	0x00000e80


	//   ....[6]....
        /*0110*/ 	.word	0x00000ec0


	//   ....[7]....
        /*0114*/ 	.word	0x00000f00


	//   ....[8]....
        /*0118*/ 	.word	0x00000f60


	//   ....[9]....
        /*011c*/ 	.word	0x00000fb0


	//   ....[10]....
        /*0120*/ 	.word	0x00001290


	//   ....[11]....
        /*0124*/ 	.word	0x000012a0


	//   ....[12]....
        /*0128*/ 	.word	0x00001330


	//   ....[13]....
        /*012c*/ 	.word	0x00001350


	//   ....[14]....
        /*0130*/ 	.word	0x000013b0


	//   ....[15]....
        /*0134*/ 	.word	0x00001400


	//   ....[16]....
        /*0138*/ 	.word	0x00001450


	//   ....[17]....
        /*013c*/ 	.word	0x00001480


	//   ....[18]....
        /*0140*/ 	.word	0x000014c0


	//   ....[19]....
        /*0144*/ 	.word	0x00001510


	//   ....[20]....
        /*0148*/ 	.word	0x00002d40


	//   ....[21]....
        /*014c*/ 	.word	0x00002d50


	//   ....[22]....
        /*0150*/ 	.word	0x00002dd0


	//   ....[23]....
        /*0154*/ 	.word	0x00002de0


	//   ....[24]....
        /*0158*/ 	.word	0x00002e40


	//   ....[25]....
        /*015c*/ 	.word	0x00002e70


	//   ....[26]....
        /*0160*/ 	.word	0x00002eb0


	//   ....[27]....
        /*0164*/ 	.word	0x00002ee0


	//   ....[28]....
        /*0168*/ 	.word	0x00002f30


	//   ....[29]....
        /*016c*/ 	.word	0x00002f80


	//----- nvinfo : EIATTR_VRC_CTA_INIT_COUNT
	.align		4
.L_370:
        /*0170*/ 	.byte	0x02, 0x4a
	.zero		1
	.zero		1


	//----- nvinfo : EIATTR_EXIT_INSTR_OFFSETS
	.align		4
        /*0174*/ 	.byte	0x04, 0x1c
        /*0176*/ 	.short	(.L_372 - .L_371)


	//   ....[0]....
.L_371:
        /*0178*/ 	.word	0x000031f0


	//   ....[1]....
        /*017c*/ 	.word	0x00003230


	//----- nvinfo : EIATTR_MAX_THREADS
	.align		4
.L_372:
        /*0180*/ 	.byte	0x04, 0x05
        /*0182*/ 	.short	(.L_374 - .L_373)
.L_373:
        /*0184*/ 	.word	0x00000200
        /*0188*/ 	.word	0x00000001
        /*018c*/ 	.word	0x00000001


	//----- nvinfo : EIATTR_CRS_STACK_SIZE
	.align		4
.L_374:
        /*0190*/ 	.byte	0x04, 0x1e
        /*0192*/ 	.short	(.L_376 - .L_375)
.L_375:
        /*0194*/ 	.word	0x00000000


	//----- nvinfo : EIATTR_CBANK_PARAM_SIZE
	.align		4
.L_376:
        /*0198*/ 	.byte	0x03, 0x19
        /*019a*/ 	.short	0x006a


	//----- nvinfo : EIATTR_PARAM_CBANK
	.align		4
        /*019c*/ 	.byte	0x04, 0x0a
        /*019e*/ 	.short	(.L_378 - .L_377)
	.align		4
.L_377:
        /*01a0*/ 	.word	index@(.nv.constant0._ZN3cub18CUB_300001_SM_10006detail6reduce18DeviceReduceKernelINS2_10policy_hubIlyN4cuda3std3__44plusIlEEE10Policy1000EN6thrust24THRUST_300001_SM_1000_NS18transform_iteratorI6is_posNSD_6detail15normal_iteratorINSD_10device_ptrIfEEEEllEEyS9_lNS7_10__identityEEEvT0_PT3_T1_NS0_13GridEvenShareISQ_EET2_T4_)
        /*01a4*/ 	.short	0x0380
        /*01a6*/ 	.short	0x006a


	//----- nvinfo : EIATTR_SW_WAR
	.align		4
.L_378:
        /*01a8*/ 	.byte	0x04, 0x36
        /*01aa*/ 	.short	(.L_380 - .L_379)
.L_379:
        /*01ac*/ 	.word	0x00000008
.L_380:


//--------------------- .nv.info._ZN3cub18CUB_300001_SM_10006detail6reduce28DeviceReduceSingleTileKernelINS2_10policy_hubIlyN4cuda3std3__44plusIlEEE10Policy1000EN6thrust24THRUST_300001_SM_1000_NS18transform_iteratorI6is_posNSD_6detail15normal_iteratorINSD_10device_ptrIfEEEEllEEPlyS9_llNS7_10__identityEEEvT0_T1_T2_T3_T4_T6_ --------------------------
	.section	.nv.info._ZN3cub18CUB_300001_SM_10006detail6reduce28DeviceReduceSingleTileKernelINS2_10policy_hubIlyN4cuda3std3__44plusIlEEE10Policy1000EN6thrust24THRUST_300001_SM_1000_NS18transform_iteratorI6is_posNSD_6detail15normal_iteratorINSD_10device_ptrIfEEEEllEEPlyS9_llNS7_10__identityEEEvT0_T1_T2_T3_T4_T6_,"",@"SHT_CUDA_INFO"
	.sectionflags	@""
	.align	4


	//----- nvinfo : EIATTR_CUDA_API_VERSION
	.align		4
        /*0000*/ 	.byte	0x04, 0x37
        /*0002*/ 	.short	(.L_382 - .L_381)
.L_381:
        /*0004*/ 	.word	0x00000082


	//----- nvinfo : EIATTR_KPARAM_INFO
	.align		4
.L_382:
        /*0008*/ 	.byte	0x04, 0x17
        /*000a*/ 	.short	(.L_384 - .L_383)
.L_383:
        /*000c*/ 	.word	0x00000000
        /*0010*/ 	.short	0x0005
        /*0012*/ 	.short	0x0030
        /*0014*/ 	.byte	0x00, 0xf0, 0x05, 0x00


	//----- nvinfo : EIATTR_KPARAM_INFO
	.align		4
.L_384:
        /*0018*/ 	.byte	0x04, 0x17
        /*001a*/ 	.short	(.L_386 - .L_385)
.L_385:
        /*001c*/ 	.word	0x00000000
        /*0020*/ 	.short	0x0004
        /*0022*/ 	.short	0x0028
        /*0024*/ 	.byte	0x00, 0xf0, 0x21, 0x00


	//----- nvinfo : EIATTR_KPARAM_INFO
	.align		4
.L_386:
        /*0028*/ 	.byte	0x04, 0x17
        /*002a*/ 	.short	(.L_388 - .L_387)
.L_387:
        /*002c*/ 	.word	0x00000000
        /*0030*/ 	.short	0x0003
        /*0032*/ 	.short	0x0020
        /*0034*/ 	.byte	0x00, 0xf0, 0x05, 0x00


	//----- nvinfo : EIATTR_KPARAM_INFO
	.align		4
.L_388:
        /*0038*/ 	.byte	0x04, 0x17
        /*003a*/ 	.short	(.L_390 - .L_389)
.L_389:
        /*003c*/ 	.word	0x00000000
        /*0040*/ 	.short	0x0002
        /*0042*/ 	.short	0x0018
        /*0044*/ 	.byte	0x00, 0xf0, 0x21, 0x00


	//----- nvinfo : EIATTR_KPARAM_INFO
	.align		4
.L_390:
        /*0048*/ 	.byte	0x04, 0x17
        /*004a*/ 	.short	(.L_392 - .L_391)
.L_391:
        /*004c*/ 	.word	0x00000000
        /*0050*/ 	.short	0x0001
        /*0052*/ 	.short	0x0010
        /*0054*/ 	.byte	0x00, 0xf5, 0x21, 0x00


	//----- nvinfo : EIATTR_KPARAM_INFO
	.align		4
.L_392:
        /*0058*/ 	.byte	0x04, 0x17
        /*005a*/ 	.short	(.L_394 - .L_393)
.L_393:
        /*005c*/ 	.word	0x00000000
        /*0060*/ 	.short	0x0000
        /*0062*/ 	.short	0x0000
        /*0064*/ 	.byte	0x00, 0xf0, 0x41, 0x00


	//----- nvinfo : EIATTR_SPARSE_MMA_MASK
	.align		4
.L_394:
        /*0068*/ 	.byte	0x03, 0x50
        /*006a*/ 	.short	0x0000


	//----- nvinfo : EIATTR_MAXREG_COUNT
	.align		4
        /*006c*/ 	.byte	0x03, 0x1b
        /*006e*/ 	.short	0x0080


	//----- nvinfo : EIATTR_NUM_BARRIERS
	.align		4
        /*0070*/ 	.byte	0x02, 0x4c
        /*0072*/ 	.byte	0x01
	.zero		1


	//----- nvinfo : EIATTR_MERCURY_ISA_VERSION
	.align		4
        /*0074*/ 	.byte	0x03, 0x5f
        /*0076*/ 	.short	0x0101


	//----- nvinfo : EIATTR_COOP_GROUP_MASK_REGIDS
	.align		4
        /*0078*/ 	.byte	0x04, 0x29
        /*007a*/ 	.short	(.L_396 - .L_395)


	//   ....[0]....
.L_395:
        /*007c*/ 	.word	0xffffffff


	//   ....[1]....
        /*0080*/ 	.word	0xffffffff


	//   ....[2]....
        /*0084*/ 	.word	0xffffffff


	//   ....[3]....
        /*0088*/ 	.word	0xffffffff


	//   ....[4]....
        /*008c*/ 	.word	0xffffffff


	//   ....[5]....
        /*0090*/ 	.word	0xffffffff


	//   ....[6]....
        /*0094*/ 	.word	0xffffffff


	//   ....[7]....
        /*0098*/ 	.word	0xffffffff


	//   ....[8]....
        /*009c*/ 	.word	0xffffffff


	//   ....[9]....
        /*00a0*/ 	.word	0xffffffff


	//   ....[10]....
        /*00a4*/ 	.word	0xffffffff


	//   ....[11]....
        /*00a8*/ 	.word	0xffffffff


	//   ....[12]....
        /*00ac*/ 	.word	0xffffffff


	//   ....[13]....
        /*00b0*/ 	.word	0xffffffff


	//   ....[14]....
        /*00b4*/ 	.word	0xffffffff


	//   ....[15]....
        /*00b8*/ 	.word	0xffffffff


	//   ....[16]....
        /*00bc*/ 	.word	0xffffffff


	//   ....[17]....
        /*00c0*/ 	.word	0xffffffff


	//   ....[18]....
        /*00c4*/ 	.word	0xffffffff


	//   ....[19]....
        /*00c8*/ 	.word	0xffffffff


	//   ....[20]....
        /*00cc*/ 	.word	0xffffffff


	//   ....[21]....
        /*00d0*/ 	.word	0xffffffff


	//   ....[22]....
        /*00d4*/ 	.word	0xffffffff


	//   ....[23]....
        /*00d8*/ 	.word	0xffffffff


	//   ....[24]....
        /*00dc*/ 	.word	0xffffffff


	//   ....[25]....
        /*00e0*/ 	.word	0xffffffff


	//   ....[26]....
        /*00e4*/ 	.word	0xffffffff


	//   ....[27]....
        /*00e8*/ 	.word	0xffffffff


	//   ....[28]....
        /*00ec*/ 	.word	0xffffffff


	//   ....[29]....
        /*00f0*/ 	.word	0xffffffff


	//----- nvinfo : EIATTR_COOP_GROUP_INSTR_OFFSETS
	.align		4
.L_396:
        /*00f4*/ 	.byte	0x04, 0x28
        /*00f6*/ 	.short	(.L_398 - .L_397)


	//   ....[0]....
.L_397:
        /*00f8*/ 	.word	0x00000d00


	//   ....[1]....
        /*00fc*/ 	.word	0x00000d10


	//   ....[2]....
        /*0100*/ 	.word	0x00000d70


	//   ....[3]....
        /*0104*/ 	.word	0x00000d90


	//   ....[4]....
        /*0108*/ 	.word	0x00000de0


	//   ....[5]....
        /*010c*/ 	.word	0x00000e00


	//   ....[6]....
        /*0110*/ 	.word	0x00000e40


	//   ....[7]....
        /*0114*/ 	.word	0x00000e80


	//   ....[8]....
        /*0118*/ 	.word	0x00000ed0


	//   ....[9]....
        /*011c*/ 	.word	0x00000f10


	//   ....[10]....
        /*0120*/ 	.word	0x00001210


	//   ....[11]....
        /*0124*/ 	.word	0x00001220


	//   ....[12]....
        /*0128*/ 	.word	0x000012a0


	//   ....[13]....
        /*012c*/ 	.word	0x000012c0


	//   ....[14]....
        /*0130*/ 	.word	0x00001310


	//   ....[15]....
        /*0134*/ 	.word	0x00001370


	//   ....[16]....
        /*0138*/ 	.word	0x000013b0


	//   ....[17]....
        /*013c*/ 	.word	0x000013e0


	//   ....[18]....
        /*0140*/ 	.word	0x00001430


	//   ....[19]....
        /*0144*/ 	.word	0x00001490


	//   ....[20]....
        /*0148*/ 	.word	0x00002ba0


	//   ....[21]....
        /*014c*/ 	.word	0x00002bb0


	//   ....[22]....
        /*0150*/ 	.word	0x00002c30


	//   ....[23]....
        /*0154*/ 	.word	0x00002c40


	//   ....[24]....
        /*0158*/ 	.word	0x00002ca0


	//   ....[25]....
        /*015c*/ 	.word	0x00002cc0


	//   ....[26]....
        /*0160*/ 	.word	0x00002d00


	//   ....[27]....
        /*0164*/ 	.word	0x00002d30


	//   ....[28]....
        /*0168*/ 	.word	0x00002d80


	//   ....[29]....
        /*016c*/ 	.word	0x00002dd0


	//----- nvinfo : EIATTR_VRC_CTA_INIT_COUNT
	.align		4
.L_398:
        /*0170*/ 	.byte	0x02, 0x4a
	.zero		1
	.zero		1


	//----- nvinfo : EIATTR_EXIT_INSTR_OFFSETS
	.align		4
        /*0174*/ 	.byte	0x04, 0x1c
        /*0176*/ 	.short	(.L_400 - .L_399)


	//   ....[0]....
.L_399:
        /*0178*/ 	.word	0x000000a0


	//   ....[1]....
        /*017c*/ 	.word	0x000000e0


	//   ....[2]....
        /*0180*/ 	.word	0x00003030


	//   ....[3]....
        /*0184*/ 	.word	0x00003090


	//----- nvinfo : EIATTR_MAX_THREADS
	.align		4
.L_400:
        /*0188*/ 	.byte	0x04, 0x05
        /*018a*/ 	.short	(.L_402 - .L_401)
.L_401:
        /*018c*/ 	.word	0x00000200
        /*0190*/ 	.word	0x00000001
        /*0194*/ 	.word	0x00000001


	//----- nvinfo : EIATTR_CRS_STACK_SIZE
	.align		4
.L_402:
        /*0198*/ 	.byte	0x04, 0x1e
        /*019a*/ 	.short	(.L_404 - .L_403)
.L_403:
        /*019c*/ 	.word	0x00000000


	//----- nvinfo : EIATTR_CBANK_PARAM_SIZE
	.align		4
.L_404:
        /*01a0*/ 	.byte	0x03, 0x19
        /*01a2*/ 	.short	0x0031


	//----- nvinfo : EIATTR_PARAM_CBANK
	.align		4
        /*01a4*/ 	.byte	0x04, 0x0a
        /*01a6*/ 	.short	(.L_406 - .L_405)
	.align		4
.L_405:
        /*01a8*/ 	.word	index@(.nv.constant0._ZN3cub18CUB_300001_SM_10006detail6reduce28DeviceReduceSingleTileKernelINS2_10policy_hubIlyN4cuda3std3__44plusIlEEE10Policy1000EN6thrust24THRUST_300001_SM_1000_NS18transform_iteratorI6is_posNSD_6detail15normal_iteratorINSD_10device_ptrIfEEEEllEEPlyS9_llNS7_10__identityEEEvT0_T1_T2_T3_T4_T6_)
        /*01ac*/ 	.short	0x0380
        /*01ae*/ 	.short	0x0031


	//----- nvinfo : EIATTR_SW_WAR
	.align		4
.L_406:
        /*01b0*/ 	.byte	0x04, 0x36
        /*01b2*/ 	.short	(.L_408 - .L_407)
.L_407:
        /*01b4*/ 	.word	0x00000008
.L_408:


//--------------------- .nv.info._ZN3cub18CUB_300001_SM_10006detail6reduce28DeviceReduceSingleTileKernelINS2_10policy_hubIljN4cuda3std3__44plusIlEEE10Policy1000EPlSC_iS9_llNS7_10__identityEEEvT0_T1_T2_T3_T4_T6_ --------------------------
	.section	.nv.info._ZN3cub18CUB_300001_SM_10006detail6reduce28DeviceReduceSingleTileKernelINS2_10policy_hubIljN4cuda3std3__44plusIlEEE10Policy1000EPlSC_iS9_llNS7_10__identityEEEvT0_T1_T2_T3_T4_T6_,"",@"SHT_CUDA_INFO"
	.sectionflags	@""
	.align	4


	//----- nvinfo : EIATTR_CUDA_API_VERSION
	.align		4
        /*0000*/ 	.byte	0x04, 0x37
        /*0002*/ 	.short	(.L_410 - .L_409)
.L_409:
        /*0004*/ 	.word	0x00000082


	//----- nvinfo : EIATTR_KPARAM_INFO
	.align		4
.L_410:
        /*0008*/ 	.byte	0x04, 0x17
        /*000a*/ 	.short	(.L_412 - .L_411)
.L_411:
        /*000c*/ 	.word	0x00000000
        /*0010*/ 	.short	0x0005
        /*0012*/ 	.short	0x0020
        /*0014*/ 	.byte	0x00, 0xf0, 0x05, 0x00


	//----- nvinfo : EIATTR_KPARAM_INFO
	.align		4
.L_412:
        /*0018*/ 	.byte	0x04, 0x17
        /*001a*/ 	.short	(.L_414 - .L_413)
.L_413:
        /*001c*/ 	.word	0x00000000
        /*0020*/ 	.short	0x0004
        /*0022*/ 	.short	0x0018
        /*0024*/ 	.byte	0x00, 0xf0, 0x21, 0x00


	//----- nvinfo : EIATTR_KPARAM_INFO
	.align		4
.L_414:
        /*0028*/ 	.byte	0x04, 0x17
        /*002a*/ 	.short	(.L_416 - .L_415)
.L_415:
        /*002c*/ 	.word	0x00000000
        /*0030*/ 	.short	0x0003
        /*0032*/ 	.short	0x0014
        /*0034*/ 	.byte	0x00, 0xf0, 0x05, 0x00


	//----- nvinfo : EIATTR_KPARAM_INFO
	.align		4
.L_416:
        /*0038*/ 	.byte	0x04, 0x17
        /*003a*/ 	.short	(.L_418 - .L_417)
.L_417:
        /*003c*/ 	.word	0x00000000
        /*0040*/ 	.short	0x0002
        /*0042*/ 	.short	0x0010
        /*0044*/ 	.byte	0x00, 0xf0, 0x11, 0x00


	//----- nvinfo : EIATTR_KPARAM_INFO
	.align		4
.L_418:
        /*0048*/ 	.byte	0x04, 0x17
        /*004a*/ 	.short	(.L_420 - .L_419)
.L_419:
        /*004c*/ 	.word	0x00000000
        /*0050*/ 	.short	0x0001
        /*0052*/ 	.short	0x0008
        /*0054*/ 	.byte	0x00, 0xf5, 0x21, 0x00


	//----- nvinfo : EIATTR_KPARAM_INFO
	.align		4
.L_420:
        /*0058*/ 	.byte	0x04, 0x17
        /*005a*/ 	.short	(.L_422 - .L_421)
.L_421:
        /*005c*/ 	.word	0x00000000
        /*0060*/ 	.short	0x0000
        /*0062*/ 	.short	0x0000
        /*0064*/ 	.byte	0x00, 0xf5, 0x21, 0x00


	//----- nvinfo : EIATTR_SPARSE_MMA_MASK
	.align		4
.L_422:
        /*0068*/ 	.byte	0x03, 0x50
        /*006a*/ 	.short	0x0000


	//----- nvinfo : EIATTR_MAXREG_COUNT
	.align		4
        /*006c*/ 	.byte	0x03, 0x1b
        /*006e*/ 	.short	0x0080


	//----- nvinfo : EIATTR_NUM_BARRIERS
	.align		4
        /*0070*/ 	.byte	0x02, 0x4c
        /*0072*/ 	.byte	0x01
	.zero		1


	//----- nvinfo : EIATTR_MERCURY_ISA_VERSION
	.align		4
        /*0074*/ 	.byte	0x03, 0x5f
        /*0076*/ 	.short	0x0101


	//----- nvinfo : EIATTR_COOP_GROUP_MASK_REGIDS
	.align		4
        /*0078*/ 	.byte	0x04, 0x29
        /*007a*/ 	.short	(.L_424 - .L_423)


	//   ....[0]....
.L_423:
        /*007c*/ 	.word	0xffffffff


	//   ....[1]....
        /*0080*/ 	.word	0xffffffff


	//   ....[2]....
        /*0084*/ 	.word	0xffffffff


	//   ....[3]....
        /*0088*/ 	.word	0xffffffff


	//   ....[4]....
        /*008c*/ 	.word	0xffffffff


	//   ....[5]....
        /*0090*/ 	.word	0xffffffff


	//   ....[6]....
        /*0094*/ 	.word	0xffffffff


	//   ....[7]....
        /*0098*/ 	.word	0xffffffff


	//   ....[8]....
        /*009c*/ 	.word	0xffffffff


	//   ....[9]....
        /*00a0*/ 	.word	0xffffffff


	//   ....[10]....
        /*00a4*/ 	.word	0xffffffff


	//   ....[11]....
        /*00a8*/ 	.word	0xffffffff


	//   ....[12]....
        /*00ac*/ 	.word	0xffffffff


	//   ....[13]....
        /*00b0*/ 	.word	0xffffffff


	//   ....[14]....
        /*00b4*/ 	.word	0xffffffff


	//   ....[15]....
        /*00b8*/ 	.word	0xffffffff


	//   ....[16]....
        /*00bc*/ 	.word	0xffffffff


	//   ....[17]....
        /*00c0*/ 	.word	0xffffffff


	//   ....[18]....
        /*00c4*/ 	.word	0xffffffff


	//   ....[19]....
        /*00c8*/ 	.word	0xffffffff


	//   ....[20]....
        /*00cc*/ 	.word	0xffffffff


	//   ....[21]....
        /*00d0*/ 	.word	0xffffffff


	//   ....[22]....
        /*00d4*/ 	.word	0xffffffff


	//   ....[23]....
        /*00d8*/ 	.word	0xffffffff


	//   ....[24]....
        /*00dc*/ 	.word	0xffffffff


	//   ....[25]....
        /*00e0*/ 	.word	0xffffffff


	//   ....[26]....
        /*00e4*/ 	.word	0xffffffff


	//   ....[27]....
        /*00e8*/ 	.word	0xffffffff


	//   ....[28]....
        /*00ec*/ 	.word	0xffffffff


	//   ....[29]....
        /*00f0*/ 	.word	0xffffffff


	//----- nvinfo : EIATTR_COOP_GROUP_INSTR_OFFSETS
	.align		4
.L_424:
        /*00f4*/ 	.byte	0x04, 0x28
        /*00f6*/ 	.short	(.L_426 - .L_425)


	//   ....[0]....
.L_425:
        /*00f8*/ 	.word	0x00000970


	//   ....[1]....
        /*00fc*/ 	.word	0x00000980


	//   ....[2]....
        /*0100*/ 	.word	0x000009e0


	//   ....[3]....
        /*0104*/ 	.word	0x00000a00


	//   ....[4]....
        /*0108*/ 	.word	0x00000a50


	//   ....[5]....
        /*010c*/ 	.word	0x00000a70


	//   ....[6]....
        /*0110*/ 	.word	0x00000ab0


	//   ....[7]....
        /*0114*/ 	.word	0x00000af0


	//   ....[8]....
        /*0118*/ 	.word	0x00000b40


	//   ....[9]....
        /*011c*/ 	.word	0x00000b80


	//   ....[10]....
        /*0120*/ 	.word	0x00000e80


	//   ....[11]....
        /*0124*/ 	.word	0x00000e90


	//   ....[12]....
        /*0128*/ 	.word	0x00000f10


	//   ....[13]....
        /*012c*/ 	.word	0x00000f30


	//   ....[14]....
        /*0130*/ 	.word	0x00000f70


	//   ....[15]....
        /*0134*/ 	.word	0x00000fb0


	//   ....[16]....
        /*0138*/ 	.word	0x00001010


	//   ....[17]....
        /*013c*/ 	.word	0x00001040


	//   ....[18]....
        /*0140*/ 	.word	0x00001080


	//   ....[19]....
        /*0144*/ 	.word	0x000010c0


	//   ....[20]....
        /*0148*/ 	.word	0x000021b0


	//   ....[21]....
        /*014c*/ 	.word	0x000021c0


	//   ....[22]....
        /*0150*/ 	.word	0x00002240


	//   ....[23]....
        /*0154*/ 	.word	0x00002250


	//   ....[24]....
        /*0158*/ 	.word	0x000022b0


	//   ....[25]....
        /*015c*/ 	.word	0x000022d0


	//   ....[26]....
        /*0160*/ 	.word	0x00002310


	//   ....[27]....
        /*0164*/ 	.word	0x00002340


	//   ....[28]....
        /*0168*/ 	.word	0x00002380


	//   ....[29]....
        /*016c*/ 	.word	0x000023e0


	//----- nvinfo : EIATTR_VRC_CTA_INIT_COUNT
	.align		4
.L_426:
        /*0170*/ 	.byte	0x02, 0x4a
	.zero		1
	.zero		1


	//----- nvinfo : EIATTR_EXIT_INSTR_OFFSETS
	.align		4
        /*0174*/ 	.byte	0x04, 0x1c
        /*0176*/ 	.short	(.L_428 - .L_427)


	//   ....[0]....
.L_427:
        /*0178*/ 	.word	0x00000080


	//   ....[1]....
        /*017c*/ 	.word	0x000000c0


	//   ....[2]....
        /*0180*/ 	.word	0x00002650


	//   ....[3]....
        /*0184*/ 	.word	0x000026b0


	//----- nvinfo : EIATTR_MAX_THREADS
	.align		4
.L_428:
        /*0188*/ 	.byte	0x04, 0x05
        /*018a*/ 	.short	(.L_430 - .L_429)
.L_429:
        /*018c*/ 	.word	0x00000200
        /*0190*/ 	.word	0x00000001
        /*0194*/ 	.word	0x00000001


	//----- nvinfo : EIATTR_CRS_STACK_SIZE
	.align		4
.L_430:
        /*0198*/ 	.byte	0x04, 0x1e
        /*019a*/ 	.short	(.L_432 - .L_431)
.L_431:
        /*019c*/ 	.word	0x00000000


	//----- nvinfo : EIATTR_CBANK_PARAM_SIZE
	.align		4
.L_432:
        /*01a0*/ 	.byte	0x03, 0x19
        /*01a2*/ 	.short	0x0021


	//----- nvinfo : EIATTR_PARAM_CBANK
	.align		4
        /*01a4*/ 	.byte	0x04, 0x0a
        /*01a6*/ 	.short	(.L_434 - .L_433)
	.align		4
.L_433:
        /*01a8*/ 	.word	index@(.nv.constant0._ZN3cub18CUB_300001_SM_10006detail6reduce28DeviceReduceSingleTileKernelINS2_10policy_hubIljN4cuda3std3__44plusIlEEE10Policy1000EPlSC_iS9_llNS7_10__identityEEEvT0_T1_T2_T3_T4_T6_)
        /*01ac*/ 	.short	0x0380
        /*01ae*/ 	.short	0x0021


	//----- nvinfo : EIATTR_SW_WAR
	.align		4
.L_434:
        /*01b0*/ 	.byte	0x04, 0x36
        /*01b2*/ 	.short	(.L_436 - .L_435)
.L_435:
        /*01b4*/ 	.word	0x00000008
.L_436:


//--------------------- .nv.info._ZN3cub18CUB_300001_SM_10006detail6reduce18DeviceReduceKernelINS2_10policy_hubIljN4cuda3std3__44plusIlEEE10Policy1000EN6thrust24THRUST_300001_SM_1000_NS18transform_iteratorI6is_posNSD_6detail15normal_iteratorINSD_10device_ptrIfEEEEllEEjS9_lNS7_10__identityEEEvT0_PT3_T1_NS0_13GridEvenShareISQ_EET2_T4_ --------------------------
	.section	.nv.info._ZN3cub18CUB_300001_SM_10006detail6reduce18DeviceReduceKernelINS2_10policy_hubIljN4cuda3std3__44plusIlEEE10Policy1000EN6thrust24THRUST_300001_SM_1000_NS18transform_iteratorI6is_posNSD_6detail15normal_iteratorINSD_10device_ptrIfEEEEllEEjS9_lNS7_10__identityEEEvT0_PT3_T1_NS0_13GridEvenShareISQ_EET2_T4_,"",@"SHT_CUDA_INFO"
	.sectionflags	@""
	.align	4


	//----- nvinfo : EIATTR_CUDA_API_VERSION
	.align		4
        /*0000*/ 	.byte	0x04, 0x37
        /*0002*/ 	.short	(.L_438 - .L_437)
.L_437:
        /*0004*/ 	.word	0x00000082


	//----- nvinfo : EIATTR_KPARAM_INFO
	.align		4
.L_438:
        /*0008*/ 	.byte	0x04, 0x17
        /*000a*/ 	.short	(.L_440 - .L_439)
.L_439:
        /*000c*/ 	.word	0x00000000
        /*0010*/ 	.short	0x0005
        /*0012*/ 	.short	0x0045
        /*0014*/ 	.byte	0x00, 0xf0, 0x05, 0x00


	//----- nvinfo : EIATTR_KPARAM_INFO
	.align		4
.L_440:
        /*0018*/ 	.byte	0x04, 0x17
        /*001a*/ 	.short	(.L_442 - .L_441)
.L_441:
        /*001c*/ 	.word	0x00000000
        /*0020*/ 	.short	0x0004
        /*0022*/ 	.short	0x0044
        /*0024*/ 	.byte	0x00, 0xf0, 0x05, 0x00


	//----- nvinfo : EIATTR_KPARAM_INFO
	.align		4
.L_442:
        /*0028*/ 	.byte	0x04, 0x17
        /*002a*/ 	.short	(.L_444 - .L_443)
.L_443:
        /*002c*/ 	.word	0x00000000
        /*0030*/ 	.short	0x0003
        /*0032*/ 	.short	0x001c
        /*0034*/ 	.byte	0x00, 0xf0, 0xa1, 0x00


	//----- nvinfo : EIATTR_KPARAM_INFO
	.align		4
.L_444:
        /*0038*/ 	.byte	0x04, 0x17
        /*003a*/ 	.short	(.L_446 - .L_445)
.L_445:
        /*003c*/ 	.word	0x00000000
        /*0040*/ 	.short	0x0002
        /*0042*/ 	.short	0x0018
        /*0044*/ 	.byte	0x00, 0xf0, 0x11, 0x00


	//----- nvinfo : EIATTR_KPARAM_INFO
	.align		4
.L_446:
        /*0048*/ 	.byte	0x04, 0x17
        /*004a*/ 	.short	(.L_448 - .L_447)
.L_447:
        /*004c*/ 	.word	0x00000000
        /*0050*/ 	.short	0x0001
        /*0052*/ 	.short	0x0010
        /*0054*/ 	.byte	0x00, 0xf5, 0x21, 0x00


	//----- nvinfo : EIATTR_KPARAM_INFO
	.align		4
.L_448:
        /*0058*/ 	.byte	0x04, 0x17
        /*005a*/ 	.short	(.L_450 - .L_449)
.L_449:
        /*005c*/ 	.word	0x00000000
        /*0060*/ 	.short	0x0000
        /*0062*/ 	.short	0x0000
        /*0064*/ 	.byte	0x00, 0xf0, 0x41, 0x00


	//----- nvinfo : EIATTR_SPARSE_MMA_MASK
	.align		4
.L_450:
        /*0068*/ 	.byte	0x03, 0x50
        /*006a*/ 	.short	0x0000


	//----- nvinfo : EIATTR_MAXREG_COUNT
	.align		4
        /*006c*/ 	.byte	0x03, 0x1b
        /*006e*/ 	.short	0x0080


	//----- nvinfo : EIATTR_NUM_BARRIERS
	.align		4
        /*0070*/ 	.byte	0x02, 0x4c
        /*0072*/ 	.byte	0x01
	.zero		1


	//----- nvinfo : EIATTR_MERCURY_ISA_VERSION
	.align		4
        /*0074*/ 	.byte	0x03, 0x5f
        /*0076*/ 	.short	0x0101


	//----- nvinfo : EIATTR_COOP_GROUP_MASK_REGIDS
	.align		4
        /*0078*/ 	.byte	0x04, 0x29
        /*007a*/ 	.short	(.L_452 - .L_451)


	//   ....[0]....
.L_451:
        /*007c*/ 	.word	0xffffffff


	//   ....[1]....
        /*0080*/ 	.word	0xffffffff


	//   ....[2]....
        /*0084*/ 	.word	0xffffffff


	//   ....[3]....
        /*0088*/ 	.word	0xffffffff


	//   ....[4]....
        /*008c*/ 	.word	0xffffffff


	//   ....[5]....
        /*0090*/ 	.word	0xffffffff


	//   ....[6]....
        /*0094*/ 	.word	0xffffffff


	//   ....[7]....
        /*0098*/ 	.word	0xffffffff


	//   ....[8]....
        /*009c*/ 	.word	0xffffffff


	//   ....[9]....
        /*00a0*/ 	.word	0xffffffff


	//   ....[10]....
        /*00a4*/ 	.word	0xffffffff


	//   ....[11]....
        /*00a8*/ 	.word	0xffffffff


	//   ....[12]....
        /*00ac*/ 	.word	0xffffffff


	//   ....[13]....
        /*00b0*/ 	.word	0xffffffff


	//   ....[14]....
        /*00b4*/ 	.word	0xffffffff


	//   ....[15]....
        /*00b8*/ 	.word	0xffffffff


	//   ....[16]....
        /*00bc*/ 	.word	0xffffffff


	//   ....[17]....
        /*00c0*/ 	.word	0xffffffff


	//   ....[18]....
        /*00c4*/ 	.word	0xffffffff


	//   ....[19]....
        /*00c8*/ 	.word	0xffffffff


	//   ....[20]....
        /*00cc*/ 	.word	0xffffffff


	//   ....[21]....
        /*00d0*/ 	.word	0xffffffff


	//   ....[22]....
        /*00d4*/ 	.word	0xffffffff


	//   ....[23]....
        /*00d8*/ 	.word	0xffffffff


	//   ....[24]....
        /*00dc*/ 	.word	0xffffffff


	//   ....[25]....
        /*00e0*/ 	.word	0xffffffff


	//   ....[26]....
        /*00e4*/ 	.word	0xffffffff


	//   ....[27]....
        /*00e8*/ 	.word	0xffffffff


	//   ....[28]....
        /*00ec*/ 	.word	0xffffffff


	//   ....[29]....
        /*00f0*/ 	.word	0xffffffff


	//----- nvinfo : EIATTR_COOP_GROUP_INSTR_OFFSETS
	.align		4
.L_452:
        /*00f4*/ 	.byte	0x04, 0x28
        /*00f6*/ 	.short	(.L_454 - .L_453)


	//   ....[0]....
.L_453:
        /*00f8*/ 	.word	0x00000fe0


	//   ....[1]....
        /*00fc*/ 	.word	0x00000ff0


	//   ....[2]....
        /*0100*/ 	.word	0x00001050


	//   ....[3]....
        /*0104*/ 	.word	0x00001070


	//   ....[4]....
        /*0108*/ 	.word	0x000010c0


	//   ....[5]....
        /*010c*/ 	.word	0x000010e0


	//   ....[6]....
        /*0110*/ 	.word	0x00001120


	//   ....[7]....
        /*0114*/ 	.word	0x00001160


	//   ....[8]....
        /*0118*/ 	.word	0x000011c0


	//   ....[9]....
        /*011c*/ 	.word	0x00001200


	//   ....[10]....
        /*0120*/ 	.word	0x000014f0


	//   ....[11]....
        /*0124*/ 	.word	0x00001500


	//   ....[12]....
        /*0128*/ 	.word	0x00001580


	//   ....[13]....
        /*012c*/ 	.word	0x000015b0


	//   ....[14]....
        /*0130*/ 	.word	0x00001600


	//   ....[15]....
        /*0134*/ 	.word	0x00001640


	//   ....[16]....
        /*0138*/ 	.word	0x00001680


	//   ....[17]....
        /*013c*/ 	.word	0x000016c0


	//   ....[18]....
        /*0140*/ 	.word	0x000016f0


	//   ....[19]....
        /*0144*/ 	.word	0x00001760


	//   ....[20]....
        /*0148*/ 	.word	0x000030f0


	//   ....[21]....
        /*014c*/ 	.word	0x00003100


	//   ....[22]....
        /*0150*/ 	.word	0x00003180


	//   ....[23]....
        /*0154*/ 	.word	0x00003190


	//   ....[24]....
        /*0158*/ 	.word	0x000031e0


	//   ....[25]....
        /*015c*/ 	.word	0x00003210


	//   ....[26]....
        /*0160*/ 	.word	0x00003250


	//   ....[27]....
        /*0164*/ 	.word	0x00003280


	//   ....[28]....
        /*0168*/ 	.word	0x000032c0


	//   ....[29]....
        /*016c*/ 	.word	0x00003320


	//----- nvinfo : EIATTR_VRC_CTA_INIT_COUNT
	.align		4
.L_454:
        /*0170*/ 	.byte	0x02, 0x4a
	.zero		1
	.zero		1


	//----- nvinfo : EIATTR_EXIT_INSTR_OFFSETS
	.align		4
        /*0174*/ 	.byte	0x04, 0x1c
        /*0176*/ 	.short	(.L_456 - .L_455)


	//   ....[0]....
.L_455:
        /*0178*/ 	.word	0x00003590


	//   ....[1]....
        /*017c*/ 	.word	0x000035d0


	//----- nvinfo : EIATTR_MAX_THREADS
	.align		4
.L_456:
        /*0180*/ 	.byte	0x04, 0x05
        /*0182*/ 	.short	(.L_458 - .L_457)
.L_457:
        /*0184*/ 	.word	0x00000200
        /*0188*/ 	.word	0x00000001
        /*018c*/ 	.word	0x00000001


	//----- nvinfo : EIATTR_CRS_STACK_SIZE
	.align		4
.L_458:
        /*0190*/ 	.byte	0x04, 0x1e
        /*0192*/ 	.short	(.L_460 - .L_459)
.L_459:
        /*0194*/ 	.word	0x00000000


	//----- nvinfo : EIATTR_CBANK_PARAM_SIZE
	.align		4
.L_460:
        /*0198*/ 	.byte	0x03, 0x19
        /*019a*/ 	.short	0x0046


	//----- nvinfo : EIATTR_PARAM_CBANK
	.align		4
        /*019c*/ 	.byte	0x04, 0x0a
        /*019e*/ 	.short	(.L_462 - .L_461)
	.align		4
.L_461:
        /*01a0*/ 	.word	index@(.nv.constant0._ZN3cub18CUB_300001_SM_10006detail6reduce18DeviceReduceKernelINS2_10policy_hubIljN4cuda3std3__44plusIlEEE10Policy1000EN6thrust24THRUST_300001_SM_1000_NS18transform_iteratorI6is_posNSD_6detail15normal_iteratorINSD_10device_ptrIfEEEEllEEjS9_lNS7_10__identityEEEvT0_PT3_T1_NS0_13GridEvenShareISQ_EET2_T4_)
        /*01a4*/ 	.short	0x0380
        /*01a6*/ 	.short	0x0046


	//----- nvinfo : EIATTR_SW_WAR
	.align		4
.L_462:
        /*01a8*/ 	.byte	0x04, 0x36
        /*01aa*/ 	.short	(.L_464 - .L_463)
.L_463:
        /*01ac*/ 	.word	0x00000008
.L_464:


//--------------------- .nv.info._ZN3cub18CUB_300001_SM_10006detail6reduce28DeviceReduceSingleTileKernelINS2_10policy_hubIljN4cuda3std3__44plusIlEEE10Policy1000EN6thrust24THRUST_300001_SM_1000_NS18transform_iteratorI6is_posNSD_6detail15normal_iteratorINSD_10device_ptrIfEEEEllEEPljS9_llNS7_10__identityEEEvT0_T1_T2_T3_T4_T6_ --------------------------
	.section	.nv.info._ZN3cub18CUB_300001_SM_10006detail6reduce28DeviceReduceSingleTileKernelINS2_10policy_hubIljN4cuda3std3__44plusIlEEE10Policy1000EN6thrust24THRUST_300001_SM_1000_NS18transform_iteratorI6is_posNSD_6detail15normal_iteratorINSD_10device_ptrIfEEEEllEEPljS9_llNS7_10__identityEEEvT0_T1_T2_T3_T4_T6_,"",@"SHT_CUDA_INFO"
	.sectionflags	@""
	.align	4


	//----- nvinfo : EIATTR_CUDA_API_VERSION
	.align		4
        /*0000*/ 	.byte	0x04, 0x37
        /*0002*/ 	.short	(.L_466 - .L_465)
.L_465:
        /*0004*/ 	.word	0x00000082


	//----- nvinfo : EIATTR_KPARAM_INFO
	.align		4
.L_466:
        /*0008*/ 	.byte	0x04, 0x17
        /*000a*/ 	.short	(.L_468 - .L_467)
.L_467:
        /*000c*/ 	.word	0x00000000
        /*0010*/ 	.short	0x0005
        /*0012*/ 	.short	0x0028
        /*0014*/ 	.byte	0x00, 0xf0, 0x05, 0x00


	//----- nvinfo : EIATTR_KPARAM_INFO
	.align		4
.L_468:
        /*0018*/ 	.byte	0x04, 0x17
        /*001a*/ 	.short	(.L_470 - .L_469)
.L_469:
        /*001c*/ 	.word	0x00000000
        /*0020*/ 	.short	0x0004
        /*0022*/ 	.short	0x0020
        /*0024*/ 	.byte	0x00, 0xf0, 0x21, 0x00


	//----- nvinfo : EIATTR_KPARAM_INFO
	.align		4
.L_470:
        /*0028*/ 	.byte	0x04, 0x17
        /*002a*/ 	.short	(.L_472 - .L_471)
.L_471:
        /*002c*/ 	.word	0x00000000
        /*0030*/ 	.short	0x0003
        /*0032*/ 	.short	0x001c
        /*0034*/ 	.byte	0x00, 0xf0, 0x05, 0x00


	//----- nvinfo : EIATTR_KPARAM_INFO
	.align		4
.L_472:
        /*0038*/ 	.byte	0x04, 0x17
        /*003a*/ 	.short	(.L_474 - .L_473)
.L_473:
        /*003c*/ 	.word	0x00000000
        /*0040*/ 	.short	0x0002
        /*0042*/ 	.short	0x0018
        /*0044*/ 	.byte	0x00, 0xf0, 0x11, 0x00


	//----- nvinfo : EIATTR_KPARAM_INFO
	.align		4
.L_474:
        /*0048*/ 	.byte	0x04, 0x17
        /*004a*/ 	.short	(.L_476 - .L_475)
.L_475:
        /*004c*/ 	.word	0x00000000
        /*0050*/ 	.short	0x0001
        /*0052*/ 	.short	0x0010
        /*0054*/ 	.byte	0x00, 0xf5, 0x21, 0x00


	//----- nvinfo : EIATTR_KPARAM_INFO
	.align		4
.L_476:
        /*0058*/ 	.byte	0x04, 0x17
        /*005a*/ 	.short	(.L_478 - .L_477)
.L_477:
        /*005c*/ 	.word	0x00000000
        /*0060*/ 	.short	0x0000
        /*0062*/ 	.short	0x0000
        /*0064*/ 	.byte	0x00, 0xf0, 0x41, 0x00


	//----- nvinfo : EIATTR_SPARSE_MMA_MASK
	.align		4
.L_478:
        /*0068*/ 	.byte	0x03, 0x50
        /*006a*/ 	.short	0x0000


	//----- nvinfo : EIATTR_MAXREG_COUNT
	.align		4
        /*006c*/ 	.byte	0x03, 0x1b
        /*006e*/ 	.short	0x0080


	//----- nvinfo : EIATTR_NUM_BARRIERS
	.align		4
        /*0070*/ 	.byte	0x02, 0x4c
        /*0072*/ 	.byte	0x01
	.zero		1


	//----- nvinfo : EIATTR_MERCURY_ISA_VERSION
	.align		4
        /*0074*/ 	.byte	0x03, 0x5f
        /*0076*/ 	.short	0x0101


	//----- nvinfo : EIATTR_COOP_GROUP_MASK_REGIDS
	.align		4
        /*0078*/ 	.byte	0x04, 0x29
        /*007a*/ 	.short	(.L_480 - .L_479)


	//   ....[0]....
.L_479:
        /*007c*/ 	.word	0xffffffff


	//   ....[1]....
        /*0080*/ 	.word	0xffffffff


	//   ....[2]....
        /*0084*/ 	.word	0xffffffff


	//   ....[3]....
        /*0088*/ 	.word	0xffffffff


	//   ....[4]....
        /*008c*/ 	.word	0xffffffff


	//   ....[5]....
        /*0090*/ 	.word	0xffffffff


	//   ....[6]....
        /*0094*/ 	.word	0xffffffff


	//   ....[7]....
        /*0098*/ 	.word	0xffffffff


	//   ....[8]....
        /*009c*/ 	.word	0xffffffff


	//   ....[9]....
        /*00a0*/ 	.word	0xffffffff


	//   ....[10]....
        /*00a4*/ 	.word	0xffffffff


	//   ....[11]....
        /*00a8*/ 	.word	0xffffffff


	//   ....[12]....
        /*00ac*/ 	.word	0xffffffff


	//   ....[13]....
        /*00b0*/ 	.word	0xffffffff


	//   ....[14]....
        /*00b4*/ 	.word	0xffffffff


	//   ....[15]....
        /*00b8*/ 	.word	0xffffffff


	//   ....[16]....
        /*00bc*/ 	.word	0xffffffff


	//   ....[17]....
        /*00c0*/ 	.word	0xffffffff


	//   ....[18]....
        /*00c4*/ 	.word	0xffffffff


	//   ....[19]....
        /*00c8*/ 	.word	0xffffffff


	//   ....[20]....
        /*00cc*/ 	.word	0xffffffff


	//   ....[21]....
        /*00d0*/ 	.word	0xffffffff


	//   ....[22]....
        /*00d4*/ 	.word	0xffffffff


	//   ....[23]....
        /*00d8*/ 	.word	0xffffffff


	//   ....[24]....
        /*00dc*/ 	.word	0xffffffff


	//   ....[25]....
        /*00e0*/ 	.word	0xffffffff


	//   ....[26]....
        /*00e4*/ 	.word	0xffffffff


	//   ....[27]....
        /*00e8*/ 	.word	0xffffffff


	//   ....[28]....
        /*00ec*/ 	.word	0xffffffff


	//   ....[29]....
        /*00f0*/ 	.word	0xffffffff


	//----- nvinfo : EIATTR_COOP_GROUP_INSTR_OFFSETS
	.align		4
.L_480:
        /*00f4*/ 	.byte	0x04, 0x28
        /*00f6*/ 	.short	(.L_482 - .L_481)


	//   ....[0]....
.L_481:
        /*00f8*/ 	.word	0x00000cd0


	//   ....[1]....
        /*00fc*/ 	.word	0x00000ce0


	//   ....[2]....
        /*0100*/ 	.word	0x00000d40


	//   ....[3]....
        /*0104*/ 	.word	0x00000d60


	//   ....[4]....
        /*0108*/ 	.word	0x00000db0


	//   ....[5]....
        /*010c*/ 	.word	0x00000dd0


	//   ....[6]....
        /*0110*/ 	.word	0x00000e10


	//   ....[7]....
        /*0114*/ 	.word	0x00000e50


	//   ....[8]....
        /*0118*/ 	.word	0x00000ea0


	//   ....[9]....
        /*011c*/ 	.word	0x00000ee0


	//   ....[10]....
        /*0120*/ 	.word	0x000011e0


	//   ....[11]....
        /*0124*/ 	.word	0x000011f0


	//   ....[12]....
        /*0128*/ 	.word	0x00001270


	//   ....[13]....
        /*012c*/ 	.word	0x00001290


	//   ....[14]....
        /*0130*/ 	.word	0x000012e0


	//   ....[15]....
        /*0134*/ 	.word	0x00001330


	//   ....[16]....
        /*0138*/ 	.word	0x00001370


	//   ....[17]....
        /*013c*/ 	.word	0x000013a0


	//   ....[18]....
        /*0140*/ 	.word	0x000013e0


	//   ....[19]....
        /*0144*/ 	.word	0x00001420


	//   ....[20]....
        /*0148*/ 	.word	0x00002c60


	//   ....[21]....
        /*014c*/ 	.word	0x00002c70


	//   ....[22]....
        /*0150*/ 	.word	0x00002cf0


	//   ....[23]....
        /*0154*/ 	.word	0x00002d00


	//   ....[24]....
        /*0158*/ 	.word	0x00002d60


	//   ....[25]....
        /*015c*/ 	.word	0x00002d80


	//   ....[26]....
        /*0160*/ 	.word	0x00002dc0


	//   ....[27]....
        /*0164*/ 	.word	0x00002df0


	//   ....[28]....
        /*0168*/ 	.word	0x00002e40


	//   ....[29]....
        /*016c*/ 	.word	0x00002e90


	//----- nvinfo : EIATTR_VRC_CTA_INIT_COUNT
	.align		4
.L_482:
        /*0170*/ 	.byte	0x02, 0x4a
	.zero		1
	.zero		1


	//----- nvinfo : EIATTR_EXIT_INSTR_OFFSETS
	.align		4
        /*0174*/ 	.byte	0x04, 0x1c
        /*0176*/ 	.short	(.L_484 - .L_483)


	//   ....[0]....
.L_483:
        /*0178*/ 	.word	0x00000080


	//   ....[1]....
        /*017c*/ 	.word	0x000000c0


	//   ....[2]....
        /*0180*/ 	.word	0x00003100


	//   ....[3]....
        /*0184*/ 	.word	0x00003160


	//----- nvinfo : EIATTR_MAX_THREADS
	.align		4
.L_484:
        /*0188*/ 	.byte	0x04, 0x05
        /*018a*/ 	.short	(.L_486 - .L_485)
.L_485:
        /*018c*/ 	.word	0x00000200
        /*0190*/ 	.word	0x00000001
        /*0194*/ 	.word	0x00000001


	//----- nvinfo : EIATTR_CRS_STACK_SIZE
	.align		4
.L_486:
        /*0198*/ 	.byte	0x04, 0x1e
        /*019a*/ 	.short	(.L_488 - .L_487)
.L_487:
        /*019c*/ 	.word	0x00000000


	//----- nvinfo : EIATTR_CBANK_PARAM_SIZE
	.align		4
.L_488:
        /*01a0*/ 	.byte	0x03, 0x19
        /*01a2*/ 	.short	0x0029


	//----- nvinfo : EIATTR_PARAM_CBANK
	.align		4
        /*01a4*/ 	.byte	0x04, 0x0a
        /*01a6*/ 	.short	(.L_490 - .L_489)
	.align		4
.L_489:
        /*01a8*/ 	.word	index@(.nv.constant0._ZN3cub18CUB_300001_SM_10006detail6reduce28DeviceReduceSingleTileKernelINS2_10policy_hubIljN4cuda3std3__44plusIlEEE10Policy1000EN6thrust24THRUST_300001_SM_1000_NS18transform_iteratorI6is_posNSD_6detail15normal_iteratorINSD_10device_ptrIfEEEEllEEPljS9_llNS7_10__identityEEEvT0_T1_T2_T3_T4_T6_)
        /*01ac*/ 	.short	0x0380
        /*01ae*/ 	.short	0x0029


	//----- nvinfo : EIATTR_SW_WAR
	.align		4
.L_490:
        /*01b0*/ 	.byte	0x04, 0x36
        /*01b2*/ 	.short	(.L_492 - .L_491)
.L_491:
        /*01b4*/ 	.word	0x00000008
.L_492:


//--------------------- .nv.info._ZN3cub18CUB_300001_SM_10006detail9transform16transform_kernelINS2_10policy_hubILb0EN4cuda3std3__45tupleIJN6thrust24THRUST_300001_SM_1000_NS6detail15normal_iteratorINSA_10device_ptrIfEEEESF_EEEE10policy1000ElNS7_5minusIfEESF_JPfSL_EEEvT0_iT1_T2_DpNS2_10kernel_argIT3_EE --------------------------
	.section	.nv.info._ZN3cub18CUB_300001_SM_10006detail9transform16transform_kernelINS2_10policy_hubILb0EN4cuda3std3__45tupleIJN6thrust24THRUST_300001_SM_1000_NS6detail15normal_iteratorINSA_10device_ptrIfEEEESF_EEEE10policy1000ElNS7_5minusIfEESF_JPfSL_EEEvT0_iT1_T2_DpNS2_10kernel_argIT3_EE,"",@"SHT_CUDA_INFO"
	.sectionflags	@""
	.align	4


	//----- nvinfo : EIATTR_CUDA_API_VERSION
	.align		4
        /*0000*/ 	.byte	0x04, 0x37
        /*0002*/ 	.short	(.L_494 - .L_493)
.L_493:
        /*0004*/ 	.word	0x00000082


	//----- nvinfo : EIATTR_KPARAM_INFO
	.align		4
.L_494:
        /*0008*/ 	.byte	0x04, 0x17
        /*000a*/ 	.short	(.L_496 - .L_495)
.L_495:
        /*000c*/ 	.word	0x00000000
        /*0010*/ 	.short	0x0005
        /*0012*/ 	.short	0x0028
        /*0014*/ 	.byte	0x00, 0xf0, 0x41, 0x00


	//----- nvinfo : EIATTR_KPARAM_INFO
	.align		4
.L_496:
        /*0018*/ 	.byte	0x04, 0x17
        /*001a*/ 	.short	(.L_498 - .L_497)
.L_497:
        /*001c*/ 	.word	0x00000000
        /*0020*/ 	.short	0x0004
        /*0022*/ 	.short	0x0018
        /*0024*/ 	.byte	0x00, 0xf0, 0x41, 0x00


	//----- nvinfo : EIATTR_KPARAM_INFO
	.align		4
.L_498:
        /*0028*/ 	.byte	0x04, 0x17
        /*002a*/ 	.short	(.L_500 - .L_499)
.L_499:
        /*002c*/ 	.word	0x00000000
        /*0030*/ 	.short	0x0003
        /*0032*/ 	.short	0x0010
        /*0034*/ 	.byte	0x00, 0xf0, 0x21, 0x00


	//----- nvinfo : EIATTR_KPARAM_INFO
	.align		4
.L_500:
        /*0038*/ 	.byte	0x04, 0x17
        /*003a*/ 	.short	(.L_502 - .L_501)
.L_501:
        /*003c*/ 	.word	0x00000000
        /*0040*/ 	.short	0x0002
        /*0042*/ 	.short	0x000c
        /*0044*/ 	.byte	0x00, 0xf0, 0x05, 0x00


	//----- nvinfo : EIATTR_KPARAM_INFO
	.align		4
.L_502:
        /*0048*/ 	.byte	0x04, 0x17
        /*004a*/ 	.short	(.L_504 - .L_503)
.L_503:
        /*004c*/ 	.word	0x00000000
        /*0050*/ 	.short	0x0001
        /*0052*/ 	.short	0x0008
        /*0054*/ 	.byte	0x00, 0xf0, 0x11, 0x00


	//----- nvinfo : EIATTR_KPARAM_INFO
	.align		4
.L_504:
        /*0058*/ 	.byte	0x04, 0x17
        /*005a*/ 	.short	(.L_506 - .L_505)
.L_505:
        /*005c*/ 	.word	0x00000000
        /*0060*/ 	.short	0x0000
        /*0062*/ 	.short	0x0000
        /*0064*/ 	.byte	0x00, 0xf0, 0x21, 0x00


	//----- nvinfo : EIATTR_SPARSE_MMA_MASK
	.align		4
.L_506:
        /*0068*/ 	.byte	0x03, 0x50
        /*006a*/ 	.short	0x0000


	//----- nvinfo : EIATTR_MAXREG_COUNT
	.align		4
        /*006c*/ 	.byte	0x03, 0x1b
        /*006e*/ 	.short	0x00ff


	//----- nvinfo : EIATTR_NUM_BARRIERS
	.align		4
        /*0070*/ 	.byte	0x02, 0x4c
        /*0072*/ 	.byte	0x01
	.zero		1


	//----- nvinfo : EIATTR_MERCURY_ISA_VERSION
	.align		4
        /*0074*/ 	.byte	0x03, 0x5f
        /*0076*/ 	.short	0x0101


	//----- nvinfo : EIATTR_COOP_GROUP_MASK_REGIDS
	.align		4
        /*0078*/ 	.byte	0x04, 0x29
        /*007a*/ 	.short	(.L_508 - .L_507)


	//   ....[0]....
.L_507:
        /*007c*/ 	.word	0xffffffff


	//----- nvinfo : EIATTR_COOP_GROUP_INSTR_OFFSETS
	.align		4
.L_508:
        /*0080*/ 	.byte	0x04, 0x28
        /*0082*/ 	.short	(.L_510 - .L_509)


	//   ....[0]....
.L_509:
        /*0084*/ 	.word	0x000019c0


	//----- nvinfo : EIATTR_VRC_CTA_INIT_COUNT
	.align		4
.L_510:
        /*0088*/ 	.byte	0x02, 0x4a
	.zero		1
	.zero		1


	//----- nvinfo : EIATTR_MBARRIER_INSTR_OFFSETS
	.align		4
        /*008c*/ 	.byte	0x04, 0x39
        /*008e*/ 	.short	(.L_512 - .L_511)


	//   ....[0]....
.L_511:
        /*0090*/ 	.word	0x000002d0
        /*0094*/ 	.word	0x000000ff
        /*0098*/ 	.word	0x00000000
        /*009c*/ 	.short	0x0100
        /*009e*/ 	.byte	0x11
	.zero		1


	//   ....[1]....
        /*00a0*/ 	.word	0x000004a0
        /*00a4*/ 	.word	0x000000ff
        /*00a8*/ 	.word	0x00000000
        /*00ac*/ 	.short	0x010a
        /*00ae*/ 	.byte	0x04
	.zero		1


	//----- nvinfo : EIATTR_NUM_MBARRIERS
	.align		4
.L_512:
        /*00b0*/ 	.byte	0x03, 0x38
        /*00b2*/ 	.short	0x0001


	//----- nvinfo : EIATTR_EXIT_INSTR_OFFSETS
	.align		4
        /*00b4*/ 	.byte	0x04, 0x1c
        /*00b6*/ 	.short	(.L_514 - .L_513)


	//   ....[0]....
.L_513:
        /*00b8*/ 	.word	0x00001a10


	//   ....[1]....
        /*00bc*/ 	.word	0x00001c00


	//   ....[2]....
        /*00c0*/ 	.word	0x00001c30


	//   ....[3]....
        /*00c4*/ 	.word	0x00001dd0


	//----- nvinfo : EIATTR_MAX_THREADS
	.align		4
.L_514:
        /*00c8*/ 	.byte	0x04, 0x05
        /*00ca*/ 	.short	(.L_516 - .L_515)
.L_515:
        /*00cc*/ 	.word	0x00000080
        /*00d0*/ 	.word	0x00000001
        /*00d4*/ 	.word	0x00000001


	//----- nvinfo : EIATTR_CRS_STACK_SIZE
	.align		4
.L_516:
        /*00d8*/ 	.byte	0x04, 0x1e
        /*00da*/ 	.short	(.L_518 - .L_517)
.L_517:
        /*00dc*/ 	.word	0x00000000


	//----- nvinfo : EIATTR_CBANK_PARAM_SIZE
	.align		4
.L_518:
        /*00e0*/ 	.byte	0x03, 0x19
        /*00e2*/ 	.short	0x0038


	//----- nvinfo : EIATTR_PARAM_CBANK
	.align		4
        /*00e4*/ 	.byte	0x04, 0x0a
        /*00e6*/ 	.short	(.L_520 - .L_519)
	.align		4
.L_519:
        /*00e8*/ 	.word	index@(.nv.constant0._ZN3cub18CUB_300001_SM_10006detail9transform16transform_kernelINS2_10policy_hubILb0EN4cuda3std3__45tupleIJN6thrust24THRUST_300001_SM_1000_NS6detail15normal_iteratorINSA_10device_ptrIfEEEESF_EEEE10policy1000ElNS7_5minusIfEESF_JPfSL_EEEvT0_iT1_T2_DpNS2_10kernel_argIT3_EE)
        /*00ec*/ 	.short	0x0380
        /*00ee*/ 	.short	0x0038


	//----- nvinfo : EIATTR_SW_WAR
	.align		4
.L_520:
        /*00f0*/ 	.byte	0x04, 0x36
        /*00f2*/ 	.short	(.L_522 - .L_521)
.L_521:
        /*00f4*/ 	.word	0x00000008
.L_522:


//--------------------- .nv.info._ZN3cub18CUB_300001_SM_10006detail9transform16transform_kernelINS2_10policy_hubILb0EN4cuda3std3__45tupleIJN6thrust24THRUST_300001_SM_1000_NS6detail15normal_iteratorINSA_10device_ptrIfEEEESF_EEEE10policy1000EiNS7_5minusIfEESF_JPfSL_EEEvT0_iT1_T2_DpNS2_10kernel_argIT3_EE --------------------------
	.section	.nv.info._ZN3cub18CUB_300001_SM_10006detail9transform16transform_kernelINS2_10policy_hubILb0EN4cuda3std3__45tupleIJN6thrust24THRUST_300001_SM_1000_NS6detail15normal_iteratorINSA_10device_ptrIfEEEESF_EEEE10policy1000EiNS7_5minusIfEESF_JPfSL_EEEvT0_iT1_T2_DpNS2_10kernel_argIT3_EE,"",@"SHT_CUDA_INFO"
	.sectionflags	@""
	.align	4


	//----- nvinfo : EIATTR_CUDA_API_VERSION
	.align		4
        /*0000*/ 	.byte	0x04, 0x37
        /*0002*/ 	.short	(.L_524 - .L_523)
.L_523:
        /*0004*/ 	.word	0x00000082


	//----- nvinfo : EIATTR_KPARAM_INFO
	.align		4
.L_524:
        /*0008*/ 	.byte	0x04, 0x17
        /*000a*/ 	.short	(.L_526 - .L_525)
.L_525:
        /*000c*/ 	.word	0x00000000
        /*0010*/ 	.short	0x0005
        /*0012*/ 	.short	0x0028
        /*0014*/ 	.byte	0x00, 0xf0, 0x41, 0x00


	//----- nvinfo : EIATTR_KPARAM_INFO
	.align		4
.L_526:
        /*0018*/ 	.byte	0x04, 0x17
        /*001a*/ 	.short	(.L_528 - .L_527)
.L_527:
        /*001c*/ 	.word	0x00000000
        /*0020*/ 	.short	0x0004
        /*0022*/ 	.short	0x0018
        /*0024*/ 	.byte	0x00, 0xf0, 0x41, 0x00


	//----- nvinfo : EIATTR_KPARAM_INFO
	.align		4
.L_528:
        /*0028*/ 	.byte	0x04, 0x17
        /*002a*/ 	.short	(.L_530 - .L_529)
.L_529:
        /*002c*/ 	.word	0x00000000
        /*0030*/ 	.short	0x0003
        /*0032*/ 	.short	0x0010
        /*0034*/ 	.byte	0x00, 0xf0, 0x21, 0x00


	//----- nvinfo : EIATTR_KPARAM_INFO
	.align		4
.L_530:
        /*0038*/ 	.byte	0x04, 0x17
        /*003a*/ 	.short	(.L_532 - .L_531)
.L_531:
        /*003c*/ 	.word	0x00000000
        /*0040*/ 	.short	0x0002
        /*0042*/ 	.short	0x0008
        /*0044*/ 	.byte	0x00, 0xf0, 0x05, 0x00


	//----- nvinfo : EIATTR_KPARAM_INFO
	.align		4
.L_532:
        /*0048*/ 	.byte	0x04, 0x17
        /*004a*/ 	.short	(.L_534 - .L_533)
.L_533:
        /*004c*/ 	.word	0x00000000
        /*0050*/ 	.short	0x0001
        /*0052*/ 	.short	0x0004
        /*0054*/ 	.byte	0x00, 0xf0, 0x11, 0x00


	//----- nvinfo : EIATTR_KPARAM_INFO
	.align		4
.L_534:
        /*0058*/ 	.byte	0x04, 0x17
        /*005a*/ 	.short	(.L_536 - .L_535)
.L_535:
        /*005c*/ 	.word	0x00000000
        /*0060*/ 	.short	0x0000
        /*0062*/ 	.short	0x0000
        /*0064*/ 	.byte	0x00, 0xf0, 0x11, 0x00


	//----- nvinfo : EIATTR_SPARSE_MMA_MASK
	.align		4
.L_536:
        /*0068*/ 	.byte	0x03, 0x50
        /*006a*/ 	.short	0x0000


	//----- nvinfo : EIATTR_MAXREG_COUNT
	.align		4
        /*006c*/ 	.byte	0x03, 0x1b
        /*006e*/ 	.short	0x00ff


	//----- nvinfo : EIATTR_NUM_BARRIERS
	.align		4
        /*0070*/ 	.byte	0x02, 0x4c
        /*0072*/ 	.byte	0x01
	.zero		1


	//----- nvinfo : EIATTR_MERCURY_ISA_VERSION
	.align		4
        /*0074*/ 	.byte	0x03, 0x5f
        /*0076*/ 	.short	0x0101


	//----- nvinfo : EIATTR_COOP_GROUP_MASK_REGIDS
	.align		4
        /*0078*/ 	.byte	0x04, 0x29
        /*007a*/ 	.short	(.L_538 - .L_537)


	//   ....[0]....
.L_537:
        /*007c*/ 	.word	0xffffffff


	//----- nvinfo : EIATTR_COOP_GROUP_INSTR_OFFSETS
	.align		4
.L_538:
        /*0080*/ 	.byte	0x04, 0x28
        /*0082*/ 	.short	(.L_540 - .L_539)


	//   ....[0]....
.L_539:
        /*0084*/ 	.word	0x000019e0


	//----- nvinfo : EIATTR_VRC_CTA_INIT_COUNT
	.align		4
.L_540:
        /*0088*/ 	.byte	0x02, 0x4a
	.zero		1
	.zero		1


	//----- nvinfo : EIATTR_MBARRIER_INSTR_OFFSETS
	.align		4
        /*008c*/ 	.byte	0x04, 0x39
        /*008e*/ 	.short	(.L_542 - .L_541)


	//   ....[0]....
.L_541:
        /*0090*/ 	.word	0x00000270
        /*0094*/ 	.word	0x000000ff
        /*0098*/ 	.word	0x00000000
        /*009c*/ 	.short	0x0100
        /*009e*/ 	.byte	0x0f
	.zero		1


	//   ....[1]....
        /*00a0*/ 	.word	0x00000420
        /*00a4*/ 	.word	0x000000ff
        /*00a8*/ 	.word	0x00000000
        /*00ac*/ 	.short	0x010a
        /*00ae*/ 	.byte	0x04
	.zero		1


	//----- nvinfo : EIATTR_NUM_MBARRIERS
	.align		4
.L_542:
        /*00b0*/ 	.byte	0x03, 0x38
        /*00b2*/ 	.short	0x0001


	//----- nvinfo : EIATTR_EXIT_INSTR_OFFSETS
	.align		4
        /*00b4*/ 	.byte	0x04, 0x1c
        /*00b6*/ 	.short	(.L_544 - .L_543)


	//   ....[0]....
.L_543:
        /*00b8*/ 	.word	0x00001a30


	//   ....[1]....
        /*00bc*/ 	.word	0x00001bc0


	//   ....[2]....
        /*00c0*/ 	.word	0x00001c30


	//   ....[3]....
        /*00c4*/ 	.word	0x00001e10


	//----- nvinfo : EIATTR_MAX_THREADS
	.align		4
.L_544:
        /*00c8*/ 	.byte	0x04, 0x05
        /*00ca*/ 	.short	(.L_546 - .L_545)
.L_545:
        /*00cc*/ 	.word	0x00000080
        /*00d0*/ 	.word	0x00000001
        /*00d4*/ 	.word	0x00000001


	//----- nvinfo : EIATTR_CRS_STACK_SIZE
	.align		4
.L_546:
        /*00d8*/ 	.byte	0x04, 0x1e
        /*00da*/ 	.short	(.L_548 - .L_547)
.L_547:
        /*00dc*/ 	.word	0x00000000


	//----- nvinfo : EIATTR_CBANK_PARAM_SIZE
	.align		4
.L_548:
        /*00e0*/ 	.byte	0x03, 0x19
        /*00e2*/ 	.short	0x0038


	//----- nvinfo : EIATTR_PARAM_CBANK
	.align		4
        /*00e4*/ 	.byte	0x04, 0x0a
        /*00e6*/ 	.short	(.L_550 - .L_549)
	.align		4
.L_549:
        /*00e8*/ 	.word	index@(.nv.constant0._ZN3cub18CUB_300001_SM_10006detail9transform16transform_kernelINS2_10policy_hubILb0EN4cuda3std3__45tupleIJN6thrust24THRUST_300001_SM_1000_NS6detail15normal_iteratorINSA_10device_ptrIfEEEESF_EEEE10policy1000EiNS7_5minusIfEESF_JPfSL_EEEvT0_iT1_T2_DpNS2_10kernel_argIT3_EE)
        /*00ec*/ 	.short	0x0380
        /*00ee*/ 	.short	0x0038


	//----- nvinfo : EIATTR_SW_WAR
	.align		4
.L_550:
        /*00f0*/ 	.byte	0x04, 0x36
        /*00f2*/ 	.short	(.L_552 - .L_551)
.L_551:
        /*00f4*/ 	.word	0x00000008
.L_552:


//--------------------- .nv.info._ZN3cub18CUB_300001_SM_10006detail8for_each13static_kernelINS2_12policy_hub_t12policy_500_tElN6thrust24THRUST_300001_SM_1000_NS8cuda_cub11__transform17unary_transform_fINS7_6detail15normal_iteratorINS7_10device_ptrIfEEEESF_NS9_14no_stencil_tagENS8_9__replace10constant_fIiEE17is_less_than_zeroEEEEvT0_T1_ --------------------------
	.section	.nv.info._ZN3cub18CUB_300001_SM_10006detail8for_each13static_kernelINS2_12policy_hub_t12policy_500_tElN6thrust24THRUST_300001_SM_1000_NS8cuda_cub11__transform17unary_transform_fINS7_6detail15normal_iteratorINS7_10device_ptrIfEEEESF_NS9_14no_stencil_tagENS8_9__replace10constant_fIiEE17is_less_than_zeroEEEEvT0_T1_,"",@"SHT_CUDA_INFO"
	.sectionflags	@""
	.align	4


	//----- nvinfo : EIATTR_CUDA_API_VERSION
	.align		4
        /*0000*/ 	.byte	0x04, 0x37
        /*0002*/ 	.short	(.L_554 - .L_553)
.L_553:
        /*0004*/ 	.word	0x00000082


	//----- nvinfo : EIATTR_KPARAM_INFO
	.align		4
.L_554:
        /*0008*/ 	.byte	0x04, 0x17
        /*000a*/ 	.short	(.L_556 - .L_555)
.L_555:
        /*000c*/ 	.word	0x00000000
        /*0010*/ 	.short	0x0001
        /*0012*/ 	.short	0x0008
        /*0014*/ 	.byte	0x00, 0xf0, 0x61, 0x00


	//----- nvinfo : EIATTR_KPARAM_INFO
	.align		4
.L_556:
        /*0018*/ 	.byte	0x04, 0x17
        /*001a*/ 	.short	(.L_558 - .L_557)
.L_557:
        /*001c*/ 	.word	0x00000000
        /*0020*/ 	.short	0x0000
        /*0022*/ 	.short	0x0000
        /*0024*/ 	.byte	0x00, 0xf0, 0x21, 0x00


	//----- nvinfo : EIATTR_SPARSE_MMA_MASK
	.align		4
.L_558:
        /*0028*/ 	.byte	0x03, 0x50
        /*002a*/ 	.short	0x0000


	//----- nvinfo : EIATTR_MAXREG_COUNT
	.align		4
        /*002c*/ 	.byte	0x03, 0x1b
        /*002e*/ 	.short	0x00ff


	//----- nvinfo : EIATTR_MERCURY_ISA_VERSION
	.align		4
        /*0030*/ 	.byte	0x03, 0x5f
        /*0032*/ 	.short	0x0101


	//----- nvinfo : EIATTR_VRC_CTA_INIT_COUNT
	.align		4
        /*0034*/ 	.byte	0x02, 0x4a
	.zero		1
	.zero		1


	//----- nvinfo : EIATTR_EXIT_INSTR_OFFSETS
	.align		4
        /*0038*/ 	.byte	0x04, 0x1c
        /*003a*/ 	.short	(.L_560 - .L_559)


	//   ....[0]....
.L_559:
        /*003c*/ 	.word	0x000001e0


	//   ....[1]....
        /*0040*/ 	.word	0x00000200


	//   ....[2]....
        /*0044*/ 	.word	0x000003d0


	//   ....[3]....
        /*0048*/ 	.word	0x00000480


	//   ....[4]....
        /*004c*/ 	.word	0x000004d0


	//----- nvinfo : EIATTR_MAX_THREADS
	.align		4
.L_560:
        /*0050*/ 	.byte	0x04, 0x05
        /*0052*/ 	.short	(.L_562 - .L_561)
.L_561:
        /*0054*/ 	.word	0x00000100
        /*0058*/ 	.word	0x00000001
        /*005c*/ 	.word	0x00000001


	//----- nvinfo : EIATTR_CRS_STACK_SIZE
	.align		4
.L_562:
        /*0060*/ 	.byte	0x04, 0x1e
        /*0062*/ 	.short	(.L_564 - .L_563)
.L_563:
        /*0064*/ 	.word	0x00000000


	//----- nvinfo : EIATTR_CBANK_PARAM_SIZE
	.align		4
.L_564:
        /*0068*/ 	.byte	0x03, 0x19
        /*006a*/ 	.short	0x0020


	//----- nvinfo : EIATTR_PARAM_CBANK
	.align		4
        /*006c*/ 	.byte	0x04, 0x0a
        /*006e*/ 	.short	(.L_566 - .L_565)
	.align		4
.L_565:
        /*0070*/ 	.word	index@(.nv.constant0._ZN3cub18CUB_300001_SM_10006detail8for_each13static_kernelINS2_12policy_hub_t12policy_500_tElN6thrust24THRUST_300001_SM_1000_NS8cuda_cub11__transform17unary_transform_fINS7_6detail15normal_iteratorINS7_10device_ptrIfEEEESF_NS9_14no_stencil_tagENS8_9__replace10constant_fIiEE17is_less_than_zeroEEEEvT0_T1_)
        /*0074*/ 	.short	0x0380
        /*0076*/ 	.short	0x0020


	//----- nvinfo : EIATTR_SW_WAR
	.align		4
.L_566:
        /*0078*/ 	.byte	0x04, 0x36
        /*007a*/ 	.short	(.L_568 - .L_567)
.L_567:
        /*007c*/ 	.word	0x00000008
.L_568:


//--------------------- .nv.info._ZN3cub18CUB_300001_SM_10006detail8for_each13static_kernelINS2_12policy_hub_t12policy_500_tEmN6thrust24THRUST_300001_SM_1000_NS8cuda_cub20__uninitialized_fill7functorINS7_10device_ptrIfEEfEEEEvT0_T1_ --------------------------
	.section	.nv.info._ZN3cub18CUB_300001_SM_10006detail8for_each13static_kernelINS2_12policy_hub_t12policy_500_tEmN6thrust24THRUST_300001_SM_1000_NS8cuda_cub20__uninitialized_fill7functorINS7_10device_ptrIfEEfEEEEvT0_T1_,"",@"SHT_CUDA_INFO"
	.sectionflags	@""
	.align	4


	//----- nvinfo : EIATTR_CUDA_API_VERSION
	.align		4
        /*0000*/ 	.byte	0x04, 0x37
        /*0002*/ 	.short	(.L_570 - .L_569)
.L_569:
        /*0004*/ 	.word	0x00000082


	//----- nvinfo : EIATTR_KPARAM_INFO
	.align		4
.L_570:
        /*0008*/ 	.byte	0x04, 0x17
        /*000a*/ 	.short	(.L_572 - .L_571)
.L_571:
        /*000c*/ 	.word	0x00000000
        /*0010*/ 	.short	0x0001
        /*0012*/ 	.short	0x0008
        /*0014*/ 	.byte	0x00, 0xf0, 0x41, 0x00


	//----- nvinfo : EIATTR_KPARAM_INFO
	.align		4
.L_572:
        /*0018*/ 	.byte	0x04, 0x17
        /*001a*/ 	.short	(.L_574 - .L_573)
.L_573:
        /*001c*/ 	.word	0x00000000
        /*0020*/ 	.short	0x0000
        /*0022*/ 	.short	0x0000
        /*0024*/ 	.byte	0x00, 0xf0, 0x21, 0x00


	//----- nvinfo : EIATTR_SPARSE_MMA_MASK
	.align		4
.L_574:
        /*0028*/ 	.byte	0x03, 0x50
        /*002a*/ 	.short	0x0000


	//----- nvinfo : EIATTR_MAXREG_COUNT
	.align		4
        /*002c*/ 	.byte	0x03, 0x1b
        /*002e*/ 	.short	0x00ff


	//----- nvinfo : EIATTR_MERCURY_ISA_VERSION
	.align		4
        /*0030*/ 	.byte	0x03, 0x5f
        /*0032*/ 	.short	0x0101


	//----- nvinfo : EIATTR_VRC_CTA_INIT_COUNT
	.align		4
        /*0034*/ 	.byte	0x02, 0x4a
	.zero		1
	.zero		1


	//----- nvinfo : EIATTR_EXIT_INSTR_OFFSETS
	.align		4
        /*0038*/ 	.byte	0x04, 0x1c
        /*003a*/ 	.short	(.L_576 - .L_575)


	//   ....[0]....
.L_575:
        /*003c*/ 	.word	0x00000130


	//   ....[1]....
        /*0040*/ 	.word	0x00000230


	//   ....[2]....
        /*0044*/ 	.word	0x00000260


	//----- nvinfo : EIATTR_MAX_THREADS
	.align		4
.L_576:
        /*0048*/ 	.byte	0x04, 0x05
        /*004a*/ 	.short	(.L_578 - .L_577)
.L_577:
        /*004c*/ 	.word	0x00000100
        /*0050*/ 	.word	0x00000001
        /*0054*/ 	.word	0x00000001


	//----- nvinfo : EIATTR_CBANK_PARAM_SIZE
	.align		4
.L_578:
        /*0058*/ 	.byte	0x03, 0x19
        /*005a*/ 	.short	0x0018


	//----- nvinfo : EIATTR_PARAM_CBANK
	.align		4
        /*005c*/ 	.byte	0x04, 0x0a
        /*005e*/ 	.short	(.L_580 - .L_579)
	.align		4
.L_579:
        /*0060*/ 	.word	index@(.nv.constant0._ZN3cub18CUB_300001_SM_10006detail8for_each13static_kernelINS2_12policy_hub_t12policy_500_tEmN6thrust24THRUST_300001_SM_1000_NS8cuda_cub20__uninitialized_fill7functorINS7_10device_ptrIfEEfEEEEvT0_T1_)
        /*0064*/ 	.short	0x0380
        /*0066*/ 	.short	0x0018


	//----- nvinfo : EIATTR_SW_WAR
	.align		4
.L_580:
        /*0068*/ 	.byte	0x04, 0x36
        /*006a*/ 	.short	(.L_582 - .L_581)
.L_581:
        /*006c*/ 	.word	0x00000008
.L_582:


//--------------------- .nv.info._ZN3cub18CUB_300001_SM_10006detail11EmptyKernelIvEEvv --------------------------
	.section	.nv.info._ZN3cub18CUB_300001_SM_10006detail11EmptyKernelIvEEvv,"",@"SHT_CUDA_INFO"
	.sectionflags	@""
	.align	4


	//----- nvinfo : EIATTR_CUDA_API_VERSION
	.align		4
        /*0000*/ 	.byte	0x04, 0x37
        /*0002*/ 	.short	(.L_584 - .L_583)
.L_583:
        /*0004*/ 	.word	0x00000082


	//----- nvinfo : EIATTR_SPARSE_MMA_MASK
	.align		4
.L_584:
        /*0008*/ 	.byte	0x03, 0x50
        /*000a*/ 	.short	0x0000


	//----- nvinfo : EIATTR_MAXREG_COUNT
	.align		4
        /*000c*/ 	.byte	0x03, 0x1b
        /*000e*/ 	.short	0x00ff


	//----- nvinfo : EIATTR_MERCURY_ISA_VERSION
	.align		4
        /*0010*/ 	.byte	0x03, 0x5f
        /*0012*/ 	.short	0x0101


	//----- nvinfo : EIATTR_VRC_CTA_INIT_COUNT
	.align		4
        /*0014*/ 	.byte	0x02, 0x4a
	.zero		1
	.zero		1


	//----- nvinfo : EIATTR_EXIT_INSTR_OFFSETS
	.align		4
        /*0018*/ 	.byte	0x04, 0x1c
        /*001a*/ 	.short	(.L_586 - .L_585)


	//   ....[0]....
.L_585:
        /*001c*/ 	.word	0x00000010


	//----- nvinfo : EIATTR_SW_WAR
	.align		4
.L_586:
        /*0020*/ 	.byte	0x04, 0x36
        /*0022*/ 	.short	(.L_588 - .L_587)
.L_587:
        /*0024*/ 	.word	0x00000008
.L_588:


//--------------------- .nv.callgraph             --------------------------
	.section	.nv.callgraph,"",@"SHT_CUDA_CALLGRAPH"
	.align	4
	.sectionentsize	8
	.align		4
        /*0000*/ 	.word	0x00000000
	.align		4
        /*0004*/ 	.word	0xffffffff
	.align		4
        /*0008*/ 	.word	0x00000000
	.align		4
        /*000c*/ 	.word	0xfffffffe
	.align		4
        /*0010*/ 	.word	0x00000000
	.align		4
        /*0014*/ 	.word	0xfffffffd
	.align		4
        /*0018*/ 	.word	0x00000000
	.align		4
        /*001c*/ 	.word	0xfffffffc


//--------------------- .nv.constant4             --------------------------
	.section	.nv.constant4,"a",@progbits
	.align	8
	.align		8
.nv.constant4:
        /*0000*/ 	.dword	_ZN30_INTERNAL_b23b9b92_4_k_cu_main4cuda3std3__45__cpo5beginE
	.align		8
        /*0008*/ 	.dword	_ZN30_INTERNAL_b23b9b92_4_k_cu_main4cuda3std3__45__cpo3endE
	.align		8
        /*0010*/ 	.dword	_ZN30_INTERNAL_b23b9b92_4_k_cu_main4cuda3std3__45__cpo6cbeginE
	.align		8
        /*0018*/ 	.dword	_ZN30_INTERNAL_b23b9b92_4_k_cu_main4cuda3std3__45__cpo4cendE
	.align		8
        /*0020*/ 	.dword	_ZN30_INTERNAL_b23b9b92_4_k_cu_main4cuda3std3__45__cpo6rbeginE
	.align		8
        /*0028*/ 	.dword	_ZN30_INTERNAL_b23b9b92_4_k_cu_main4cuda3std3__45__cpo4rendE
	.align		8
        /*0030*/ 	.dword	_ZN30_INTERNAL_b23b9b92_4_k_cu_main4cuda3std3__45__cpo7crbeginE
	.align		8
        /*0038*/ 	.dword	_ZN30_INTERNAL_b23b9b92_4_k_cu_main4cuda3std3__45__cpo5crendE
	.align		8
        /*0040*/ 	.dword	_ZN30_INTERNAL_b23b9b92_4_k_cu_main4cuda3std3__432_GLOBAL__N__b23b9b92_4_k_cu_main6ignoreE
	.align		8
        /*0048*/ 	.dword	_ZN30_INTERNAL_b23b9b92_4_k_cu_main4cuda3std3__419piecewise_constructE
	.align		8
        /*0050*/ 	.dword	_ZN30_INTERNAL_b23b9b92_4_k_cu_main4cuda3std3__48in_placeE
	.align		8
        /*0058*/ 	.dword	_ZN30_INTERNAL_b23b9b92_4_k_cu_main4cuda3std3__420unreachable_sentinelE
	.align		8
        /*0060*/ 	.dword	_ZN30_INTERNAL_b23b9b92_4_k_cu_main4cuda3std3__47nulloptE
	.align		8
        /*0068*/ 	.dword	_ZN30_INTERNAL_b23b9b92_4_k_cu_main4cuda3std3__48unexpectE
	.align		8
        /*0070*/ 	.dword	_ZN30_INTERNAL_b23b9b92_4_k_cu_main4cuda3std6ranges3__45__cpo4swapE
	.align		8
        /*0078*/ 	.dword	_ZN30_INTERNAL_b23b9b92_4_k_cu_main4cuda3std6ranges3__45__cpo9iter_moveE
	.align		8
        /*0080*/ 	.dword	_ZN30_INTERNAL_b23b9b92_4_k_cu_main4cuda3std6ranges3__45__cpo5beginE
	.align		8
        /*0088*/ 	.dword	_ZN30_INTERNAL_b23b9b92_4_k_cu_main4cuda3std6ranges3__45__cpo3endE
	.align		8
        /*0090*/ 	.dword	_ZN30_INTERNAL_b23b9b92_4_k_cu_main4cuda3std6ranges3__45__cpo6cbeginE
	.align		8
        /*0098*/ 	.dword	_ZN30_INTERNAL_b23b9b92_4_k_cu_main4cuda3std6ranges3__45__cpo4cendE
	.align		8
        /*00a0*/ 	.dword	_ZN30_INTERNAL_b23b9b92_4_k_cu_main4cuda3std6ranges3__45__cpo7advanceE
	.align		8
        /*00a8*/ 	.dword	_ZN30_INTERNAL_b23b9b92_4_k_cu_main4cuda3std6ranges3__45__cpo9iter_swapE
	.align		8
        /*00b0*/ 	.dword	_ZN30_INTERNAL_b23b9b92_4_k_cu_main4cuda3std6ranges3__45__cpo4nextE
	.align		8
        /*00b8*/ 	.dword	_ZN30_INTERNAL_b23b9b92_4_k_cu_main4cuda3std6ranges3__45__cpo4prevE
	.align		8
        /*00c0*/ 	.dword	_ZN30_INTERNAL_b23b9b92_4_k_cu_main4cuda3std6ranges3__45__cpo4dataE
	.align		8
        /*00c8*/ 	.dword	_ZN30_INTERNAL_b23b9b92_4_k_cu_main4cuda3std6ranges3__45__cpo5cdataE
	.align		8
        /*00d0*/ 	.dword	_ZN30_INTERNAL_b23b9b92_4_k_cu_main4cuda3std6ranges3__45__cpo4sizeE
	.align		8
        /*00d8*/ 	.dword	_ZN30_INTERNAL_b23b9b92_4_k_cu_main4cuda3std6ranges3__45__cpo5ssizeE
	.align		8
        /*00e0*/ 	.dword	_ZN30_INTERNAL_b23b9b92_4_k_cu_main4cuda3std6ranges3__45__cpo8distanceE
	.align		8
        /*00e8*/ 	.dword	_ZN30_INTERNAL_b23b9b92_4_k_cu_main6thrust24THRUST_300001_SM_1000_NS8cuda_cub3parE
	.align		8
        /*00f0*/ 	.dword	_ZN30_INTERNAL_b23b9b92_4_k_cu_main6thrust24THRUST_300001_SM_1000_NS8cuda_cub10par_nosyncE
	.align		8
        /*00f8*/ 	.dword	_ZN30_INTERNAL_b23b9b92_4_k_cu_main6thrust24THRUST_300001_SM_1000_NS6system6detail10sequential3seqE
	.align		8
        /*0100*/ 	.dword	_ZN30_INTERNAL_b23b9b92_4_k_cu_main6thrust24THRUST_300001_SM_1000_NS6system3cpp3parE
	.align		8
        /*0108*/ 	.dword	_ZN30_INTERNAL_b23b9b92_4_k_cu_main6thrust24THRUST_300001_SM_1000_NS12placeholders2_1E
	.align		8
        /*0110*/ 	.dword	_ZN30_INTERNAL_b23b9b92_4_k_cu_main6thrust24THRUST_300001_SM_1000_NS12placeholders2_2E
	.align		8
        /*0118*/ 	.dword	_ZN30_INTERNAL_b23b9b92_4_k_cu_main6thrust24THRUST_300001_SM_1000_NS12placeholders2_3E
	.align		8
        /*0120*/ 	.dword	_ZN30_INTERNAL_b23b9b92_4_k_cu_main6thrust24THRUST_300001_SM_1000_NS12placeholders2_4E
	.align		8
        /*0128*/ 	.dword	_ZN30_INTERNAL_b23b9b92_4_k_cu_main6thrust24THRUST_300001_SM_1000_NS12placeholders2_5E
	.align		8
        /*0130*/ 	.dword	_ZN30_INTERNAL_b23b9b92_4_k_cu_main6thrust24THRUST_300001_SM_1000_NS12placeholders2_6E
	.align		8
        /*0138*/ 	.dword	_ZN30_INTERNAL_b23b9b92_4_k_cu_main6thrust24THRUST_300001_SM_1000_NS12placeholders2_7E
	.align		8
        /*0140*/ 	.dword	_ZN30_INTERNAL_b23b9b92_4_k_cu_main6thrust24THRUST_300001_SM_1000_NS12placeholders2_8E
	.align		8
        /*0148*/ 	.dword	_ZN30_INTERNAL_b23b9b92_4_k_cu_main6thrust24THRUST_300001_SM_1000_NS12placeholders2_9E
	.align		8
        /*0150*/ 	.dword	_ZN30_INTERNAL_b23b9b92_4_k_cu_main6thrust24THRUST_300001_SM_1000_NS12placeholders3_10E
	.align		8
        /*0158*/ 	.dword	_ZN30_INTERNAL_b23b9b92_4_k_cu_main6thrust24THRUST_300001_SM_1000_NS3seqE
	.align		8
        /*0160*/ 	.dword	_ZN30_INTERNAL_b23b9b92_4_k_cu_main6thrust24THRUST_300001_SM_1000_NS6deviceE


//--------------------- .text._ZN3cub18CUB_300001_SM_10006detail6reduce28DeviceReduceSingleTileKernelINS2_10policy_hubIfyN4cuda3std3__44plusIfEEE10Policy1000EPfSC_iS9_ffNS7_10__identityEEEvT0_T1_T2_T3_T4_T6_ --------------------------
	.section	.text._ZN3cub18CUB_300001_SM_10006detail6reduce28DeviceReduceSingleTileKernelINS2_10policy_hubIfyN4cuda3std3__44plusIfEEE10Policy1000EPfSC_iS9_ffNS7_10__identityEEEvT0_T1_T2_T3_T4_T6_,"ax",@progbits
	.align	128
        .global         _ZN3cub18CUB_300001_SM_10006detail6reduce28DeviceReduceSingleTileKernelINS2_10policy_hubIfyN4cuda3std3__44plusIfEEE10Policy1000EPfSC_iS9_ffNS7_10__identityEEEvT0_T1_T2_T3_T4_T6_
        .type           _ZN3cub18CUB_300001_SM_10006detail6reduce28DeviceReduceSingleTileKernelINS2_10policy_hubIfyN4cuda3std3__44plusIfEEE10Policy1000EPfSC_iS9_ffNS7_10__identityEEEvT0_T1_T2_T3_T4_T6_,@function
        .size           _ZN3cub18CUB_300001_SM_10006detail6reduce28DeviceReduceSingleTileKernelINS2_10policy_hubIfyN4cuda3std3__44plusIfEEE10Policy1000EPfSC_iS9_ffNS7_10__identityEEEvT0_T1_T2_T3_T4_T6_,(.L_x_479 - _ZN3cub18CUB_300001_SM_10006detail6reduce28DeviceReduceSingleTileKernelINS2_10policy_hubIfyN4cuda3std3__44plusIfEEE10Policy1000EPfSC_iS9_ffNS7_10__identityEEEvT0_T1_T2_T3_T4_T6_)
        .other          _ZN3cub18CUB_300001_SM_10006detail6reduce28DeviceReduceSingleTileKernelINS2_10policy_hubIfyN4cuda3std3__44plusIfEEE10Policy1000EPfSC_iS9_ffNS7_10__identityEEEvT0_T1_T2_T3_T4_T6_,@"STO_CUDA_ENTRY STV_DEFAULT"
_ZN3cub18CUB_300001_SM_10006detail6reduce28DeviceReduceSingleTileKernelINS2_10policy_hubIfyN4cuda3std3__44plusIfEEE10Policy1000EPfSC_iS9_ffNS7_10__identityEEEvT0_T1_T2_T3_T4_T6_:
.text._ZN3cub18CUB_300001_SM_10006detail6reduce28DeviceReduceSingleTileKernelINS2_10policy_hubIfyN4cuda3std3__44plusIfEEE10Policy1000EPfSC_iS9_ffNS7_10__identityEEEvT0_T1_T2_T3_T4_T6_:
[----:B------:R-:W-:Y:S01]  /*0000*/  LDC R1, c[0x0][0x37c] ;  /* 0x0000df00ff017b82 */ /* 0x000fe20000000800 */
[----:B------:R-:W0:Y:S01]  /*0010*/  LDCU UR4, c[0x0][0x390] ;  /* 0x00007200ff0477ac */ /* 0x000e220008000800 */
[----:B------:R-:W1:Y:S01]  /*0020*/  LDCU.64 UR6, c[0x0][0x358] ;  /* 0x00006b00ff0677ac */ /* 0x000e620008000a00 */
[----:B0-----:R-:W-:-:S04]  /*0030*/  MOV R20, UR4 ;  /* 0x0000000400147c02 */ /* 0x001fc80008000f00 */
[----:B------:R-:W-:-:S13]  /*0040*/  ISETP.NE.AND P0, PT, R20, RZ, PT ;  /* 0x000000ff1400720c */ /* 0x000fda0003f05270 */
[----:B-1----:R-:W-:Y:S05]  /*0050*/  @P0 BRA `(.L_x_0) ;  /* 0x00000000001c0947 */ /* 0x002fea0003800000 */
[----:B------:R-:W0:Y:S02]  /*0060*/  S2R R0, SR_TID.X ;  /* 0x0000000000007919 */ /* 0x000e240000002100 */
[----:B0-----:R-:W-:-:S13]  /*0070*/  ISETP.NE.AND P0, PT, R0, RZ, PT ;  /* 0x000000ff0000720c */ /* 0x001fda0003f05270 */
[----:B------:R-:W-:Y:S05]  /*0080*/  @P0 EXIT ;  /* 0x000000000000094d */ /* 0x000fea0003800000 */
[----:B------:R-:W0:Y:S08]  /*0090*/  LDC R5, c[0x0][0x398] ;  /* 0x0000e600ff057b82 */ /* 0x000e300000000800 */
[----:B------:R-:W0:Y:S02]  /*00a0*/  LDC.64 R2, c[0x0][0x388] ;  /* 0x0000e200ff027b82 */ /* 0x000e240000000a00 */
[----:B0-----:R-:W-:Y:S01]  /*00b0*/  STG.E desc[UR6][R2.64], R5 ;  /* 0x0000000502007986 */ /* 0x001fe2000c101906 */
[----:B------:R-:W-:Y:S05]  /*00c0*/  EXIT ;  /* 0x000000000000794d */ /* 0x000fea0003800000 */
.L_x_0:
[----:B------:R-:W0:Y:S01]  /*00d0*/  LDCU UR4, c[0x0][0x380] ;  /* 0x00007000ff0477ac */ /* 0x000e220008000800 */
[----:B------:R-:W-:Y:S01]  /*00e0*/  BSSY.RECONVERGENT B0, `(.L_x_1) ;  /* 0x00003ca000007945 */ /* 0x000fe20003800200 */
[----:B0-----:R-:W-:-:S09]  /*00f0*/  ULOP3.LUT UP0, URZ, UR4, 0xf, URZ, 0xc0, !UPT ;  /* 0x0000000f04ff7892 */ /* 0x001fd2000f80c0ff */
[----:B------:R-:W-:Y:S05]  /*0100*/  BRA.U UP0, `(.L_x_2) ;  /* 0x0000001d00607547 */ /* 0x000fea000b800000 */
[----:B------:R-:W-:-:S13]  /*0110*/  ISETP.GT.AND P0, PT, R20, 0xfff, PT ;  /* 0x00000fff1400780c */ /* 0x000fda0003f04270 */
[----:B------:R-:W-:Y:S05]  /*0120*/  @P0 BRA `(.L_x_3) ;  /* 0x0000000c00a80947 */ /* 0x000fea0003800000 */
[----:B------:R-:W0:Y:S01]  /*0130*/  S2R R9, SR_TID.X ;  /* 0x0000000000097919 */ /* 0x000e220000002100 */
[----:B------:R-:W-:Y:S01]  /*0140*/  BSSY.RECONVERGENT B1, `(.L_x_4) ;  /* 0x0000009000017945 */ /* 0x000fe20003800200 */
[----:B------:R-:W-:Y:S01]  /*0150*/  HFMA2 R0, -RZ, RZ, 0, 0 ;  /* 0x00000000ff007431 */ /* 0x000fe200000001ff */
[----:B0-----:R-:W-:Y:S02]  /*0160*/  ISETP.GE.AND P0, PT, R9, R20, PT ;  /* 0x000000140900720c */ /* 0x001fe40003f06270 */
[----:B------:R-:W-:-:S11]  /*0170*/  MOV R11, R9 ;  /* 0x00000009000b7202 */ /* 0x000fd60000000f00 */
[----:B------:R-:W-:Y:S05]  /*0180*/  @P0 BRA `(.L_x_5) ;  /* 0x0000000000100947 */ /* 0x000fea0003800000 */
[----:B------:R-:W0:Y:S02]  /*0190*/  LDC.64 R2, c[0x0][0x380] ;  /* 0x0000e000ff027b82 */ /* 0x000e240000000a00 */
[----:B0-----:R-:W-:-:S05]  /*01a0*/  IMAD.WIDE.U32 R2, R9, 0x4, R2 ;  /* 0x0000000409027825 */ /* 0x001fca00078e0002 */
[----:B------:R0:W5:Y:S01]  /*01b0*/  LDG.E.CONSTANT R0, desc[UR6][R2.64] ;  /* 0x0000000602007981 */ /* 0x000162000c1e9900 */
[----:B------:R-:W-:-:S07]  /*01c0*/  IADD3 R11, PT, PT, R9, 0x100, RZ ;  /* 0x00000100090b7810 */ /* 0x000fce0007ffe0ff */
.L_x_5:
[----:B------:R-:W-:Y:S05]  /*01d0*/  BSYNC.RECONVERGENT B1 ;  /* 0x0000000000017941 */ /* 0x000fea0003800200 */
.L_x_4:
[----:B------:R-:W-:Y:S01]  /*01e0*/  ISETP.GE.AND P0, PT, R11, R20, PT ;  /* 0x000000140b00720c */ /* 0x000fe20003f06270 */
[----:B------:R-:W-:-:S12]  /*01f0*/  BSSY.RECONVERGENT B1, `(.L_x_6) ;  /* 0x0000074000017945 */ /* 0x000fd80003800200 */
[----:B------:R-:W-:Y:S05]  /*0200*/  @P0 BRA `(.L_x_7) ;  /* 0x0000000400c80947 */ /* 0x000fea0003800000 */
[----:B0-----:R-:W-:Y:S01]  /*0210*/  LOP3.LUT R3, RZ, R11, RZ, 0x33, !PT ;  /* 0x0000000bff037212 */ /* 0x001fe200078e33ff */
[----:B------:R-:W-:Y:S03]  /*0220*/  BSSY.RECONVERGENT B2, `(.L_x_8) ;  /* 0x0000015000027945 */ /* 0x000fe60003800200 */
[----:B------:R-:W-:-:S04]  /*0230*/  IADD3 R4, PT, PT, R3, R20, RZ ;  /* 0x0000001403047210 */ /* 0x000fc80007ffe0ff */
[C---:B------:R-:W-:Y:S02]  /*0240*/  LOP3.LUT R2, R4.reuse, 0x300, RZ, 0xc0, !PT ;  /* 0x0000030004027812 */ /* 0x040fe400078ec0ff */
[----:B------:R-:W-:Y:S02]  /*0250*/  ISETP.GE.U32.AND P1, PT, R4, 0x300, PT ;  /* 0x000003000400780c */ /* 0x000fe40003f26070 */
[----:B------:R-:W-:-:S13]  /*0260*/  ISETP.NE.AND P0, PT, R2, 0x300, PT ;  /* 0x000003000200780c */ /* 0x000fda0003f05270 */
[----:B------:R-:W-:Y:S05]  /*0270*/  @!P0 BRA `(.L_x_9) ;  /* 0x00000000003c8947 */ /* 0x000fea0003800000 */
[----:B------:R-:W0:Y:S01]  /*0280*/  LDC.64 R2, c[0x0][0x380] ;  /* 0x0000e000ff027b82 */ /* 0x000e220000000a00 */
[----:B------:R-:W-:-:S04]  /*0290*/  LEA.HI R4, R4, 0x1, RZ, 0x18 ;  /* 0x0000000104047811 */ /* 0x000fc800078fc0ff */
[----:B------:R-:W-:-:S04]  /*02a0*/  LOP3.LUT R4, R4, 0x3, RZ, 0xc0, !PT ;  /* 0x0000000304047812 */ /* 0x000fc800078ec0ff */
[----:B------:R-:W-:Y:S01]  /*02b0*/  IADD3 R4, PT, PT, -R4, RZ, RZ ;  /* 0x000000ff04047210 */ /* 0x000fe20007ffe1ff */
[----:B0-----:R-:W-:-:S05]  /*02c0*/  IMAD.WIDE.U32 R2, R11, 0x4, R2 ;  /* 0x000000040b027825 */ /* 0x001fca00078e0002 */
[----:B------:R-:W-:-:S07]  /*02d0*/  MOV R5, R3 ;  /* 0x0000000300057202 */ /* 0x000fce0000000f00 */
.L_x_10:
[----:B------:R-:W-:-:S06]  /*02e0*/  MOV R3, R5 ;  /* 0x0000000500037202 */ /* 0x000fcc0000000f00 */
[----:B------:R0:W2:Y:S01]  /*02f0*/  LDG.E.CONSTANT R3, desc[UR6][R2.64] ;  /* 0x0000000602037981 */ /* 0x0000a2000c1e9900 */
[----:B------:R-:W-:Y:S01]  /*0300*/  IADD3 R4, PT, PT, R4, 0x1, RZ ;  /* 0x0000000104047810 */ /* 0x000fe20007ffe0ff */
[----:B------:R-:W-:-:S03]  /*0310*/  VIADD R11, R11, 0x100 ;  /* 0x000001000b0b7836 */ /* 0x000fc60000000000 */
[----:B------:R-:W-:Y:S02]  /*0320*/  ISETP.NE.AND P0, PT, R4, RZ, PT ;  /* 0x000000ff0400720c */ /* 0x000fe40003f05270 */
[----:B0-----:R-:W-:-:S04]  /*0330*/  IADD3 R2, P2, PT, R2, 0x400, RZ ;  /* 0x0000040002027810 */ /* 0x001fc80007f5e0ff */
[----:B------:R-:W-:Y:S01]  /*0340*/  IADD3.X R5, PT, PT, RZ, R5, RZ, P2, !PT ;  /* 0x00000005ff057210 */ /* 0x000fe200017fe4ff */
[----:B--2--5:R-:W-:-:S06]  /*0350*/  FADD R0, R3, R0 ;  /* 0x0000000003007221 */ /* 0x024fcc0000000000 */
[----:B------:R-:W-:Y:S05]  /*0360*/  @P0 BRA `(.L_x_10) ;  /* 0xfffffffc00dc0947 */ /* 0x000fea000383ffff */
.L_x_9:
[----:B------:R-:W-:Y:S05]  /*0370*/  BSYNC.RECONVERGENT B2 ;  /* 0x0000000000027941 */ /* 0x000fea0003800200 */
.L_x_8:
[----:B------:R-:W-:Y:S05]  /*0380*/  @!P1 BRA `(.L_x_7) ;  /* 0x0000000400689947 */ /* 0x000fea0003800000 */
[----:B------:R-:W-:Y:S01]  /*0390*/  IADD3 R2, PT, PT, -R11, R20, RZ ;  /* 0x000000140b027210 */ /* 0x000fe20007ffe1ff */
[----:B------:R-:W-:Y:S01]  /*03a0*/  BSSY.RECONVERGENT B2, `(.L_x_11) ;  /* 0x0000031000027945 */ /* 0x000fe20003800200 */
[----:B------:R-:W-:Y:S02]  /*03b0*/  PLOP3.LUT P0, PT, PT, PT, PT, 0x80, 0x8 ;  /* 0x000000000008781c */ /* 0x000fe40003f0f070 */
[----:B------:R-:W-:-:S13]  /*03c0*/  ISETP.GT.AND P1, PT, R2, 0xc00, PT ;  /* 0x00000c000200780c */ /* 0x000fda0003f24270 */
[----:B------:R-:W-:Y:S05]  /*03d0*/  @!P1 BRA `(.L_x_12) ;  /* 0x0000000000b49947 */ /* 0x000fea0003800000 */
[----:B------:R-:W-:Y:S02]  /*03e0*/  PLOP3.LUT P0, PT, PT, PT, PT, 0x8, 0x80 ;  /* 0x000000000080781c */ /* 0x000fe40003f0e170 */
[----:B------:R-:W-:-:S11]  /*03f0*/  IADD3 R8, PT, PT, R20, -0xc00, RZ ;  /* 0xfffff40014087810 */ /* 0x000fd60007ffe0ff */
.L_x_13:
[----:B------:R-:W0:Y:S01]  /*0400*/  LDC.64 R6, c[0x0][0x380] ;  /* 0x0000e000ff067b82 */ /* 0x000e220000000a00 */
[C---:B------:R-:W-:Y:S01]  /*0410*/  IADD3 R5, PT, PT, R11.reuse, 0x400, RZ ;  /* 0x000004000b057810 */ /* 0x040fe20007ffe0ff */
[----:B0-----:R-:W-:-:S05]  /*0420*/  IMAD.WIDE R24, R11, 0x4, R6 ;  /* 0x000000040b187825 */ /* 0x001fca00078e0206 */
[----:B------:R-:W2:Y:S04]  /*0430*/  LDG.E.CONSTANT R13, desc[UR6][R24.64] ;  /* 0x00000006180d7981 */ /* 0x000ea8000c1e9900 */
[----:B------:R-:W3:Y:S01]  /*0440*/  LDG.E.CONSTANT R10, desc[UR6][R24.64+0x400] ;  /* 0x00040006180a7981 */ /* 0x000ee2000c1e9900 */
[----:B------:R-:W-:-:S03]  /*0450*/  IMAD.WIDE R4, R5, 0x4, R6 ;  /* 0x0000000405047825 */ /* 0x000fc600078e0206 */
[----:B------:R-:W4:Y:S04]  /*0460*/  LDG.E.CONSTANT R12, desc[UR6][R24.64+0x800] ;  /* 0x00080006180c7981 */ /* 0x000f28000c1e9900 */
[----:B------:R-:W4:Y:S04]  /*0470*/  LDG.E.CONSTANT R17, desc[UR6][R24.64+0xc00] ;  /* 0x000c000618117981 */ /* 0x000f28000c1e9900 */
[----:B------:R-:W4:Y:S01]  /*0480*/  LDG.E.CONSTANT R16, desc[UR6][R4.64] ;  /* 0x0000000604107981 */ /* 0x000f22000c1e9900 */
[----:B------:R-:W-:-:S03]  /*0490*/  IADD3 R3, PT, PT, R11, 0x800, RZ ;  /* 0x000008000b037810 */ /* 0x000fc60007ffe0ff */
[----:B------:R-:W4:Y:S04]  /*04a0*/  LDG.E.CONSTANT R15, desc[UR6][R4.64+0x400] ;  /* 0x00040006040f7981 */ /* 0x000f28000c1e9900 */
[----:B------:R-:W4:Y:S01]  /*04b0*/  LDG.E.CONSTANT R14, desc[UR6][R4.64+0x800] ;  /* 0x00080006040e7981 */ /* 0x000f22000c1e9900 */
[----:B------:R-:W-:-:S03]  /*04c0*/  IMAD.WIDE R2, R3, 0x4, R6 ;  /* 0x0000000403027825 */ /* 0x000fc600078e0206 */
[----:B------:R-:W4:Y:S04]  /*04d0*/  LDG.E.CONSTANT R22, desc[UR6][R4.64+0xc00] ;  /* 0x000c000604167981 */ /* 0x000f28000c1e9900 */
[----:B------:R-:W4:Y:S01]  /*04e0*/  LDG.E.CONSTANT R21, desc[UR6][R2.64] ;  /* 0x0000000602157981 */ /* 0x000f22000c1e9900 */
[----:B------:R-:W-:-:S03]  /*04f0*/  IADD3 R23, PT, PT, R11, 0xc00, RZ ;  /* 0x00000c000b177810 */ /* 0x000fc60007ffe0ff */
[----:B------:R-:W4:Y:S04]  /*0500*/  LDG.E.CONSTANT R19, desc[UR6][R2.64+0x400] ;  /* 0x0004000602137981 */ /* 0x000f28000c1e9900 */
[----:B------:R-:W4:Y:S01]  /*0510*/  LDG.E.CONSTANT R18, desc[UR6][R2.64+0x800] ;  /* 0x0008000602127981 */ /* 0x000f22000c1e9900 */
[----:B------:R-:W-:-:S03]  /*0520*/  IMAD.WIDE R6, R23, 0x4, R6 ;  /* 0x0000000417067825 */ /* 0x000fc600078e0206 */
[----:B------:R-:W4:Y:S04]  /*0530*/  LDG.E.CONSTANT R26, desc[UR6][R2.64+0xc00] ;  /* 0x000c0006021a7981 */ /* 0x000f28000c1e9900 */
[----:B------:R-:W4:Y:S04]  /*0540*/  LDG.E.CONSTANT R25, desc[UR6][R6.64] ;  /* 0x0000000606197981 */ /* 0x000f28000c1e9900 */
[----:B------:R-:W4:Y:S04]  /*0550*/  LDG.E.CONSTANT R23, desc[UR6][R6.64+0x400] ;  /* 0x0004000606177981 */ /* 0x000f28000c1e9900 */
[----:B------:R-:W4:Y:S04]  /*0560*/  LDG.E.CONSTANT R24, desc[UR6][R6.64+0x800] ;  /* 0x0008000606187981 */ /* 0x000f28000c1e9900 */
[----:B------:R-:W4:Y:S01]  /*0570*/  LDG.E.CONSTANT R27, desc[UR6][R6.64+0xc00] ;  /* 0x000c0006061b7981 */ /* 0x000f22000c1e9900 */
[----:B------:R-:W-:-:S04]  /*0580*/  IADD3 R11, PT, PT, R11, 0x1000, RZ ;  /* 0x000010000b0b7810 */ /* 0x000fc80007ffe0ff */
[----:B------:R-:W-:Y:S01]  /*0590*/  ISETP.GE.AND P1, PT, R11, R8, PT ;  /* 0x000000080b00720c */ /* 0x000fe20003f26270 */
[----:B--2--5:R-:W-:-:S04]  /*05a0*/  FADD R13, R13, R0 ;  /* 0x000000000d0d7221 */ /* 0x024fc80000000000 */
[----:B---3--:R-:W-:-:S04]  /*05b0*/  FADD R13, R13, R10 ;  /* 0x0000000a0d0d7221 */ /* 0x008fc80000000000 */
[----:B----4-:R-:W-:-:S04]  /*05c0*/  FADD R12, R13, R12 ;  /* 0x0000000c0d0c7221 */ /* 0x010fc80000000000 */
[----:B------:R-:W-:-:S04]  /*05d0*/  FADD R17, R12, R17 ;  /* 0x000000110c117221 */ /* 0x000fc80000000000 */
        /* <DEDUP_REMOVED lines=11> */
[----:B------:R-:W-:Y:S01]  /*0690*/  FADD R0, R24, R27 ;  /* 0x0000001b18007221 */ /* 0x000fe20000000000 */
[----:B------:R-:W-:Y:S06]  /*06a0*/  @!P1 BRA `(.L_x_13) ;  /* 0xfffffffc00549947 */ /* 0x000fec000383ffff */
.L_x_12:
[----:B------:R-:W-:Y:S05]  /*06b0*/  BSYNC.RECONVERGENT B2 ;  /* 0x0000000000027941 */ /* 0x000fea0003800200 */
.L_x_11:
[----:B------:R-:W-:Y:S01]  /*06c0*/  IADD3 R2, PT, PT, -R11, R20, RZ ;  /* 0x000000140b027210 */ /* 0x000fe20007ffe1ff */
[----:B------:R-:W-:Y:S03]  /*06d0*/  BSSY.RECONVERGENT B2, `(.L_x_14) ;  /* 0x0000019000027945 */ /* 0x000fe60003800200 */
[----:B------:R-:W-:-:S13]  /*06e0*/  ISETP.GT.AND P1, PT, R2, 0x400, PT ;  /* 0x000004000200780c */ /* 0x000fda0003f24270 */
[----:B------:R-:W-:Y:S05]  /*06f0*/  @!P1 BRA `(.L_x_15) ;  /* 0x0000000000589947 */ /* 0x000fea0003800000 */
[----:B------:R-:W0:Y:S01]  /*0700*/  LDC.64 R4, c[0x0][0x380] ;  /* 0x0000e000ff047b82 */ /* 0x000e220000000a00 */
[C---:B------:R-:W-:Y:S02]  /*0710*/  VIADD R15, R11.reuse, 0x400 ;  /* 0x000004000b0f7836 */ /* 0x040fe40000000000 */
[----:B0-----:R-:W-:-:S05]  /*0720*/  IMAD.WIDE R2, R11, 0x4, R4 ;  /* 0x000000040b027825 */ /* 0x001fca00078e0204 */
[----:B------:R-:W2:Y:S04]  /*0730*/  LDG.E.CONSTANT R7, desc[UR6][R2.64] ;  /* 0x0000000602077981 */ /* 0x000ea8000c1e9900 */
[----:B------:R-:W3:Y:S01]  /*0740*/  LDG.E.CONSTANT R6, desc[UR6][R2.64+0x400] ;  /* 0x0004000602067981 */ /* 0x000ee2000c1e9900 */
[----:B------:R-:W-:-:S03]  /*0750*/  IMAD.WIDE R4, R15, 0x4, R4 ;  /* 0x000000040f047825 */ /* 0x000fc600078e0204 */
[----:B------:R-:W4:Y:S04]  /*0760*/  LDG.E.CONSTANT R13, desc[UR6][R2.64+0x800] ;  /* 0x00080006020d7981 */ /* 0x000f28000c1e9900 */
[----:B------:R-:W4:Y:S04]  /*0770*/  LDG.E.CONSTANT R15, desc[UR6][R2.64+0xc00] ;  /* 0x000c0006020f7981 */ /* 0x000f28000c1e9900 */
[----:B------:R-:W4:Y:S04]  /*0780*/  LDG.E.CONSTANT R17, desc[UR6][R4.64] ;  /* 0x0000000604117981 */ /* 0x000f28000c1e9900 */
[----:B------:R-:W4:Y:S04]  /*0790*/  LDG.E.CONSTANT R19, desc[UR6][R4.64+0x400] ;  /* 0x0004000604137981 */ /* 0x000f28000c1e9900 */
[----:B------:R-:W4:Y:S04]  /*07a0*/  LDG.E.CONSTANT R21, desc[UR6][R4.64+0x800] ;  /* 0x0008000604157981 */ /* 0x000f28000c1e9900 */
[----:B------:R-:W4:Y:S01]  /*07b0*/  LDG.E.CONSTANT R23, desc[UR6][R4.64+0xc00] ;  /* 0x000c000604177981 */ /* 0x000f22000c1e9900 */
[----:B------:R-:W-:-:S02]  /*07c0*/  PLOP3.LUT P0, PT, PT, PT, PT, 0x8, 0x80 ;  /* 0x000000000080781c */ /* 0x000fc40003f0e170 */
[----:B------:R-:W-:Y:S01]  /*07d0*/  IADD3 R11, PT, PT, R11, 0x800, RZ ;  /* 0x000008000b0b7810 */ /* 0x000fe20007ffe0ff */
[----:B--2--5:R-:W-:-:S04]  /*07e0*/  FADD R7, R0, R7 ;  /* 0x0000000700077221 */ /* 0x024fc80000000000 */
[----:B---3--:R-:W-:-:S04]  /*07f0*/  FADD R6, R7, R6 ;  /* 0x0000000607067221 */ /* 0x008fc80000000000 */
[----:B----4-:R-:W-:-:S04]  /*0800*/  FADD R6, R6, R13 ;  /* 0x0000000d06067221 */ /* 0x010fc80000000000 */
[----:B------:R-:W-:-:S04]  /*0810*/  FADD R6, R6, R15 ;  /* 0x0000000f06067221 */ /* 0x000fc80000000000 */
[----:B------:R-:W-:-:S04]  /*0820*/  FADD R6, R6, R17 ;  /* 0x0000001106067221 */ /* 0x000fc80000000000 */
[----:B------:R-:W-:-:S04]  /*0830*/  FADD R6, R6, R19 ;  /* 0x0000001306067221 */ /* 0x000fc80000000000 */
[----:B------:R-:W-:-:S04]  /*0840*/  FADD R6, R6, R21 ;  /* 0x0000001506067221 */ /* 0x000fc80000000000 */
[----:B------:R-:W-:-:S07]  /*0850*/  FADD R0, R6, R23 ;  /* 0x0000001706007221 */ /* 0x000fce0000000000 */
.L_x_15:
[----:B------:R-:W-:Y:S05]  /*0860*/  BSYNC.RECONVERGENT B2 ;  /* 0x0000000000027941 */ /* 0x000fea0003800200 */
.L_x_14:
[----:B------:R-:W-:-:S13]  /*0870*/  ISETP.LT.OR P0, PT, R11, R20, P0 ;  /* 0x000000140b00720c */ /* 0x000fda0000701670 */
[----:B------:R-:W-:Y:S05]  /*0880*/  @!P0 BRA `(.L_x_7) ;  /* 0x0000000000288947 */ /* 0x000fea0003800000 */
[----:B------:R-:W0:Y:S02]  /*0890*/  LDC.64 R2, c[0x0][0x380] ;  /* 0x0000e000ff027b82 */ /* 0x000e240000000a00 */
[----:B0-----:R-:W-:-:S05]  /*08a0*/  IMAD.WIDE R2, R11, 0x4, R2 ;  /* 0x000000040b027825 */ /* 0x001fca00078e0202 */
[----:B------:R-:W2:Y:S04]  /*08b0*/  LDG.E.CONSTANT R5, desc[UR6][R2.64] ;  /* 0x0000000602057981 */ /* 0x000ea8000c1e9900 */
[----:B------:R-:W3:Y:S04]  /*08c0*/  LDG.E.CONSTANT R4, desc[UR6][R2.64+0x400] ;  /* 0x0004000602047981 */ /* 0x000ee8000c1e9900 */
[----:B------:R-:W4:Y:S04]  /*08d0*/  LDG.E.CONSTANT R7, desc[UR6][R2.64+0x800] ;  /* 0x0008000602077981 */ /* 0x000f28000c1e9900 */
[----:B------:R-:W4:Y:S01]  /*08e0*/  LDG.E.CONSTANT R11, desc[UR6][R2.64+0xc00] ;  /* 0x000c0006020b7981 */ /* 0x000f22000c1e9900 */
[----:B--2--5:R-:W-:-:S04]  /*08f0*/  FADD R5, R0, R5 ;  /* 0x0000000500057221 */ /* 0x024fc80000000000 */
[----:B---3--:R-:W-:-:S04]  /*0900*/  FADD R4, R5, R4 ;  /* 0x0000000405047221 */ /* 0x008fc80000000000 */
[----:B----4-:R-:W-:-:S04]  /*0910*/  FADD R4, R4, R7 ;  /* 0x0000000704047221 */ /* 0x010fc80000000000 */
[----:B------:R-:W-:-:S07]  /*0920*/  FADD R0, R4, R11 ;  /* 0x0000000b04007221 */ /* 0x000fce0000000000 */
.L_x_7:
[----:B------:R-:W-:Y:S05]  /*0930*/  BSYNC.RECONVERGENT B1 ;  /* 0x0000000000017941 */ /* 0x000fea0003800200 */
.L_x_6:
[----:B------:R-:W-:Y:S02]  /*0940*/  ISETP.GE.AND P0, PT, R20, 0x100, PT ;  /* 0x000001001400780c */ /* 0x000fe40003f06270 */
[----:B-----5:R-:W-:-:S11]  /*0950*/  MOV R7, R0 ;  /* 0x0000000000077202 */ /* 0x020fd60000000f00 */
[----:B------:R-:W-:Y:S05]  /*0960*/  @!P0 BRA `(.L_x_16) ;  /* 0x0000000000ac8947 */ /* 0x000fea0003800000 */
[----:B------:R-:W1:Y:S01]  /*0970*/  S2R R6, SR_LANEID ;  /* 0x0000000000067919 */ /* 0x000e620000000000 */
[----:B------:R-:W2:Y:S02]  /*0980*/  SHFL.DOWN PT, R0, R7, 0x1, 0x1f ;  /* 0x08201f0007007f89 */ /* 0x000ea400000e0000 */
[----:B--2---:R-:W-:Y:S01]  /*0990*/  FADD R0, R0, R7 ;  /* 0x0000000700007221 */ /* 0x004fe20000000000 */
[C---:B-1----:R-:W-:Y:S02]  /*09a0*/  ISETP.GT.AND P0, PT, R6.reuse, 0x1e, PT ;  /* 0x0000001e0600780c */ /* 0x042fe40003f04270 */
[C---:B------:R-:W-:Y:S02]  /*09b0*/  ISETP.NE.AND P1, PT, R6.reuse, RZ, PT ;  /* 0x000000ff0600720c */ /* 0x040fe40003f25270 */
[----:B------:R-:W-:Y:S02]  /*09c0*/  FSEL R0, R7, R0, P0 ;  /* 0x0000000007007208 */ /* 0x000fe40000000000 */
[----:B------:R-:W-:-:S03]  /*09d0*/  ISETP.GT.AND P0, PT, R6, 0x1d, PT ;  /* 0x0000001d0600780c */ /* 0x000fc60003f04270 */
[----:B0-----:R-:W0:Y:S06]  /*09e0*/  SHFL.DOWN PT, R3, R0, 0x2, 0x1f ;  /* 0x08401f0000037f89 */ /* 0x001e2c00000e0000 */
[----:B------:R-:W1:Y:S01]  /*09f0*/  @!P1 S2R R5, SR_CgaCtaId ;  /* 0x0000000000059919 */ /* 0x000e620000008800 */
[----:B------:R-:W-:Y:S02]  /*0a00*/  @!P1 MOV R4, 0x400 ;  /* 0x0000040000049802 */ /* 0x000fe40000000f00 */
[----:B------:R-:W-:-:S04]  /*0a10*/  @!P1 SHF.R.U32.HI R2, RZ, 0x3, R9 ;  /* 0x00000003ff029819 */ /* 0x000fc80000011609 */
[----:B------:R-:W-:Y:S01]  /*0a20*/  @!P1 LOP3.LUT R2, R2, 0x7c, RZ, 0xc0, !PT ;  /* 0x0000007c02029812 */ /* 0x000fe200078ec0ff */
[----:B0-----:R-:W-:Y:S01]  /*0a30*/  @!P0 FADD R0, R0, R3 ;  /* 0x0000000300008221 */ /* 0x001fe20000000000 */
[----:B------:R-:W-:-:S04]  /*0a40*/  ISETP.GT.AND P0, PT, R6, 0x1b, PT ;  /* 0x0000001b0600780c */ /* 0x000fc80003f04270 */
[----:B------:R-:W0:Y:S01]  /*0a50*/  SHFL.DOWN PT, R3, R0, 0x4, 0x1f ;  /* 0x08801f0000037f89 */ /* 0x000e2200000e0000 */
[----:B-1----:R-:W-:-:S04]  /*0a60*/  @!P1 LEA R5, R5, R4, 0x18 ;  /* 0x0000000405059211 */ /* 0x002fc800078ec0ff */
[----:B------:R-:W-:-:S04]  /*0a70*/  @!P1 IADD3 R2, PT, PT, R2, R5, RZ ;  /* 0x0000000502029210 */ /* 0x000fc80007ffe0ff */
[----:B0-----:R-:W-:Y:S01]  /*0a80*/  @!P0 FADD R0, R0, R3 ;  /* 0x0000000300008221 */ /* 0x001fe20000000000 */
[----:B------:R-:W-:-:S04]  /*0a90*/  ISETP.GT.AND P0, PT, R6, 0x17, PT ;  /* 0x000000170600780c */ /* 0x000fc80003f04270 */
[----:B------:R-:W0:Y:S09]  /*0aa0*/  SHFL.DOWN PT, R3, R0, 0x8, 0x1f ;  /* 0x09001f0000037f89 */ /* 0x000e3200000e0000 */
[----:B0-----:R-:W-:Y:S01]  /*0ab0*/  @!P0 FADD R0, R0, R3 ;  /* 0x0000000300008221 */ /* 0x001fe20000000000 */
[----:B------:R-:W-:-:S04]  /*0ac0*/  ISETP.NE.AND P0, PT, R9, RZ, PT ;  /* 0x000000ff0900720c */ /* 0x000fc80003f05270 */
[----:B------:R-:W0:Y:S02]  /*0ad0*/  SHFL.DOWN PT, R3, R0, 0x10, 0x1f ;  /* 0x0a001f0000037f89 */ /* 0x000e2400000e0000 */
[----:B0-----:R-:W-:-:S05]  /*0ae0*/  FADD R3, R0, R3 ;  /* 0x0000000300037221 */ /* 0x001fca0000000000 */
[----:B------:R0:W-:Y:S01]  /*0af0*/  @!P1 STS [R2+0x8], R3 ;  /* 0x0000080302009388 */ /* 0x0001e20000000800 */
[----:B------:R-:W-:Y:S01]  /*0b00*/  BAR.SYNC.DEFER_BLOCKING 0x0 ;  /* 0x0000000000007b1d */ /* 0x000fe20000010000 */
[----:B------:R-:W-:-:S04]  /*0b10*/  ISETP.GT.AND P1, PT, R6, 0xf, PT ;  /* 0x0000000f0600780c */ /* 0x000fc80003f24270 */
[----:B------:R-:W-:Y:S01]  /*0b20*/  FSEL R0, R0, R3, P1 ;  /* 0x0000000300007208 */ /* 0x000fe20000800000 */
[----:B------:R-:W-:Y:S08]  /*0b30*/  @P0 BRA `(.L_x_17) ;  /* 0x0000003000900947 */ /* 0x000ff00003800000 */
[----:B------:R-:W1:Y:S01]  /*0b40*/  S2UR UR5, SR_CgaCtaId ;  /* 0x00000000000579c3 */ /* 0x000e620000008800 */
[----:B------:R-:W-:Y:S02]  /*0b50*/  UMOV UR4, 0x400 ;  /* 0x0000040000047882 */ /* 0x000fe40000000000 */
[----:B-1----:R-:W-:-:S09]  /*0b60*/  ULEA UR4, UR5, UR4, 0x18 ;  /* 0x0000000405047291 */ /* 0x002fd2000f8ec0ff */
[----:B0-----:R-:W0:Y:S04]  /*0b70*/  LDS R3, [UR4+0xc] ;  /* 0x00000c04ff037984 */ /* 0x001e280008000800 */
[----:B------:R-:W1:Y:S04]  /*0b80*/  LDS.128 R4, [UR4+0x10] ;  /* 0x00001004ff047984 */ /* 0x000e680008000c00 */
[----:B------:R-:W2:Y:S01]  /*0b90*/  LDS.64 R8, [UR4+0x20] ;  /* 0x00002004ff087984 */ /* 0x000ea20008000a00 */
[----:B0-----:R-:W-:-:S04]  /*0ba0*/  FADD R3, R0, R3 ;  /* 0x0000000300037221 */ /* 0x001fc80000000000 */
[----:B-1----:R-:W-:-:S04]  /*0bb0*/  FADD R4, R3, R4 ;  /* 0x0000000403047221 */ /* 0x002fc80000000000 */
[----:B------:R-:W-:-:S04]  /*0bc0*/  FADD R5, R4, R5 ;  /* 0x0000000504057221 */ /* 0x000fc80000000000 */
[----:B------:R-:W-:-:S04]  /*0bd0*/  FADD R6, R5, R6 ;  /* 0x0000000605067221 */ /* 0x000fc80000000000 */
[----:B------:R-:W-:-:S04]  /*0be0*/  FADD R7, R6, R7 ;  /* 0x0000000706077221 */ /* 0x000fc80000000000 */
[----:B--2---:R-:W-:-:S04]  /*0bf0*/  FADD R8, R7, R8 ;  /* 0x0000000807087221 */ /* 0x004fc80000000000 */
[----:B------:R-:W-:Y:S01]  /*0c00*/  FADD R0, R8, R9 ;  /* 0x0000000908007221 */ /* 0x000fe20000000000 */
[----:B------:R-:W-:Y:S06]  /*0c10*/  BRA `(.L_x_17) ;  /* 0x0000003000587947 */ /* 0x000fec0003800000 */
.L_x_16:
[----:B------:R-:W1:Y:S01]  /*0c20*/  S2R R4, SR_LANEID ;  /* 0x0000000000047919 */ /* 0x000e620000000000 */
[----:B------:R-:W-:-:S04]  /*0c30*/  LOP3.LUT R0, R9, 0x3e0, RZ, 0xc0, !PT ;  /* 0x000003e009007812 */ /* 0x000fc800078ec0ff */
[----:B0-----:R-:W-:Y:S02]  /*0c40*/  IADD3 R3, PT, PT, R0, 0x20, RZ ;  /* 0x0000002000037810 */ /* 0x001fe40007ffe0ff */
[----:B------:R-:W-:Y:S02]  /*0c50*/  LOP3.LUT R5, RZ, R0, RZ, 0x33, !PT ;  /* 0x00000000ff057212 */ /* 0x000fe400078e33ff */
[-C--:B------:R-:W-:Y:S02]  /*0c60*/  ISETP.GT.AND P0, PT, R3, R20.reuse, PT ;  /* 0x000000140300720c */ /* 0x080fe40003f04270 */
[----:B------:R-:W-:-:S04]  /*0c70*/  IADD3 R5, PT, PT, R5, R20, RZ ;  /* 0x0000001405057210 */ /* 0x000fc80007ffe0ff */
[----:B------:R-:W-:-:S05]  /*0c80*/  SEL R5, R5, 0x1f, P0 ;  /* 0x0000001f05057807 */ /* 0x000fca0000000000 */
[----:B------:R-:W0:Y:S01]  /*0c90*/  SHFL.DOWN PT, R0, R7, 0x1, R5 ;  /* 0x0820000007007989 */ /* 0x000e2200000e0005 */
[C---:B-1----:R-:W-:Y:S02]  /*0ca0*/  ISETP.GE.AND P0, PT, R4.reuse, R5, PT ;  /* 0x000000050400720c */ /* 0x042fe40003f06270 */
[C---:B------:R-:W-:Y:S02]  /*0cb0*/  IADD3 R2, PT, PT, R4.reuse, 0x2, RZ ;  /* 0x0000000204027810 */ /* 0x040fe40007ffe0ff */
[----:B------:R-:W-:-:S09]  /*0cc0*/  ISETP.NE.AND P1, PT, R4, RZ, PT ;  /* 0x000000ff0400720c */ /* 0x000fd20003f25270 */
[----:B0-----:R-:W-:Y:S01]  /*0cd0*/  @!P0 FADD R7, R0, R7 ;  /* 0x0000000700078221 */ /* 0x001fe20000000000 */
[-C--:B------:R-:W-:Y:S02]  /*0ce0*/  ISETP.GT.AND P0, PT, R2, R5.reuse, PT ;  /* 0x000000050200720c */ /* 0x080fe40003f04270 */
[----:B------:R-:W-:Y:S01]  /*0cf0*/  IADD3 R2, PT, PT, R4, 0x4, RZ ;  /* 0x0000000404027810 */ /* 0x000fe20007ffe0ff */
[----:B------:R-:W0:Y:S01]  /*0d00*/  @!P1 S2R R6, SR_CgaCtaId ;  /* 0x0000000000069919 */ /* 0x000e220000008800 */
[----:B------:R-:W-:Y:S01]  /*0d10*/  @!P1 MOV R3, 0x400 ;  /* 0x0000040000039802 */ /* 0x000fe20000000f00 */
[----:B------:R-:W1:Y:S08]  /*0d20*/  SHFL.DOWN PT, R0, R7, 0x2, R5 ;  /* 0x0840000007007989 */ /* 0x000e7000000e0005 */
[----:B-1----:R-:W-:Y:S01]  /*0d30*/  @!P0 FADD R7, R7, R0 ;  /* 0x0000000007078221 */ /* 0x002fe20000000000 */
[----:B------:R-:W-:-:S02]  /*0d40*/  ISETP.GT.AND P0, PT, R2, R5, PT ;  /* 0x000000050200720c */ /* 0x000fc40003f04270 */
[----:B------:R-:W-:Y:S02]  /*0d50*/  IADD3 R2, PT, PT, R4, 0x8, RZ ;  /* 0x0000000804027810 */ /* 0x000fe40007ffe0ff */
[----:B------:R-:W1:Y:S01]  /*0d60*/  SHFL.DOWN PT, R0, R7, 0x4, R5 ;  /* 0x0880000007007989 */ /* 0x000e6200000e0005 */
[----:B0-----:R-:W-:-:S08]  /*0d70*/  @!P1 LEA R3, R6, R3, 0x18 ;  /* 0x0000000306039211 */ /* 0x001fd000078ec0ff */
[----:B-1----:R-:W-:Y:S01]  /*0d80*/  @!P0 FADD R7, R7, R0 ;  /* 0x0000000007078221 */ /* 0x002fe20000000000 */
[----:B------:R-:W-:Y:S01]  /*0d90*/  ISETP.GT.AND P0, PT, R2, R5, PT ;  /* 0x000000050200720c */ /* 0x000fe20003f04270 */
[----:B------:R-:W-:-:S03]  /*0da0*/  VIADD R2, R4, 0x10 ;  /* 0x0000001004027836 */ /* 0x000fc60000000000 */
[----:B------:R-:W0:Y:S09]  /*0db0*/  SHFL.DOWN PT, R0, R7, 0x8, R5 ;  /* 0x0900000007007989 */ /* 0x000e3200000e0005 */
[----:B0-----:R-:W-:Y:S01]  /*0dc0*/  @!P0 FADD R7, R7, R0 ;  /* 0x0000000007078221 */ /* 0x001fe20000000000 */
[----:B------:R-:W-:-:S02]  /*0dd0*/  ISETP.GT.AND P0, PT, R2, R5, PT ;  /* 0x000000050200720c */ /* 0x000fc40003f04270 */
[----:B------:R-:W-:Y:S02]  /*0de0*/  @!P1 SHF.R.U32.HI R2, RZ, 0x3, R9 ;  /* 0x00000003ff029819 */ /* 0x000fe40000011609 */
[----:B------:R-:W0:Y:S02]  /*0df0*/  SHFL.DOWN PT, R0, R7, 0x10, R5 ;  /* 0x0a00000007007989 */ /* 0x000e2400000e0005 */
[----:B------:R-:W-:-:S04]  /*0e00*/  @!P1 LOP3.LUT R2, R2, 0x7c, RZ, 0xc0, !PT ;  /* 0x0000007c02029812 */ /* 0x000fc800078ec0ff */
[----:B------:R-:W-:-:S03]  /*0e10*/  @!P1 IADD3 R3, PT, PT, R2, R3, RZ ;  /* 0x0000000302039210 */ /* 0x000fc60007ffe0ff */
[----:B0-----:R-:W-:Y:S01]  /*0e20*/  @!P0 FADD R7, R7, R0 ;  /* 0x0000000007078221 */ /* 0x001fe20000000000 */
[----:B------:R-:W-:-:S04]  /*0e30*/  ISETP.NE.AND P0, PT, R9, RZ, PT ;  /* 0x000000ff0900720c */ /* 0x000fc80003f05270 */
[----:B------:R-:W-:-:S05]  /*0e40*/  MOV R0, R7 ;  /* 0x0000000700007202 */ /* 0x000fca0000000f00 */
[----:B------:R4:W-:Y:S01]  /*0e50*/  @!P1 STS [R3+0x8], R0 ;  /* 0x0000080003009388 */ /* 0x0009e20000000800 */
[----:B------:R-:W-:Y:S06]  /*0e60*/  BAR.SYNC.DEFER_BLOCKING 0x0 ;  /* 0x0000000000007b1d */ /* 0x000fec0000010000 */
[----:B------:R-:W-:Y:S05]  /*0e70*/  @P0 BRA `(.L_x_17) ;  /* 0x0000002c00c00947 */ /* 0x000fea0003800000 */
[----:B------:R-:W0:Y:S01]  /*0e80*/  S2UR UR5, SR_CgaCtaId ;  /* 0x00000000000579c3 */ /* 0x000e220000008800 */
[----:B------:R-:W-:Y:S01]  /*0e90*/  UMOV UR4, 0x400 ;  /* 0x0000040000047882 */ /* 0x000fe20000000000 */
[C---:B------:R-:W-:Y:S02]  /*0ea0*/  ISETP.GT.AND P2, PT, R20.reuse, 0x20, PT ;  /* 0x000000201400780c */ /* 0x040fe40003f44270 */
[C---:B------:R-:W-:Y:S02]  /*0eb0*/  ISETP.GT.AND P4, PT, R20.reuse, 0x40, PT ;  /* 0x000000401400780c */ /* 0x040fe40003f84270 */
[C---:B------:R-:W-:Y:S02]  /*0ec0*/  ISETP.GT.AND P3, PT, R20.reuse, 0x60, PT ;  /* 0x000000601400780c */ /* 0x040fe40003f64270 */
[----:B------:R-:W-:Y:S01]  /*0ed0*/  ISETP.GT.AND P1, PT, R20, 0x80, PT ;  /* 0x000000801400780c */ /* 0x000fe20003f24270 */
[----:B0-----:R-:W-:-:S09]  /*0ee0*/  ULEA UR4, UR5, UR4, 0x18 ;  /* 0x0000000405047291 */ /* 0x001fd2000f8ec0ff */
[----:B----4-:R-:W0:Y:S04]  /*0ef0*/  LDS R3, [UR4+0xc] ;  /* 0x00000c04ff037984 */ /* 0x010e280008000800 */
[----:B------:R-:W1:Y:S04]  /*0f00*/  LDS.128 R4, [UR4+0x10] ;  /* 0x00001004ff047984 */ /* 0x000e680008000c00 */
[----:B------:R-:W2:Y:S01]  /*0f10*/  LDS.64 R8, [UR4+0x20] ;  /* 0x00002004ff087984 */ /* 0x000ea20008000a00 */
[----:B0-----:R-:W-:Y:S01]  /*0f20*/  @P2 FADD R0, R0, R3 ;  /* 0x0000000300002221 */ /* 0x001fe20000000000 */
[----:B------:R-:W-:-:S03]  /*0f30*/  ISETP.GT.AND P2, PT, R20, 0xa0, PT ;  /* 0x000000a01400780c */ /* 0x000fc60003f44270 */
[----:B-1----:R-:W-:Y:S01]  /*0f40*/  @P4 FADD R0, R0, R4 ;  /* 0x0000000400004221 */ /* 0x002fe20000000000 */
[----:B------:R-:W-:-:S03]  /*0f50*/  ISETP.GT.AND P4, PT, R20, 0xc0, PT ;  /* 0x000000c01400780c */ /* 0x000fc60003f84270 */
[----:B------:R-:W-:Y:S01]  /*0f60*/  @P3 FADD R0, R0, R5 ;  /* 0x0000000500003221 */ /* 0x000fe20000000000 */
[----:B------:R-:W-:-:S03]  /*0f70*/  ISETP.GT.AND P3, PT, R20, 0xe0, PT ;  /* 0x000000e01400780c */ /* 0x000fc60003f64270 */
[----:B------:R-:W-:-:S04]  /*0f80*/  @P1 FADD R0, R0, R6 ;  /* 0x0000000600001221 */ /* 0x000fc80000000000 */
[----:B------:R-:W-:-:S04]  /*0f90*/  @P2 FADD R0, R0, R7 ;  /* 0x0000000700002221 */ /* 0x000fc80000000000 */
[----:B--2---:R-:W-:-:S04]  /*0fa0*/  @P4 FADD R0, R0, R8 ;  /* 0x0000000800004221 */ /* 0x004fc80000000000 */
[----:B------:R-:W-:Y:S01]  /*0fb0*/  @P3 FADD R0, R0, R9 ;  /* 0x0000000900003221 */ /* 0x000fe20000000000 */
[----:B------:R-:W-:Y:S06]  /*0fc0*/  BRA `(.L_x_17) ;  /* 0x0000002c006c7947 */ /* 0x000fec0003800000 */
.L_x_3:
[----:B------:R-:W0:Y:S01]  /*0fd0*/  S2R R0, SR_TID.X ;  /* 0x0000000000007919 */ /* 0x000e220000002100 */
[----:B------:R-:W1:Y:S01]  /*0fe0*/  LDC.64 R2, c[0x0][0x380] ;  /* 0x0000e000ff027b82 */ /* 0x000e620000000a00 */
[----:B0-----:R-:W-:-:S05]  /*0ff0*/  SHF.L.U32 R5, R0, 0x2, RZ ;  /* 0x0000000200057819 */ /* 0x001fca00000006ff */
[----:B-1----:R-:W-:-:S05]  /*1000*/  IMAD.WIDE.U32 R2, R5, 0x4, R2 ;  /* 0x0000000405027825 */ /* 0x002fca00078e0002 */
[----:B------:R-:W2:Y:S04]  /*1010*/  LDG.E.128.CONSTANT R4, desc[UR6][R2.64] ;  /* 0x0000000602047981 */ /* 0x000ea8000c1e9d00 */
[----:B------:R-:W3:Y:S04]  /*1020*/  LDG.E.128.CONSTANT R8, desc[UR6][R2.64+0x1000] ;  /* 0x0010000602087981 */ /* 0x000ee8000c1e9d00 */
[----:B------:R-:W4:Y:S04]  /*1030*/  LDG.E.128.CONSTANT R12, desc[UR6][R2.64+0x2000] ;  /* 0x00200006020c7981 */ /* 0x000f28000c1e9d00 */
[----:B------:R-:W5:Y:S01]  /*1040*/  LDG.E.128.CONSTANT R16, desc[UR6][R2.64+0x3000] ;  /* 0x0030000602107981 */ /* 0x000f62000c1e9d00 */
[----:B------:R-:W-:Y:S01]  /*1050*/  ISETP.GE.U32.AND P0, PT, R20, 0x2000, PT ;  /* 0x000020001400780c */ /* 0x000fe20003f06070 */
[----:B------:R-:W-:-:S02]  /*1060*/  HFMA2 R23, -RZ, RZ, 0, 0.00048828125 ;  /* 0x00001000ff177431 */ /* 0x000fc400000001ff */
[----:B--2---:R-:W-:Y:S01]  /*1070*/  FADD R4, R4, R5 ;  /* 0x0000000504047221 */ /* 0x004fe20000000000 */
[----:B------:R-:W-:Y:S01]  /*1080*/  FADD R7, R6, R7 ;  /* 0x0000000706077221 */ /* 0x000fe20000000000 */
[----:B---3--:R-:W-:Y:S01]  /*1090*/  FADD R8, R8, R9 ;  /* 0x0000000908087221 */ /* 0x008fe20000000000 */
[----:B------:R-:W-:Y:S02]  /*10a0*/  FADD R11, R10, R11 ;  /* 0x0000000b0a0b7221 */ /* 0x000fe40000000000 */
[----:B------:R-:W-:Y:S01]  /*10b0*/  FADD R4, R4, R7 ;  /* 0x0000000704047221 */ /* 0x000fe20000000000 */
[----:B----4-:R-:W-:Y:S01]  /*10c0*/  FADD R12, R12, R13 ;  /* 0x0000000d0c0c7221 */ /* 0x010fe20000000000 */
[----:B------:R-:W-:Y:S01]  /*10d0*/  FADD R15, R14, R15 ;  /* 0x0000000f0e0f7221 */ /* 0x000fe20000000000 */
[----:B------:R-:W-:Y:S01]  /*10e0*/  FADD R11, R8, R11 ;  /* 0x0000000b080b7221 */ /* 0x000fe20000000000 */
[----:B-----5:R-:W-:Y:S01]  /*10f0*/  FADD R16, R16, R17 ;  /* 0x0000001110107221 */ /* 0x020fe20000000000 */
[----:B------:R-:W-:Y:S01]  /*1100*/  FADD R19, R18, R19 ;  /* 0x0000001312137221 */ /* 0x000fe20000000000 */
[----:B------:R-:W-:Y:S01]  /*1110*/  FADD R12, R12, R15 ;  /* 0x0000000f0c0c7221 */ /* 0x000fe20000000000 */
[----:B------:R-:W-:-:S02]  /*1120*/  FADD R4, R4, R11 ;  /* 0x0000000b04047221 */ /* 0x000fc40000000000 */
[----:B------:R-:W-:-:S04]  /*1130*/  FADD R19, R16, R19 ;  /* 0x0000001310137221 */ /* 0x000fc80000000000 */
[----:B------:R-:W-:-:S04]  /*1140*/  FADD R19, R12, R19 ;  /* 0x000000130c137221 */ /* 0x000fc80000000000 */
[----:B------:R-:W-:Y:S01]  /*1150*/  FADD R21, R4, R19 ;  /* 0x0000001304157221 */ /* 0x000fe20000000000 */
[----:B------:R-:W-:Y:S06]  /*1160*/  @!P0 BRA `(.L_x_18) ;  /* 0x00000000007c8947 */ /* 0x000fec0003800000 */
[----:B------:R-:W0:Y:S01]  /*1170*/  LDC R24, c[0x0][0x390] ;  /* 0x0000e400ff187b82 */ /* 0x000e220000000800 */
[----:B------:R-:W-:Y:S02]  /*1180*/  IADD3 R22, PT, PT, R20, -0x1000, RZ ;  /* 0xfffff00014167810 */ /* 0x000fe40007ffe0ff */
[----:B------:R-:W-:-:S07]  /*1190*/  MOV R23, 0x1000 ;  /* 0x0000100000177802 */ /* 0x000fce0000000f00 */
.L_x_20:
[----:B------:R-:W-:-:S05]  /*11a0*/  IMAD.WIDE R26, R23, 0x4, R2 ;  /* 0x00000004171a7825 */ /* 0x000fca00078e0202 */
[----:B------:R-:W2:Y:S04]  /*11b0*/  LDG.E.128.CONSTANT R16, desc[UR6][R26.64+0x2000] ;  /* 0x002000061a107981 */ /* 0x000ea8000c1e9d00 */
[----:B------:R-:W3:Y:S04]  /*11c0*/  LDG.E.128.CONSTANT R4, desc[UR6][R26.64+0x3000] ;  /* 0x003000061a047981 */ /* 0x000ee8000c1e9d00 */
[----:B------:R-:W4:Y:S04]  /*11d0*/  LDG.E.128.CONSTANT R8, desc[UR6][R26.64] ;  /* 0x000000061a087981 */ /* 0x000f28000c1e9d00 */
[----:B------:R-:W5:Y:S01]  /*11e0*/  LDG.E.128.CONSTANT R12, desc[UR6][R26.64+0x1000] ;  /* 0x001000061a0c7981 */ /* 0x000f62000c1e9d00 */
[----:B0-----:R-:W-:Y:S01]  /*11f0*/  MOV R20, R24 ;  /* 0x0000001800147202 */ /* 0x001fe20000000f00 */
[----:B--2---:R-:W-:Y:S01]  /*1200*/  FADD R17, R17, R18 ;  /* 0x0000001211117221 */ /* 0x004fe20000000000 */
[----:B---3--:R-:W-:-:S02]  /*1210*/  FADD R18, R19, R4 ;  /* 0x0000000413127221 */ /* 0x008fc40000000000 */
[----:B------:R-:W-:Y:S01]  /*1220*/  IADD3 R4, PT, PT, -R23, R20, RZ ;  /* 0x0000001417047210 */ /* 0x000fe20007ffe1ff */
[----:B------:R-:W-:Y:S01]  /*1230*/  FADD R5, R5, R6 ;  /* 0x0000000605057221 */ /* 0x000fe20000000000 */
[----:B----4-:R-:W-:Y:S01]  /*1240*/  FADD R9, R9, R10 ;  /* 0x0000000a09097221 */ /* 0x010fe20000000000 */
[----:B------:R-:W-:Y:S01]  /*1250*/  FADD R8, R8, R21 ;  /* 0x0000001508087221 */ /* 0x000fe20000000000 */
[----:B------:R-:W-:Y:S01]  /*1260*/  ISETP.GE.AND P0, PT, R4, 0x1000, PT ;  /* 0x000010000400780c */ /* 0x000fe20003f06270 */
[----:B-----5:R-:W-:Y:S01]  /*1270*/  FADD R13, R13, R14 ;  /* 0x0000000e0d0d7221 */ /* 0x020fe20000000000 */
[----:B------:R-:W-:Y:S01]  /*1280*/  FADD R10, R11, R12 ;  /* 0x0000000c0b0a7221 */ /* 0x000fe20000000000 */
[----:B------:R-:W-:Y:S01]  /*1290*/  FADD R14, R15, R16 ;  /* 0x000000100f0e7221 */ /* 0x000fe20000000000 */
[----:B------:R-:W-:Y:S01]  /*12a0*/  FADD R8, R8, R9 ;  /* 0x0000000908087221 */ /* 0x000fe20000000000 */
[----:B------:R-:W-:Y:S01]  /*12b0*/  FADD R5, R18, R5 ;  /* 0x0000000512057221 */ /* 0x000fe20000000000 */
[----:B------:R-:W-:Y:S01]  /*12c0*/  FADD R13, R10, R13 ;  /* 0x0000000d0a0d7221 */ /* 0x000fe20000000000 */
[----:B------:R-:W-:-:S03]  /*12d0*/  FADD R14, R14, R17 ;  /* 0x000000110e0e7221 */ /* 0x000fc60000000000 */
[----:B------:R-:W-:Y:S01]  /*12e0*/  FADD R8, R8, R13 ;  /* 0x0000000d08087221 */ /* 0x000fe20000000000 */
[----:B------:R-:W-:-:S04]  /*12f0*/  FADD R5, R14, R5 ;  /* 0x000000050e057221 */ /* 0x000fc80000000000 */
[----:B------:R-:W-:-:S04]  /*1300*/  FADD R5, R8, R5 ;  /* 0x0000000508057221 */ /* 0x000fc80000000000 */
[----:B------:R-:W-:Y:S01]  /*1310*/  FADD R21, R7, R5 ;  /* 0x0000000507157221 */ /* 0x000fe20000000000 */
[----:B------:R-:W-:Y:S06]  /*1320*/  @!P0 BRA `(.L_x_19) ;  /* 0x0000000800308947 */ /* 0x000fec0003800000 */
[----:B------:R-:W-:-:S04]  /*1330*/  IADD3 R23, PT, PT, R23, 0x1000, RZ ;  /* 0x0000100017177810 */ /* 0x000fc80007ffe0ff */
[----:B------:R-:W-:-:S13]  /*1340*/  ISETP.GT.AND P0, PT, R23, R22, PT ;  /* 0x000000161700720c */ /* 0x000fda0003f04270 */
[----:B------:R-:W-:Y:S05]  /*1350*/  @!P0 BRA `(.L_x_20) ;  /* 0xfffffffc00908947 */ /* 0x000fea000383ffff */
.L_x_18:
[----:B------:R-:W-:-:S13]  /*1360*/  ISETP.GE.AND P0, PT, R23, R20, PT ;  /* 0x000000141700720c */ /* 0x000fda0003f06270 */
[----:B------:R-:W-:Y:S05]  /*1370*/  @P0 BRA `(.L_x_19) ;  /* 0x00000008001c0947 */ /* 0x000fea0003800000 */
[----:B------:R-:W-:Y:S01]  /*1380*/  IMAD.IADD R9, R20, 0x1, -R23 ;  /* 0x0000000114097824 */ /* 0x000fe200078e0a17 */
[----:B------:R-:W-:Y:S04]  /*1390*/  BSSY.RECONVERGENT B1, `(.L_x_19) ;  /* 0x0000085000017945 */ /* 0x000fe80003800200 */
[----:B------:R-:W-:-:S13]  /*13a0*/  ISETP.GE.AND P0, PT, R0, R9, PT ;  /* 0x000000090000720c */ /* 0x000fda0003f06270 */
[----:B------:R-:W-:Y:S05]  /*13b0*/  @P0 BRA `(.L_x_21) ;  /* 0x0000000800080947 */ /* 0x000fea0003800000 */
[-C--:B------:R-:W-:Y:S01]  /*13c0*/  LOP3.LUT R2, RZ, R0.reuse, RZ, 0x33, !PT ;  /* 0x00000000ff027212 */ /* 0x080fe200078e33ff */
[----:B------:R-:W-:Y:S01]  /*13d0*/  BSSY.RECONVERGENT B2, `(.L_x_22) ;  /* 0x0000015000027945 */ /* 0x000fe20003800200 */
[----:B------:R-:W-:Y:S02]  /*13e0*/  MOV R8, R0 ;  /* 0x0000000000087202 */ /* 0x000fe40000000f00 */
[----:B------:R-:W-:-:S04]  /*13f0*/  IADD3 R2, PT, PT, -R23, R20, R2 ;  /* 0x0000001417027210 */ /* 0x000fc80007ffe102 */
[C---:B------:R-:W-:Y:S02]  /*1400*/  LOP3.LUT R3, R2.reuse, 0x300, RZ, 0xc0, !PT ;  /* 0x0000030002037812 */ /* 0x040fe400078ec0ff */
[----:B------:R-:W-:Y:S02]  /*1410*/  ISETP.GE.U32.AND P1, PT, R2, 0x300, PT ;  /* 0x000003000200780c */ /* 0x000fe40003f26070 */
[----:B------:R-:W-:-:S13]  /*1420*/  ISETP.NE.AND P0, PT, R3, 0x300, PT ;  /* 0x000003000300780c */ /* 0x000fda0003f05270 */
[----:B------:R-:W-:Y:S05]  /*1430*/  @!P0 BRA `(.L_x_23) ;  /* 0x0000000000388947 */ /* 0x000fea0003800000 */
[----:B------:R-:W0:Y:S01]  /*1440*/  LDC.64 R4, c[0x0][0x380] ;  /* 0x0000e000ff047b82 */ /* 0x000e220000000a00 */
[----:B------:R-:W-:Y:S02]  /*1450*/  LEA.HI R2, R2, 0x1, RZ, 0x18 ;  /* 0x0000000102027811 */ /* 0x000fe400078fc0ff */
[----:B------:R-:W-:Y:S02]  /*1460*/  IADD3 R7, PT, PT, R0, R23, RZ ;  /* 0x0000001700077210 */ /* 0x000fe40007ffe0ff */
[----:B------:R-:W-:Y:S02]  /*1470*/  LOP3.LUT R2, R2, 0x3, RZ, 0xc0, !PT ;  /* 0x0000000302027812 */ /* 0x000fe400078ec0ff */
[----:B------:R-:W-:Y:S02]  /*1480*/  MOV R8, R0 ;  /* 0x0000000000087202 */ /* 0x000fe40000000f00 */
[----:B------:R-:W-:-:S07]  /*1490*/  IADD3 R6, PT, PT, -R2, RZ, RZ ;  /* 0x000000ff02067210 */ /* 0x000fce0007ffe1ff */
.L_x_24:
[----:B0-----:R-:W-:-:S06]  /*14a0*/  IMAD.WIDE.U32 R2, R7, 0x4, R4 ;  /* 0x0000000407027825 */ /* 0x001fcc00078e0004 */
[----:B------:R-:W2:Y:S01]  /*14b0*/  LDG.E.CONSTANT R2, desc[UR6][R2.64] ;  /* 0x0000000602027981 */ /* 0x000ea2000c1e9900 */
[----:B------:R-:W-:Y:S02]  /*14c0*/  IADD3 R6, PT, PT, R6, 0x1, RZ ;  /* 0x0000000106067810 */ /* 0x000fe40007ffe0ff */
[----:B------:R-:W-:Y:S02]  /*14d0*/  IADD3 R8, PT, PT, R8, 0x100, RZ ;  /* 0x0000010008087810 */ /* 0x000fe40007ffe0ff */
[----:B------:R-:W-:Y:S02]  /*14e0*/  ISETP.NE.AND P0, PT, R6, RZ, PT ;  /* 0x000000ff0600720c */ /* 0x000fe40003f05270 */
[----:B------:R-:W-:Y:S01]  /*14f0*/  IADD3 R7, PT, PT, R7, 0x100, RZ ;  /* 0x0000010007077810 */ /* 0x000fe20007ffe0ff */
[----:B--2---:R-:W-:-:S10]  /*1500*/  FADD R21, R2, R21 ;  /* 0x0000001502157221 */ /* 0x004fd40000000000 */
[----:B------:R-:W-:Y:S05]  /*1510*/  @P0 BRA `(.L_x_24) ;  /* 0xfffffffc00e00947 */ /* 0x000fea000383ffff */
.L_x_23:
[----:B------:R-:W-:Y:S05]  /*1520*/  BSYNC.RECONVERGENT B2 ;  /* 0x0000000000027941 */ /* 0x000fea0003800200 */
.L_x_22:
[----:B------:R-:W-:Y:S05]  /*1530*/  @!P1 BRA `(.L_x_21) ;  /* 0x0000000400a89947 */ /* 0x000fea0003800000 */
[----:B------:R-:W0:Y:S01]  /*1540*/  LDCU.64 UR4, c[0x0][0x380] ;  /* 0x00007000ff0477ac */ /* 0x000e220008000a00 */
[----:B------:R-:W-:Y:S01]  /*1550*/  IADD3 R5, PT, PT, R9, -R8, RZ ;  /* 0x8000000809057210 */ /* 0x000fe20007ffe0ff */
[----:B------:R-:W-:Y:S01]  /*1560*/  BSSY.RECONVERGENT B2, `(.L_x_25) ;  /* 0x000003b000027945 */ /* 0x000fe20003800200 */
[CC--:B------:R-:W-:Y:S02]  /*1570*/  IADD3 R3, P0, PT, R8.reuse, R23.reuse, RZ ;  /* 0x0000001708037210 */ /* 0x0c0fe40007f1e0ff */
[----:B------:R-:W-:Y:S02]  /*1580*/  ISETP.GT.AND P1, PT, R5, 0xc00, PT ;  /* 0x00000c000500780c */ /* 0x000fe40003f24270 */
[----:B------:R-:W-:Y:S02]  /*1590*/  IADD3.X R4, PT, PT, RZ, RZ, RZ, P0, !PT ;  /* 0x000000ffff047210 */ /* 0x000fe400007fe4ff */
[----:B------:R-:W-:Y:S02]  /*15a0*/  IADD3 R11, PT, PT, R8, R23, RZ ;  /* 0x00000017080b7210 */ /* 0x000fe40007ffe0ff */
[----:B0-----:R-:W-:-:S04]  /*15b0*/  LEA R2, P0, R3, UR4, 0x2 ;  /* 0x0000000403027c11 */ /* 0x001fc8000f8010ff */
[----:B------:R-:W-:Y:S02]  /*15c0*/  LEA.HI.X R3, R3, UR5, R4, 0x2, P0 ;  /* 0x0000000503037c11 */ /* 0x000fe400080f1404 */
[----:B------:R-:W-:-:S05]  /*15d0*/  IADD3 R2, P0, PT, R2, 0x800, RZ ;  /* 0x0000080002027810 */ /* 0x000fca0007f1e0ff */
[----:B------:R-:W-:Y:S01]  /*15e0*/  IMAD.X R3, RZ, RZ, R3, P0 ;  /* 0x000000ffff037224 */ /* 0x000fe200000e0603 */
[----:B------:R-:W-:Y:S01]  /*15f0*/  PLOP3.LUT P0, PT, PT, PT, PT, 0x80, 0x8 ;  /* 0x000000000008781c */ /* 0x000fe20003f0f070 */
[----:B------:R-:W-:-:S12]  /*1600*/  @!P1 BRA `(.L_x_26) ;  /* 0x0000000000c09947 */ /* 0x000fd80003800000 */
[----:B------:R-:W-:Y:S02]  /*1610*/  PLOP3.LUT P0, PT, PT, PT, PT, 0x8, 0x80 ;  /* 0x000000000080781c */ /* 0x000fe40003f0e170 */
[----:B------:R-:W-:-:S11]  /*1620*/  IADD3 R13, PT, PT, R9, -0xc00, RZ ;  /* 0xfffff400090d7810 */ /* 0x000fd60007ffe0ff */
.L_x_27:
[----:B------:R-:W0:Y:S01]  /*1630*/  LDC.64 R4, c[0x0][0x380] ;  /* 0x0000e000ff047b82 */ /* 0x000e220000000a00 */
[----:B------:R-:W2:Y:S01]  /*1640*/  LDG.E.CONSTANT R10, desc[UR6][R2.64+-0x400] ;  /* 0xfffc0006020a7981 */ /* 0x000ea2000c1e9900 */
[----:B------:R-:W-:-:S03]  /*1650*/  IADD3 R25, PT, PT, R11, 0x400, RZ ;  /* 0x000004000b197810 */ /* 0x000fc60007ffe0ff */
[----:B------:R-:W3:Y:S04]  /*1660*/  LDG.E.CONSTANT R19, desc[UR6][R2.64] ;  /* 0x0000000602137981 */ /* 0x000ee8000c1e9900 */
[----:B------:R-:W4:Y:S01]  /*1670*/  LDG.E.CONSTANT R18, desc[UR6][R2.64+0x400] ;  /* 0x0004000602127981 */ /* 0x000f22000c1e9900 */
[----:B------:R-:W-:-:S03]  /*1680*/  IADD3 R7, PT, PT, R11, 0x800, RZ ;  /* 0x000008000b077810 */ /* 0x000fc60007ffe0ff */
[----:B------:R-:W5:Y:S04]  /*1690*/  LDG.E.CONSTANT R16, desc[UR6][R2.64+0xc00] ;  /* 0x000c000602107981 */ /* 0x000f68000c1e9900 */
[----:B------:R-:W5:Y:S04]  /*16a0*/  LDG.E.CONSTANT R15, desc[UR6][R2.64+0x1000] ;  /* 0x00100006020f7981 */ /* 0x000f68000c1e9900 */
[----:B------:R-:W5:Y:S01]  /*16b0*/  LDG.E.CONSTANT R14, desc[UR6][R2.64+0x1400] ;  /* 0x00140006020e7981 */ /* 0x000f62000c1e9900 */
[----:B0-----:R-:W-:-:S03]  /*16c0*/  IMAD.WIDE.U32 R22, R11, 0x4, R4 ;  /* 0x000000040b167825 */ /* 0x001fc600078e0004 */
[----:B------:R-:W5:Y:S04]  /*16d0*/  LDG.E.CONSTANT R20, desc[UR6][R2.64+0x2000] ;  /* 0x0020000602147981 */ /* 0x000f68000c1e9900 */
[----:B------:R0:W2:Y:S01]  /*16e0*/  LDG.E.CONSTANT R12, desc[UR6][R22.64] ;  /* 0x00000006160c7981 */ /* 0x0000a2000c1e9900 */
[----:B------:R-:W-:-:S03]  /*16f0*/  IMAD.WIDE.U32 R24, R25, 0x4, R4 ;  /* 0x0000000419187825 */ /* 0x000fc600078e0004 */
[----:B------:R-:W5:Y:S04]  /*1700*/  LDG.E.CONSTANT R26, desc[UR6][R2.64+0x3000] ;  /* 0x00300006021a7981 */ /* 0x000f68000c1e9900 */
[----:B------:R-:W5:Y:S01]  /*1710*/  LDG.E.CONSTANT R17, desc[UR6][R24.64] ;  /* 0x0000000618117981 */ /* 0x000f62000c1e9900 */
[--C-:B------:R-:W-:Y:S01]  /*1720*/  IMAD.WIDE.U32 R6, R7, 0x4, R4.reuse ;  /* 0x0000000407067825 */ /* 0x100fe200078e0004 */
[----:B0-----:R-:W-:Y:S02]  /*1730*/  IADD3 R23, PT, PT, R11, 0xc00, RZ ;  /* 0x00000c000b177810 */ /* 0x001fe40007ffe0ff */
[----:B------:R-:W5:Y:S04]  /*1740*/  LDG.E.CONSTANT R22, desc[UR6][R2.64+0x1c00] ;  /* 0x001c000602167981 */ /* 0x000f68000c1e9900 */
[----:B------:R-:W5:Y:S01]  /*1750*/  LDG.E.CONSTANT R6, desc[UR6][R6.64] ;  /* 0x0000000606067981 */ /* 0x000f62000c1e9900 */
[----:B------:R-:W-:-:S03]  /*1760*/  IMAD.WIDE.U32 R4, R23, 0x4, R4 ;  /* 0x0000000417047825 */ /* 0x000fc600078e0004 */
[----:B------:R-:W5:Y:S04]  /*1770*/  LDG.E.CONSTANT R23, desc[UR6][R2.64+0x2400] ;  /* 0x0024000602177981 */ /* 0x000f68000c1e9900 */
[----:B------:R-:W5:Y:S04]  /*1780*/  LDG.E.CONSTANT R4, desc[UR6][R4.64] ;  /* 0x0000000604047981 */ /* 0x000f68000c1e9900 */
[----:B------:R-:W5:Y:S04]  /*1790*/  LDG.E.CONSTANT R24, desc[UR6][R2.64+0x2c00] ;  /* 0x002c000602187981 */ /* 0x000f68000c1e9900 */
[----:B------:R0:W5:Y:S01]  /*17a0*/  LDG.E.CONSTANT R25, desc[UR6][R2.64+0x3400] ;  /* 0x0034000602197981 */ /* 0x000162000c1e9900 */
[----:B------:R-:W-:-:S04]  /*17b0*/  IADD3 R8, PT, PT, R8, 0x1000, RZ ;  /* 0x0000100008087810 */ /* 0x000fc80007ffe0ff */
[----:B------:R-:W-:Y:S02]  /*17c0*/  ISETP.GE.AND P1, PT, R8, R13, PT ;  /* 0x0000000d0800720c */ /* 0x000fe40003f26270 */
[----:B0-----:R-:W-:Y:S02]  /*17d0*/  IADD3 R2, P2, PT, R2, 0x4000, RZ ;  /* 0x0000400002027810 */ /* 0x001fe40007f5e0ff */
[----:B------:R-:W-:Y:S02]  /*17e0*/  IADD3 R11, PT, PT, R11, 0x1000, RZ ;  /* 0x000010000b0b7810 */ /* 0x000fe40007ffe0ff */
[----:B------:R-:W-:Y:S01]  /*17f0*/  IADD3.X R3, PT, PT, RZ, R3, RZ, P2, !PT ;  /* 0x00000003ff037210 */ /* 0x000fe200017fe4ff */
[----:B--2---:R-:W-:-:S04]  /*1800*/  FADD R21, R12, R21 ;  /* 0x000000150c157221 */ /* 0x004fc80000000000 */
[----:B------:R-:W-:-:S04]  /*1810*/  FADD R10, R21, R10 ;  /* 0x0000000a150a7221 */ /* 0x000fc80000000000 */
[----:B---3--:R-:W-:-:S04]  /*1820*/  FADD R19, R10, R19 ;  /* 0x000000130a137221 */ /* 0x008fc80000000000 */
[----:B----4-:R-:W-:-:S04]  /*1830*/  FADD R18, R19, R18 ;  /* 0x0000001213127221 */ /* 0x010fc80000000000 */
[----:B-----5:R-:W-:-:S04]  /*1840*/  FADD R17, R18, R17 ;  /* 0x0000001112117221 */ /* 0x020fc80000000000 */
        /* <DEDUP_REMOVED lines=12> */
.L_x_26:
[----:B------:R-:W-:Y:S05]  /*1910*/  BSYNC.RECONVERGENT B2 ;  /* 0x0000000000027941 */ /* 0x000fea0003800200 */
.L_x_25:
[----:B------:R-:W-:Y:S01]  /*1920*/  IADD3 R4, PT, PT, R9, -R8, RZ ;  /* 0x8000000809047210 */ /* 0x000fe20007ffe0ff */
[----:B------:R-:W-:Y:S03]  /*1930*/  BSSY.RECONVERGENT B2, `(.L_x_28) ;  /* 0x000001e000027945 */ /* 0x000fe60003800200 */
[----:B------:R-:W-:-:S13]  /*1940*/  ISETP.GT.AND P1, PT, R4, 0x400, PT ;  /* 0x000004000400780c */ /* 0x000fda0003f24270 */
[----:B------:R-:W-:Y:S05]  /*1950*/  @!P1 BRA `(.L_x_29) ;  /* 0x00000000006c9947 */ /* 0x000fea0003800000 */
[----:B------:R-:W0:Y:S01]  /*1960*/  LDC.64 R6, c[0x0][0x380] ;  /* 0x0000e000ff067b82 */ /* 0x000e220000000a00 */
[----:B------:R-:W2:Y:S01]  /*1970*/  LDG.E.CONSTANT R10, desc[UR6][R2.64+-0x400] ;  /* 0xfffc0006020a7981 */ /* 0x000ea2000c1e9900 */
[----:B------:R-:W-:-:S03]  /*1980*/  VIADD R15, R11, 0x400 ;  /* 0x000004000b0f7836 */ /* 0x000fc60000000000 */
[----:B------:R-:W3:Y:S04]  /*1990*/  LDG.E.CONSTANT R13, desc[UR6][R2.64] ;  /* 0x00000006020d7981 */ /* 0x000ee8000c1e9900 */
[----:B------:R-:W4:Y:S04]  /*19a0*/  LDG.E.CONSTANT R17, desc[UR6][R2.64+0xc00] ;  /* 0x000c000602117981 */ /* 0x000f28000c1e9900 */
[----:B------:R-:W5:Y:S04]  /*19b0*/  LDG.E.CONSTANT R19, desc[UR6][R2.64+0x1000] ;  /* 0x0010000602137981 */ /* 0x000f68000c1e9900 */
[----:B------:R1:W5:Y:S01]  /*19c0*/  LDG.E.CONSTANT R23, desc[UR6][R2.64+0x1400] ;  /* 0x0014000602177981 */ /* 0x000362000c1e9900 */
[----:B0-----:R-:W-:-:S06]  /*19d0*/  IMAD.WIDE.U32 R4, R11, 0x4, R6 ;  /* 0x000000040b047825 */ /* 0x001fcc00078e0006 */
[----:B------:R-:W2:Y:S01]  /*19e0*/  LDG.E.CONSTANT R4, desc[UR6][R4.64] ;  /* 0x0000000604047981 */ /* 0x000ea2000c1e9900 */
[----:B------:R-:W-:-:S03]  /*19f0*/  IMAD.WIDE.U32 R6, R15, 0x4, R6 ;  /* 0x000000040f067825 */ /* 0x000fc600078e0006 */
[----:B------:R-:W4:Y:S04]  /*1a00*/  LDG.E.CONSTANT R15, desc[UR6][R2.64+0x400] ;  /* 0x00040006020f7981 */ /* 0x000f28000c1e9900 */
[----:B------:R-:W5:Y:S01]  /*1a10*/  LDG.E.CONSTANT R7, desc[UR6][R6.64] ;  /* 0x0000000606077981 */ /* 0x000f62000c1e9900 */
[----:B------:R-:W-:Y:S02]  /*1a20*/  PLOP3.LUT P0, PT, PT, PT, PT, 0x8, 0x80 ;  /* 0x000000000080781c */ /* 0x000fe40003f0e170 */
[----:B------:R-:W-:Y:S02]  /*1a30*/  IADD3 R8, PT, PT, R8, 0x800, RZ ;  /* 0x0000080008087810 */ /* 0x000fe40007ffe0ff */
[----:B------:R-:W-:Y:S01]  /*1a40*/  IADD3 R11, PT, PT, R11, 0x800, RZ ;  /* 0x000008000b0b7810 */ /* 0x000fe20007ffe0ff */
[----:B--2---:R-:W-:-:S04]  /*1a50*/  FADD R21, R21, R4 ;  /* 0x0000000415157221 */ /* 0x004fc80000000000 */
[----:B------:R-:W-:-:S04]  /*1a60*/  FADD R10, R21, R10 ;  /* 0x0000000a150a7221 */ /* 0x000fc80000000000 */
[----:B---3--:R-:W-:-:S04]  /*1a70*/  FADD R10, R10, R13 ;  /* 0x0000000d0a0a7221 */ /* 0x008fc80000000000 */
[----:B----4-:R-:W-:-:S04]  /*1a80*/  FADD R10, R10, R15 ;  /* 0x0000000f0a0a7221 */ /* 0x010fc80000000000 */
[----:B-----5:R-:W-:Y:S01]  /*1a90*/  FADD R10, R10, R7 ;  /* 0x000000070a0a7221 */ /* 0x020fe20000000000 */
[----:B------:R-:W-:-:S03]  /*1aa0*/  IADD3 R4, P1, PT, R2, 0x2000, RZ ;  /* 0x0000200002047810 */ /* 0x000fc60007f3e0ff */
[----:B------:R-:W-:Y:S01]  /*1ab0*/  FADD R10, R10, R17 ;  /* 0x000000110a0a7221 */ /* 0x000fe20000000000 */
[----:B------:R-:W-:-:S03]  /*1ac0*/  IADD3.X R5, PT, PT, RZ, R3, RZ, P1, !PT ;  /* 0x00000003ff057210 */ /* 0x000fc60000ffe4ff */
[----:B------:R-:W-:Y:S01]  /*1ad0*/  FADD R10, R10, R19 ;  /* 0x000000130a0a7221 */ /* 0x000fe20000000000 */
[----:B-1----:R-:W-:Y:S02]  /*1ae0*/  MOV R2, R4 ;  /* 0x0000000400027202 */ /* 0x002fe40000000f00 */
[----:B------:R-:W-:Y:S01]  /*1af0*/  MOV R3, R5 ;  /* 0x0000000500037202 */ /* 0x000fe20000000f00 */
[----:B------:R-:W-:-:S07]  /*1b00*/  FADD R21, R10, R23 ;  /* 0x000000170a157221 */ /* 0x000fce0000000000 */
.L_x_29:
[----:B------:R-:W-:Y:S05]  /*1b10*/  BSYNC.RECONVERGENT B2 ;  /* 0x0000000000027941 */ /* 0x000fea0003800200 */
.L_x_28:
[----:B------:R-:W-:-:S13]  /*1b20*/  ISETP.LT.OR P0, PT, R8, R9, P0 ;  /* 0x000000090800720c */ /* 0x000fda0000701670 */
[----:B------:R-:W-:Y:S05]  /*1b30*/  @!P0 BRA `(.L_x_21) ;  /* 0x0000000000288947 */ /* 0x000fea0003800000 */
[----:B------:R-:W0:Y:S01]  /*1b40*/  LDC.64 R4, c[0x0][0x380] ;  /* 0x0000e000ff047b82 */ /* 0x000e220000000a00 */
[----:B------:R-:W2:Y:S04]  /*1b50*/  LDG.E.CONSTANT R6, desc[UR6][R2.64+-0x400] ;  /* 0xfffc000602067981 */ /* 0x000ea8000c1e9900 */
[----:B------:R-:W3:Y:S04]  /*1b60*/  LDG.E.CONSTANT R7, desc[UR6][R2.64] ;  /* 0x0000000602077981 */ /* 0x000ee8000c1e9900 */
[----:B------:R-:W4:Y:S01]  /*1b70*/  LDG.E.CONSTANT R9, desc[UR6][R2.64+0x400] ;  /* 0x0004000602097981 */ /* 0x000f22000c1e9900 */
[----:B0-----:R-:W-:-:S06]  /*1b80*/  IMAD.WIDE.U32 R4, R11, 0x4, R4 ;  /* 0x000000040b047825 */ /* 0x001fcc00078e0004 */
[----:B------:R-:W5:Y:S02]  /*1b90*/  LDG.E.CONSTANT R4, desc[UR6][R4.64] ;  /* 0x0000000604047981 */ /* 0x000f64000c1e9900 */
[----:B-----5:R-:W-:-:S04]  /*1ba0*/  FADD R21, R21, R4 ;  /* 0x0000000415157221 */ /* 0x020fc80000000000 */
[----:B--2---:R-:W-:-:S04]  /*1bb0*/  FADD R6, R21, R6 ;  /* 0x0000000615067221 */ /* 0x004fc80000000000 */
[----:B---3--:R-:W-:-:S04]  /*1bc0*/  FADD R6, R6, R7 ;  /* 0x0000000706067221 */ /* 0x008fc80000000000 */
[----:B----4-:R-:W-:-:S07]  /*1bd0*/  FADD R21, R6, R9 ;  /* 0x0000000906157221 */ /* 0x010fce0000000000 */
.L_x_21:
[----:B------:R-:W-:Y:S05]  /*1be0*/  BSYNC.RECONVERGENT B1 ;  /* 0x0000000000017941 */ /* 0x000fea0003800200 */
.L_x_19:
[----:B------:R-:W0:Y:S01]  /*1bf0*/  S2R R6, SR_LANEID ;  /* 0x0000000000067919 */ /* 0x000e220000000000 */
[----:B------:R-:W1:Y:S01]  /*1c00*/  SHFL.DOWN PT, R2, R21, 0x1, 0x1f ;  /* 0x08201f0015027f89 */ /* 0x000e6200000e0000 */
[C---:B0-----:R-:W-:Y:S02]  /*1c10*/  ISETP.GT.AND P0, PT, R6.reuse, 0x1e, PT ;  /* 0x0000001e0600780c */ /* 0x041fe40003f04270 */
[----:B------:R-:W-:-:S11]  /*1c20*/  ISETP.NE.AND P1, PT, R6, RZ, PT ;  /* 0x000000ff0600720c */ /* 0x000fd60003f25270 */
[----:B-1----:R-:W-:Y:S01]  /*1c30*/  @!P0 FADD R21, R2, R21 ;  /* 0x0000001502158221 */ /* 0x002fe20000000000 */
[----:B------:R-:W-:Y:S01]  /*1c40*/  ISETP.GT.AND P0, PT, R6, 0x1d, PT ;  /* 0x0000001d0600780c */ /* 0x000fe20003f04270 */
[----:B------:R-:W0:Y:S01]  /*1c50*/  @!P1 S2R R5, SR_CgaCtaId ;  /* 0x0000000000059919 */ /* 0x000e220000008800 */
[----:B------:R-:W-:Y:S02]  /*1c60*/  @!P1 MOV R4, 0x400 ;  /* 0x0000040000049802 */ /* 0x000fe40000000f00 */
[----:B------:R-:W-:Y:S01]  /*1c70*/  @!P1 SHF.R.U32.HI R3, RZ, 0x3, R0 ;  /* 0x00000003ff039819 */ /* 0x000fe20000011600 */
[----:B------:R-:W1:Y:S03]  /*1c80*/  SHFL.DOWN PT, R2, R21, 0x2, 0x1f ;  /* 0x08401f0015027f89 */ /* 0x000e6600000e0000 */
[----:B------:R-:W-:-:S05]  /*1c90*/  @!P1 LOP3.LUT R3, R3, 0x7c, RZ, 0xc0, !PT ;  /* 0x0000007c03039812 */ /* 0x000fca00078ec0ff */
[----:B-1----:R-:W-:Y:S01]  /*1ca0*/  @!P0 FADD R21, R21, R2 ;  /* 0x0000000215158221 */ /* 0x002fe20000000000 */
[----:B------:R-:W-:Y:S02]  /*1cb0*/  ISETP.GT.AND P0, PT, R6, 0x1b, PT ;  /* 0x0000001b0600780c */ /* 0x000fe40003f04270 */
[----:B0-----:R-:W-:Y:S02]  /*1cc0*/  @!P1 LEA R4, R5, R4, 0x18 ;  /* 0x0000000405049211 */ /* 0x001fe400078ec0ff */
[----:B------:R-:W0:Y:S02]  /*1cd0*/  SHFL.DOWN PT, R2, R21, 0x4, 0x1f ;  /* 0x08801f0015027f89 */ /* 0x000e2400000e0000 */
[----:B------:R-:W-:-:S07]  /*1ce0*/  @!P1 IADD3 R3, PT, PT, R3, R4, RZ ;  /* 0x0000000403039210 */ /* 0x000fce0007ffe0ff */
        /* <DEDUP_REMOVED lines=12> */
[----:B------:R-:W0:Y:S01]  /*1db0*/  S2UR UR5, SR_CgaCtaId ;  /* 0x00000000000579c3 */ /* 0x000e220000008800 */
[----:B------:R-:W-:Y:S02]  /*1dc0*/  UMOV UR4, 0x400 ;  /* 0x0000040000047882 */ /* 0x000fe40000000000 */
[----:B0-----:R-:W-:-:S09]  /*1dd0*/  ULEA UR4, UR5, UR4, 0x18 ;  /* 0x0000000405047291 */ /* 0x001fd2000f8ec0ff */
[----:B---3--:R-:W0:Y:S04]  /*1de0*/  LDS R3, [UR4+0xc] ;  /* 0x00000c04ff037984 */ /* 0x008e280008000800 */
        /* <DEDUP_REMOVED lines=10> */
.L_x_2:
        /* <DEDUP_REMOVED lines=12> */
.L_x_32:
[----:B------:R-:W-:Y:S05]  /*1f50*/  BSYNC.RECONVERGENT B1 ;  /* 0x0000000000017941 */ /* 0x000fea0003800200 */
.L_x_31:
[----:B------:R-:W-:Y:S01]  /*1f60*/  ISETP.GE.AND P0, PT, R11, R20, PT ;  /* 0x000000140b00720c */ /* 0x000fe20003f06270 */
[----:B------:R-:W-:-:S12]  /*1f70*/  BSSY.RECONVERGENT B1, `(.L_x_33) ;  /* 0x0000074000017945 */ /* 0x000fd80003800200 */
[----:B------:R-:W-:Y:S05]  /*1f80*/  @P0 BRA `(.L_x_34) ;  /* 0x0000000400c80947 */ /* 0x000fea0003800000 */
[----:B0-----:R-:W-:Y:S01]  /*1f90*/  LOP3.LUT R3, RZ, R11, RZ, 0x33, !PT ;  /* 0x0000000bff037212 */ /* 0x001fe200078e33ff */
[----:B------:R-:W-:Y:S04]  /*1fa0*/  BSSY.RECONVERGENT B2, `(.L_x_35) ;  /* 0x0000015000027945 */ /* 0x000fe80003800200 */
[----:B------:R-:W-:-:S05]  /*1fb0*/  IMAD.IADD R4, R3, 0x1, R20 ;  /* 0x0000000103047824 */ /* 0x000fca00078e0214 */
        /* <DEDUP_REMOVED lines=10> */
.L_x_37:
[----:B------:R-:W-:-:S06]  /*2060*/  MOV R3, R5 ;  /* 0x0000000500037202 */ /* 0x000fcc0000000f00 */
[----:B------:R0:W2:Y:S01]  /*2070*/  LDG.E.CONSTANT R3, desc[UR6][R2.64] ;  /* 0x0000000602037981 */ /* 0x0000a2000c1e9900 */
[----:B------:R-:W-:Y:S02]  /*2080*/  IADD3 R4, PT, PT, R4, 0x1, RZ ;  /* 0x0000000104047810 */ /* 0x000fe40007ffe0ff */
[----:B------:R-:W-:Y:S02]  /*2090*/  IADD3 R11, PT, PT, R11, 0x100, RZ ;  /* 0x000001000b0b7810 */ /* 0x000fe40007ffe0ff */
[----:B------:R-:W-:Y:S02]  /*20a0*/  ISETP.NE.AND P0, PT, R4, RZ, PT ;  /* 0x000000ff0400720c */ /* 0x000fe40003f05270 */
[----:B0-----:R-:W-:-:S04]  /*20b0*/  IADD3 R2, P2, PT, R2, 0x400, RZ ;  /* 0x0000040002027810 */ /* 0x001fc80007f5e0ff */
[----:B------:R-:W-:Y:S01]  /*20c0*/  IADD3.X R5, PT, PT, RZ, R5, RZ, P2, !PT ;  /* 0x00000005ff057210 */ /* 0x000fe200017fe4ff */
[----:B--2--5:R-:W-:-:S06]  /*20d0*/  FADD R0, R3, R0 ;  /* 0x0000000003007221 */ /* 0x024fcc0000000000 */
[----:B------:R-:W-:Y:S05]  /*20e0*/  @P0 BRA `(.L_x_37) ;  /* 0xfffffffc00dc0947 */ /* 0x000fea000383ffff */
.L_x_36:
[----:B------:R-:W-:Y:S05]  /*20f0*/  BSYNC.RECONVERGENT B2 ;  /* 0x0000000000027941 */ /* 0x000fea0003800200 */
.L_x_35:
        /* <DEDUP_REMOVED lines=8> */
.L_x_40:
        /* <DEDUP_REMOVED lines=9> */
[----:B------:R-:W-:-:S03]  /*2210*/  VIADD R3, R11, 0x800 ;  /* 0x000008000b037836 */ /* 0x000fc60000000000 */
[----:B------:R-:W4:Y:S01]  /*2220*/  LDG.E.CONSTANT R15, desc[UR6][R4.64+0x400] ;  /* 0x00040006040f7981 */ /* 0x000f22000c1e9900 */
        /* <DEDUP_REMOVED lines=32> */
.L_x_39:
[----:B------:R-:W-:Y:S05]  /*2430*/  BSYNC.RECONVERGENT B2 ;  /* 0x0000000000027941 */ /* 0x000fea0003800200 */
.L_x_38:
[----:B------:R-:W-:Y:S01]  /*2440*/  IADD3 R2, PT, PT, -R11, R20, RZ ;  /* 0x000000140b027210 */ /* 0x000fe20007ffe1ff */
[----:B------:R-:W-:Y:S03]  /*2450*/  BSSY.RECONVERGENT B2, `(.L_x_41) ;  /* 0x0000019000027945 */ /* 0x000fe60003800200 */
[----:B------:R-:W-:-:S13]  /*2460*/  ISETP.GT.AND P1, PT, R2, 0x400, PT ;  /* 0x000004000200780c */ /* 0x000fda0003f24270 */
[----:B------:R-:W-:Y:S05]  /*2470*/  @!P1 BRA `(.L_x_42) ;  /* 0x0000000000589947 */ /* 0x000fea0003800000 */
        /* <DEDUP_REMOVED lines=22> */
.L_x_42:
[----:B------:R-:W-:Y:S05]  /*25e0*/  BSYNC.RECONVERGENT B2 ;  /* 0x0000000000027941 */ /* 0x000fea0003800200 */
.L_x_41:
        /* <DEDUP_REMOVED lines=12> */
.L_x_34:
[----:B------:R-:W-:Y:S05]  /*26b0*/  BSYNC.RECONVERGENT B1 ;  /* 0x0000000000017941 */ /* 0x000fea0003800200 */
.L_x_33:
        /* <DEDUP_REMOVED lines=35> */
[----:B--2---:R-:W0:Y:S04]  /*28f0*/  LDS R3, [UR4+0xc] ;  /* 0x00000c04ff037984 */ /* 0x004e280008000800 */
        /* <DEDUP_REMOVED lines=10> */
.L_x_43:
[----:B0-----:R-:W0:Y:S01]  /*29a0*/  S2R R2, SR_LANEID ;  /* 0x0000000000027919 */ /* 0x001e220000000000 */
[----:B------:R-:W-:-:S04]  /*29b0*/  LOP3.LUT R0, R9, 0x3e0, RZ, 0xc0, !PT ;  /* 0x000003e009007812 */ /* 0x000fc800078ec0ff */
[----:B------:R-:W-:Y:S02]  /*29c0*/  IADD3 R3, PT, PT, R0, 0x20, RZ ;  /* 0x0000002000037810 */ /* 0x000fe40007ffe0ff */
[----:B------:R-:W-:Y:S02]  /*29d0*/  LOP3.LUT R7, RZ, R0, RZ, 0x33, !PT ;  /* 0x00000000ff077212 */ /* 0x000fe400078e33ff */
[-C--:B------:R-:W-:Y:S02]  /*29e0*/  ISETP.GT.AND P0, PT, R3, R20.reuse, PT ;  /* 0x000000140300720c */ /* 0x080fe40003f04270 */
[----:B------:R-:W-:-:S04]  /*29f0*/  IADD3 R7, PT, PT, R7, R20, RZ ;  /* 0x0000001407077210 */ /* 0x000fc80007ffe0ff */
[----:B------:R-:W-:-:S05]  /*2a00*/  SEL R4, R7, 0x1f, P0 ;  /* 0x0000001f07047807 */ /* 0x000fca0000000000 */
[----:B------:R-:W1:Y:S01]  /*2a10*/  SHFL.DOWN PT, R0, R5, 0x1, R4 ;  /* 0x0820000005007989 */ /* 0x000e6200000e0004 */
[C---:B0-----:R-:W-:Y:S01]  /*2a20*/  ISETP.GE.AND P0, PT, R2.reuse, R4, PT ;  /* 0x000000040200720c */ /* 0x041fe20003f06270 */
[C---:B------:R-:W-:Y:S01]  /*2a30*/  VIADD R3, R2.reuse, 0x2 ;  /* 0x0000000202037836 */ /* 0x040fe20000000000 */
[----:B------:R-:W-:-:S11]  /*2a40*/  ISETP.NE.AND P1, PT, R2, RZ, PT ;  /* 0x000000ff0200720c */ /* 0x000fd60003f25270 */
[----:B-1----:R-:W-:Y:S01]  /*2a50*/  @!P0 FADD R5, R0, R5 ;  /* 0x0000000500058221 */ /* 0x002fe20000000000 */
[-C--:B------:R-:W-:Y:S01]  /*2a60*/  ISETP.GT.AND P0, PT, R3, R4.reuse, PT ;  /* 0x000000040300720c */ /* 0x080fe20003f04270 */
[----:B------:R-:W0:Y:S01]  /*2a70*/  @!P1 S2R R6, SR_CgaCtaId ;  /* 0x0000000000069919 */ /* 0x000e220000008800 */
[----:B------:R-:W-:Y:S02]  /*2a80*/  IADD3 R3, PT, PT, R2, 0x4, RZ ;  /* 0x0000000402037810 */ /* 0x000fe40007ffe0ff */
[----:B------:R-:W1:Y:S09]  /*2a90*/  SHFL.DOWN PT, R0, R5, 0x2, R4 ;  /* 0x0840000005007989 */ /* 0x000e7200000e0004 */
[----:B-1----:R-:W-:Y:S01]  /*2aa0*/  @!P0 FADD R5, R5, R0 ;  /* 0x0000000005058221 */ /* 0x002fe20000000000 */
[----:B------:R-:W-:-:S02]  /*2ab0*/  ISETP.GT.AND P0, PT, R3, R4, PT ;  /* 0x000000040300720c */ /* 0x000fc40003f04270 */
[----:B------:R-:W-:Y:S02]  /*2ac0*/  IADD3 R3, PT, PT, R2, 0x8, RZ ;  /* 0x0000000802037810 */ /* 0x000fe40007ffe0ff */
[----:B------:R-:W1:Y:S09]  /*2ad0*/  SHFL.DOWN PT, R0, R5, 0x4, R4 ;  /* 0x0880000005007989 */ /* 0x000e7200000e0004 */
[----:B-1----:R-:W-:Y:S01]  /*2ae0*/  @!P0 FADD R5, R5, R0 ;  /* 0x0000000005058221 */ /* 0x002fe20000000000 */
[----:B------:R-:W-:-:S02]  /*2af0*/  ISETP.GT.AND P0, PT, R3, R4, PT ;  /* 0x000000040300720c */ /* 0x000fc40003f04270 */
[----:B------:R-:W-:Y:S02]  /*2b00*/  IADD3 R3, PT, PT, R2, 0x10, RZ ;  /* 0x0000001002037810 */ /* 0x000fe40007ffe0ff */
[----:B------:R-:W1:Y:S01]  /*2b10*/  SHFL.DOWN PT, R0, R5, 0x8, R4 ;  /* 0x0900000005007989 */ /* 0x000e6200000e0004 */
[----:B------:R-:W-:-:S04]  /*2b20*/  @!P1 SHF.R.U32.HI R2, RZ, 0x3, R9 ;  /* 0x00000003ff029819 */ /* 0x000fc80000011609 */
[----:B------:R-:W-:-:S04]  /*2b30*/  @!P1 LOP3.LUT R2, R2, 0x7c, RZ, 0xc0, !PT ;  /* 0x0000007c02029812 */ /* 0x000fc800078ec0ff */
[----:B-1----:R-:W-:Y:S01]  /*2b40*/  @!P0 FADD R5, R5, R0 ;  /* 0x0000000005058221 */ /* 0x002fe20000000000 */
[----:B------:R-:W-:Y:S02]  /*2b50*/  ISETP.GT.AND P0, PT, R3, R4, PT ;  /* 0x000000040300720c */ /* 0x000fe40003f04270 */
[----:B------:R-:W-:Y:S02]  /*2b60*/  @!P1 MOV R3, 0x400 ;  /* 0x0000040000039802 */ /* 0x000fe40000000f00 */
[----:B------:R-:W1:Y:S02]  /*2b70*/  SHFL.DOWN PT, R0, R5, 0x10, R4 ;  /* 0x0a00000005007989 */ /* 0x000e6400000e0004 */
[----:B0-----:R-:W-:-:S04]  /*2b80*/  @!P1 LEA R3, R6, R3, 0x18 ;  /* 0x0000000306039211 */ /* 0x001fc800078ec0ff */
[----:B------:R-:W-:-:S03]  /*2b90*/  @!P1 IADD3 R3, PT, PT, R2, R3, RZ ;  /* 0x0000000302039210 */ /* 0x000fc60007ffe0ff */
[----:B-1----:R-:W-:Y:S01]  /*2ba0*/  @!P0 FADD R5, R5, R0 ;  /* 0x0000000005058221 */ /* 0x002fe20000000000 */
        /* <DEDUP_REMOVED lines=12> */
[----:B-1----:R-:W0:Y:S04]  /*2c70*/  LDS R3, [UR4+0xc] ;  /* 0x00000c04ff037984 */ /* 0x002e280008000800 */
        /* <DEDUP_REMOVED lines=13> */
.L_x_30:
[----:B------:R-:W0:Y:S01]  /*2d50*/  S2R R8, SR_TID.X ;  /* 0x0000000000087919 */ /* 0x000e220000002100 */
[----:B------:R-:W0:Y:S02]  /*2d60*/  LDC.64 R2, c[0x0][0x380] ;  /* 0x0000e000ff027b82 */ /* 0x000e240000000a00 */
[----:B0-----:R-:W-:-:S05]  /*2d70*/  IMAD.WIDE.U32 R2, R8, 0x4, R2 ;  /* 0x0000000408027825 */ /* 0x001fca00078e0002 */
[----:B------:R-:W2:Y:S04]  /*2d80*/  LDG.E.CONSTANT R19, desc[UR6][R2.64] ;  /* 0x0000000602137981 */ /* 0x000ea8000c1e9900 */
[----:B------:R-:W2:Y:S04]  /*2d90*/  LDG.E.CONSTANT R0, desc[UR6][R2.64+0x400] ;  /* 0x0004000602007981 */ /* 0x000ea8000c1e9900 */
[----:B------:R-:W3:Y:S04]  /*2da0*/  LDG.E.CONSTANT R4, desc[UR6][R2.64+0x800] ;  /* 0x0008000602047981 */ /* 0x000ee8000c1e9900 */
[----:B------:R-:W3:Y:S04]  /*2db0*/  LDG.E.CONSTANT R5, desc[UR6][R2.64+0xc00] ;  /* 0x000c000602057981 */ /* 0x000ee8000c1e9900 */
[----:B------:R-:W4:Y:S04]  /*2dc0*/  LDG.E.CONSTANT R6, desc[UR6][R2.64+0x1000] ;  /* 0x0010000602067981 */ /* 0x000f28000c1e9900 */
[----:B------:R-:W4:Y:S04]  /*2dd0*/  LDG.E.CONSTANT R7, desc[UR6][R2.64+0x1400] ;  /* 0x0014000602077981 */ /* 0x000f28000c1e9900 */
[----:B------:R-:W5:Y:S04]  /*2de0*/  LDG.E.CONSTANT R9, desc[UR6][R2.64+0x1800] ;  /* 0x0018000602097981 */ /* 0x000f68000c1e9900 */
        /* <DEDUP_REMOVED lines=8> */
[----:B------:R-:W5:Y:S01]  /*2e70*/  LDG.E.CONSTANT R18, desc[UR6][R2.64+0x3c00] ;  /* 0x003c000602127981 */ /* 0x000f62000c1e9900 */
[----:B------:R-:W-:Y:S01]  /*2e80*/  ISETP.GE.U32.AND P0, PT, R20, 0x2000, PT ;  /* 0x000020001400780c */ /* 0x000fe20003f06070 */
[----:B--2---:R-:W-:Y:S01]  /*2e90*/  FADD R0, R19, R0 ;  /* 0x0000000013007221 */ /* 0x004fe20000000000 */
[----:B---3--:R-:W-:-:S04]  /*2ea0*/  FADD R5, R4, R5 ;  /* 0x0000000504057221 */ /* 0x008fc80000000000 */
[----:B------:R-:W-:Y:S01]  /*2eb0*/  FADD R0, R0, R5 ;  /* 0x0000000500007221 */ /* 0x000fe20000000000 */
[----:B----4-:R-:W-:Y:S01]  /*2ec0*/  FADD R6, R6, R7 ;  /* 0x0000000706067221 */ /* 0x010fe20000000000 */
[----:B-----5:R-:W-:-:S04]  /*2ed0*/  FADD R9, R9, R10 ;  /* 0x0000000a09097221 */ /* 0x020fc80000000000 */
[----:B------:R-:W-:Y:S01]  /*2ee0*/  FADD R9, R6, R9 ;  /* 0x0000000906097221 */ /* 0x000fe20000000000 */
[----:B------:R-:W-:-:S03]  /*2ef0*/  FADD R11, R11, R12 ;  /* 0x0000000c0b0b7221 */ /* 0x000fc60000000000 */
[----:B------:R-:W-:Y:S01]  /*2f00*/  FADD R0, R0, R9 ;  /* 0x0000000900007221 */ /* 0x000fe20000000000 */
[----:B------:R-:W-:-:S04]  /*2f10*/  FADD R14, R13, R14 ;  /* 0x0000000e0d0e7221 */ /* 0x000fc80000000000 */
[----:B------:R-:W-:Y:S01]  /*2f20*/  FADD R11, R11, R14 ;  /* 0x0000000e0b0b7221 */ /* 0x000fe20000000000 */
[----:B------:R-:W-:Y:S01]  /*2f30*/  FADD R15, R15, R16 ;  /* 0x000000100f0f7221 */ /* 0x000fe20000000000 */
[----:B------:R-:W-:-:S04]  /*2f40*/  FADD R18, R17, R18 ;  /* 0x0000001211127221 */ /* 0x000fc80000000000 */
[----:B------:R-:W-:-:S04]  /*2f50*/  FADD R18, R15, R18 ;  /* 0x000000120f127221 */ /* 0x000fc80000000000 */
[----:B------:R-:W-:Y:S01]  /*2f60*/  FADD R5, R11, R18 ;  /* 0x000000120b057221 */ /* 0x000fe20000000000 */
[----:B------:R-:W-:-:S03]  /*2f70*/  HFMA2 R11, -RZ, RZ, 0, 0.00048828125 ;  /* 0x00001000ff0b7431 */ /* 0x000fc600000001ff */
[----:B------:R-:W-:Y:S01]  /*2f80*/  FADD R0, R0, R5 ;  /* 0x0000000500007221 */ /* 0x000fe20000000000 */
[----:B------:R-:W-:Y:S06]  /*2f90*/  @!P0 BRA `(.L_x_44) ;  /* 0x0000000000ac8947 */ /* 0x000fec0003800000 */
[----:B------:R-:W0:Y:S01]  /*2fa0*/  LDC R7, c[0x0][0x390] ;  /* 0x0000e400ff077b82 */ /* 0x000e220000000800 */
[----:B------:R-:W-:Y:S02]  /*2fb0*/  IADD3 R6, PT, PT, R20, -0x1000, RZ ;  /* 0xfffff00014067810 */ /* 0x000fe40007ffe0ff */
[----:B------:R-:W-:-:S07]  /*2fc0*/  MOV R11, 0x1000 ;  /* 0x00001000000b7802 */ /* 0x000fce0000000f00 */
.L_x_46:
[----:B------:R-:W-:-:S05]  /*2fd0*/  IMAD.WIDE R4, R11, 0x4, R2 ;  /* 0x000000040b047825 */ /* 0x000fca00078e0202 */
[----:B------:R-:W2:Y:S04]  /*2fe0*/  LDG.E.CONSTANT R20, desc[UR6][R4.64+0x400] ;  /* 0x0004000604147981 */ /* 0x000ea8000c1e9900 */
[----:B------:R-:W2:Y:S04]  /*2ff0*/  LDG.E.CONSTANT R21, desc[UR6][R4.64+0x800] ;  /* 0x0008000604157981 */ /* 0x000ea8000c1e9900 */
        /* <DEDUP_REMOVED lines=13> */
[----:B------:R1:W5:Y:S01]  /*30d0*/  LDG.E.CONSTANT R18, desc[UR6][R4.64+0x3c00] ;  /* 0x003c000604127981 */ /* 0x000362000c1e9900 */
[----:B--2---:R-:W-:Y:S01]  /*30e0*/  FADD R21, R20, R21 ;  /* 0x0000001514157221 */ /* 0x004fe20000000000 */
[----:B0-----:R-:W-:-:S05]  /*30f0*/  MOV R20, R7 ;  /* 0x0000000700147202 */ /* 0x001fca0000000f00 */
[----:B-1----:R-:W-:Y:S02]  /*3100*/  IMAD.IADD R4, R20, 0x1, -R11 ;  /* 0x0000000114047824 */ /* 0x002fe400078e0a0b */
[----:B---3--:R-:W-:-:S03]  /*3110*/  FADD R0, R19, R0 ;  /* 0x0000000013007221 */ /* 0x008fc60000000000 */
[----:B------:R-:W-:Y:S01]  /*3120*/  ISETP.GE.AND P0, PT, R4, 0x1000, PT ;  /* 0x000010000400780c */ /* 0x000fe20003f06270 */
[----:B----4-:R-:W-:Y:S01]  /*3130*/  FADD R22, R22, R23 ;  /* 0x0000001716167221 */ /* 0x010fe20000000000 */
[----:B------:R-:W-:Y:S01]  /*3140*/  FADD R0, R0, R21 ;  /* 0x0000001500007221 */ /* 0x000fe20000000000 */
[----:B-----5:R-:W-:-:S04]  /*3150*/  FADD R25, R24, R25 ;  /* 0x0000001918197221 */ /* 0x020fc80000000000 */
[----:B------:R-:W-:Y:S01]  /*3160*/  FADD R25, R22, R25 ;  /* 0x0000001916197221 */ /* 0x000fe20000000000 */
[----:B------:R-:W-:Y:S01]  /*3170*/  FADD R16, R16, R17 ;  /* 0x0000001110107221 */ /* 0x000fe20000000000 */
[----:B------:R-:W-:-:S04]  /*3180*/  FADD R15, R15, R10 ;  /* 0x0000000a0f0f7221 */ /* 0x000fc80000000000 */
[----:B------:R-:W-:Y:S01]  /*3190*/  FADD R15, R16, R15 ;  /* 0x0000000f100f7221 */ /* 0x000fe20000000000 */
[----:B------:R-:W-:Y:S01]  /*31a0*/  FADD R9, R14, R9 ;  /* 0x000000090e097221 */ /* 0x000fe20000000000 */
[----:B------:R-:W-:-:S04]  /*31b0*/  FADD R12, R13, R12 ;  /* 0x0000000c0d0c7221 */ /* 0x000fc80000000000 */
[----:B------:R-:W-:Y:S01]  /*31c0*/  FADD R12, R9, R12 ;  /* 0x0000000c090c7221 */ /* 0x000fe20000000000 */
[----:B------:R-:W-:-:S03]  /*31d0*/  FADD R0, R0, R25 ;  /* 0x0000001900007221 */ /* 0x000fc60000000000 */
[----:B------:R-:W-:-:S04]  /*31e0*/  FADD R15, R15, R12 ;  /* 0x0000000c0f0f7221 */ /* 0x000fc80000000000 */
[----:B------:R-:W-:-:S04]  /*31f0*/  FADD R15, R0, R15 ;  /* 0x0000000f000f7221 */ /* 0x000fc80000000000 */
[----:B------:R-:W-:Y:S01]  /*3200*/  FADD R0, R18, R15 ;  /* 0x0000000f12007221 */ /* 0x000fe20000000000 */
[----:B------:R-:W-:Y:S06]  /*3210*/  @!P0 BRA `(.L_x_45) ;  /* 0x0000000800308947 */ /* 0x000fec0003800000 */
[----:B------:R-:W-:-:S04]  /*3220*/  IADD3 R11, PT, PT, R11, 0x1000, RZ ;  /* 0x000010000b0b7810 */ /* 0x000fc80007ffe0ff */
[----:B------:R-:W-:-:S13]  /*3230*/  ISETP.GT.AND P0, PT, R11, R6, PT ;  /* 0x000000060b00720c */ /* 0x000fda0003f04270 */
[----:B------:R-:W-:Y:S05]  /*3240*/  @!P0 BRA `(.L_x_46) ;  /* 0xfffffffc00608947 */ /* 0x000fea000383ffff */
.L_x_44:
[----:B------:R-:W-:-:S13]  /*3250*/  ISETP.GE.AND P0, PT, R11, R20, PT ;  /* 0x000000140b00720c */ /* 0x000fda0003f06270 */
[----:B------:R-:W-:Y:S05]  /*3260*/  @P0 BRA `(.L_x_45) ;  /* 0x00000008001c0947 */ /* 0x000fea0003800000 */
[----:B------:R-:W-:Y:S01]  /*3270*/  IADD3 R9, PT, PT, -R11, R20, RZ ;  /* 0x000000140b097210 */ /* 0x000fe20007ffe1ff */
[----:B------:R-:W-:Y:S03]  /*3280*/  BSSY.RECONVERGENT B1, `(.L_x_45) ;  /* 0x0000085000017945 */ /* 0x000fe60003800200 */
        /* <DEDUP_REMOVED lines=16> */
.L_x_50:
        /* <DEDUP_REMOVED lines=8> */
.L_x_49:
[----:B------:R-:W-:Y:S05]  /*3410*/  BSYNC.RECONVERGENT B2 ;  /* 0x0000000000027941 */ /* 0x000fea0003800200 */
.L_x_48:
[----:B------:R-:W-:Y:S05]  /*3420*/  @!P1 BRA `(.L_x_47) ;  /* 0x0000000400a89947 */ /* 0x000fea0003800000 */
[----:B------:R-:W0:Y:S01]  /*3430*/  LDCU.64 UR4, c[0x0][0x380] ;  /* 0x00007000ff0477ac */ /* 0x000e220008000a00 */
[----:B------:R-:W-:Y:S01]  /*3440*/  IADD3 R5, PT, PT, R9, -R10, RZ ;  /* 0x8000000a09057210 */ /* 0x000fe20007ffe0ff */
[----:B------:R-:W-:Y:S01]  /*3450*/  BSSY.RECONVERGENT B2, `(.L_x_51) ;  /* 0x000003b000027945 */ /* 0x000fe20003800200 */
[CC--:B------:R-:W-:Y:S02]  /*3460*/  IADD3 R3, P0, PT, R10.reuse, R11.reuse, RZ ;  /* 0x0000000b0a037210 */ /* 0x0c0fe40007f1e0ff */
[----:B------:R-:W-:Y:S02]  /*3470*/  ISETP.GT.AND P1, PT, R5, 0xc00, PT ;  /* 0x00000c000500780c */ /* 0x000fe40003f24270 */
[----:B------:R-:W-:Y:S01]  /*3480*/  IADD3 R11, PT, PT, R10, R11, RZ ;  /* 0x0000000b0a0b7210 */ /* 0x000fe20007ffe0ff */
[----:B------:R-:W-:Y:S01]  /*3490*/  IMAD.X R4, RZ, RZ, RZ, P0 ;  /* 0x000000ffff047224 */ /* 0x000fe200000e06ff */
[----:B0-----:R-:W-:-:S04]  /*34a0*/  LEA R2, P0, R3, UR4, 0x2 ;  /* 0x0000000403027c11 */ /* 0x001fc8000f8010ff */
[----:B------:R-:W-:Y:S02]  /*34b0*/  LEA.HI.X R3, R3, UR5, R4, 0x2, P0 ;  /* 0x0000000503037c11 */ /* 0x000fe400080f1404 */
[----:B------:R-:W-:-:S04]  /*34c0*/  IADD3 R2, P0, PT, R2, 0x800, RZ ;  /* 0x0000080002027810 */ /* 0x000fc80007f1e0ff */
[----:B------:R-:W-:Y:S02]  /*34d0*/  IADD3.X R3, PT, PT, RZ, R3, RZ, P0, !PT ;  /* 0x00000003ff037210 */ /* 0x000fe400007fe4ff */
[----:B------:R-:W-:Y:S01]  /*34e0*/  PLOP3.LUT P0, PT, PT, PT, PT, 0x80, 0x8 ;  /* 0x000000000008781c */ /* 0x000fe20003f0f070 */
[----:B------:R-:W-:-:S12]  /*34f0*/  @!P1 BRA `(.L_x_52) ;  /* 0x0000000000c09947 */ /* 0x000fd80003800000 */
[----:B------:R-:W-:Y:S02]  /*3500*/  PLOP3.LUT P0, PT, PT, PT, PT, 0x8, 0x80 ;  /* 0x000000000080781c */ /* 0x000fe40003f0e170 */
[----:B------:R-:W-:-:S11]  /*3510*/  IADD3 R13, PT, PT, R9, -0xc00, RZ ;  /* 0xfffff400090d7810 */ /* 0x000fd60007ffe0ff */
.L_x_53:
[----:B------:R-:W0:Y:S01]  /*3520*/  LDC.64 R4, c[0x0][0x380] ;  /* 0x0000e000ff047b82 */ /* 0x000e220000000a00 */
[----:B------:R-:W2:Y:S01]  /*3530*/  LDG.E.CONSTANT R12, desc[UR6][R2.64+-0x400] ;  /* 0xfffc0006020c7981 */ /* 0x000ea2000c1e9900 */
[----:B------:R-:W-:-:S03]  /*3540*/  IADD3 R25, PT, PT, R11, 0x400, RZ ;  /* 0x000004000b197810 */ /* 0x000fc60007ffe0ff */
[----:B------:R-:W3:Y:S04]  /*3550*/  LDG.E.CONSTANT R20, desc[UR6][R2.64] ;  /* 0x0000000602147981 */ /* 0x000ee8000c1e9900 */
[----:B------:R-:W4:Y:S01]  /*3560*/  LDG.E.CONSTANT R19, desc[UR6][R2.64+0x400] ;  /* 0x0004000602137981 */ /* 0x000f22000c1e9900 */
[----:B------:R-:W-:-:S03]  /*3570*/  IADD3 R7, PT, PT, R11, 0x800, RZ ;  /* 0x000008000b077810 */ /* 0x000fc60007ffe0ff */
[----:B------:R-:W5:Y:S04]  /*3580*/  LDG.E.CONSTANT R17, desc[UR6][R2.64+0xc00] ;  /* 0x000c000602117981 */ /* 0x000f68000c1e9900 */
[----:B------:R-:W5:Y:S01]  /*3590*/  LDG.E.CONSTANT R16, desc[UR6][R2.64+0x1000] ;  /* 0x0010000602107981 */ /* 0x000f62000c1e9900 */
[----:B------:R-:W-:-:S03]  /*35a0*/  IADD3 R23, PT, PT, R11, 0xc00, RZ ;  /* 0x00000c000b177810 */ /* 0x000fc60007ffe0ff */
[----:B------:R-:W5:Y:S01]  /*35b0*/  LDG.E.CONSTANT R22, desc[UR6][R2.64+0x1c00] ;  /* 0x001c000602167981 */ /* 0x000f62000c1e9900 */
[----:B0-----:R-:W-:-:S03]  /*35c0*/  IMAD.WIDE.U32 R14, R11, 0x4, R4 ;  /* 0x000000040b0e7825 */ /* 0x001fc600078e0004 */
[----:B------:R-:W5:Y:S04]  /*35d0*/  LDG.E.CONSTANT R21, desc[UR6][R2.64+0x2000] ;  /* 0x0020000602157981 */ /* 0x000f68000c1e9900 */
[----:B------:R-:W5:Y:S04]  /*35e0*/  LDG.E.CONSTANT R26, desc[UR6][R2.64+0x3000] ;  /* 0x00300006021a7981 */ /* 0x000f68000c1e9900 */
[----:B------:R-:W2:Y:S01]  /*35f0*/  LDG.E.CONSTANT R15, desc[UR6][R14.64] ;  /* 0x000000060e0f7981 */ /* 0x000ea2000c1e9900 */
[----:B------:R-:W-:-:S05]  /*3600*/  IMAD.WIDE.U32 R24, R25, 0x4, R4 ;  /* 0x0000000419187825 */ /* 0x000fca00078e0004 */
[----:B------:R-:W5:Y:S01]  /*3610*/  LDG.E.CONSTANT R18, desc[UR6][R24.64] ;  /* 0x0000000618127981 */ /* 0x000f62000c1e9900 */
[----:B------:R-:W-:-:S03]  /*3620*/  IMAD.WIDE.U32 R6, R7, 0x4, R4 ;  /* 0x0000000407067825 */ /* 0x000fc600078e0004 */
        /* <DEDUP_REMOVED lines=8> */
[----:B------:R-:W-:Y:S01]  /*36b0*/  ISETP.GE.AND P1, PT, R10, R13, PT ;  /* 0x0000000d0a00720c */ /* 0x000fe20003f26270 */
[----:B------:R-:W-:Y:S01]  /*36c0*/  VIADD R11, R11, 0x1000 ;  /* 0x000010000b0b7836 */ /* 0x000fe20000000000 */
[----:B0-----:R-:W-:-:S04]  /*36d0*/  IADD3 R2, P2, PT, R2, 0x4000, RZ ;  /* 0x0000400002027810 */ /* 0x001fc80007f5e0ff */
        /* <DEDUP_REMOVED lines=18> */
.L_x_52:
[----:B------:R-:W-:Y:S05]  /*3800*/  BSYNC.RECONVERGENT B2 ;  /* 0x0000000000027941 */ /* 0x000fea0003800200 */
.L_x_51:
[----:B------:R-:W-:Y:S01]  /*3810*/  IADD3 R4, PT, PT, R9, -R10, RZ ;  /* 0x8000000a09047210 */ /* 0x000fe20007ffe0ff */
[----:B------:R-:W-:Y:S03]  /*3820*/  BSSY.RECONVERGENT B2, `(.L_x_54) ;  /* 0x000001e000027945 */ /* 0x000fe60003800200 */
[----:B------:R-:W-:-:S13]  /*3830*/  ISETP.GT.AND P1, PT, R4, 0x400, PT ;  /* 0x000004000400780c */ /* 0x000fda0003f24270 */
[----:B------:R-:W-:Y:S05]  /*3840*/  @!P1 BRA `(.L_x_55) ;  /* 0x00000000006c9947 */ /* 0x000fea0003800000 */
[----:B------:R-:W0:Y:S01]  /*3850*/  LDC.64 R6, c[0x0][0x380] ;  /* 0x0000e000ff067b82 */ /* 0x000e220000000a00 */
[----:B------:R-:W2:Y:S01]  /*3860*/  LDG.E.CONSTANT R13, desc[UR6][R2.64+-0x400] ;  /* 0xfffc0006020d7981 */ /* 0x000ea2000c1e9900 */
[----:B------:R-:W-:-:S03]  /*3870*/  IADD3 R17, PT, PT, R11, 0x400, RZ ;  /* 0x000004000b117810 */ /* 0x000fc60007ffe0ff */
[----:B------:R-:W3:Y:S04]  /*3880*/  LDG.E.CONSTANT R15, desc[UR6][R2.64] ;  /* 0x00000006020f7981 */ /* 0x000ee8000c1e9900 */
[----:B------:R-:W4:Y:S04]  /*3890*/  LDG.E.CONSTANT R19, desc[UR6][R2.64+0xc00] ;  /* 0x000c000602137981 */ /* 0x000f28000c1e9900 */
[----:B------:R-:W5:Y:S04]  /*38a0*/  LDG.E.CONSTANT R21, desc[UR6][R2.64+0x1000] ;  /* 0x0010000602157981 */ /* 0x000f68000c1e9900 */
[----:B------:R-:W5:Y:S01]  /*38b0*/  LDG.E.CONSTANT R23, desc[UR6][R2.64+0x1400] ;  /* 0x0014000602177981 */ /* 0x000f62000c1e9900 */
[----:B0-----:R-:W-:-:S06]  /*38c0*/  IMAD.WIDE.U32 R4, R11, 0x4, R6 ;  /* 0x000000040b047825 */ /* 0x001fcc00078e0006 */
[----:B------:R0:W2:Y:S01]  /*38d0*/  LDG.E.CONSTANT R5, desc[UR6][R4.64] ;  /* 0x0000000604057981 */ /* 0x0000a2000c1e9900 */
[----:B------:R-:W-:-:S03]  /*38e0*/  IMAD.WIDE.U32 R6, R17, 0x4, R6 ;  /* 0x0000000411067825 */ /* 0x000fc600078e0006 */
[----:B------:R1:W4:Y:S04]  /*38f0*/  LDG.E.CONSTANT R17, desc[UR6][R2.64+0x400] ;  /* 0x0004000602117981 */ /* 0x000328000c1e9900 */
[----:B------:R-:W5:Y:S01]  /*3900*/  LDG.E.CONSTANT R7, desc[UR6][R6.64] ;  /* 0x0000000606077981 */ /* 0x000f62000c1e9900 */
[----:B0-----:R-:W-:Y:S02]  /*3910*/  IADD3 R4, P1, PT, R2, 0x2000, RZ ;  /* 0x0000200002047810 */ /* 0x001fe40007f3e0ff */
[----:B------:R-:W-:Y:S02]  /*3920*/  PLOP3.LUT P0, PT, PT, PT, PT, 0x8, 0x80 ;  /* 0x000000000080781c */ /* 0x000fe40003f0e170 */
[----:B------:R-:W-:Y:S02]  /*3930*/  IADD3 R10, PT, PT, R10, 0x800, RZ ;  /* 0x000008000a0a7810 */ /* 0x000fe40007ffe0ff */
[----:B------:R-:W-:-:S02]  /*3940*/  IADD3 R11, PT, PT, R11, 0x800, RZ ;  /* 0x000008000b0b7810 */ /* 0x000fc40007ffe0ff */
[----:B-1----:R-:W-:Y:S01]  /*3950*/  MOV R2, R4 ;  /* 0x0000000400027202 */ /* 0x002fe20000000f00 */
[----:B--2---:R-:W-:-:S04]  /*3960*/  FADD R0, R0, R5 ;  /* 0x0000000500007221 */ /* 0x004fc80000000000 */
[----:B------:R-:W-:-:S04]  /*3970*/  FADD R0, R0, R13 ;  /* 0x0000000d00007221 */ /* 0x000fc80000000000 */
[----:B---3--:R-:W-:-:S04]  /*3980*/  FADD R0, R0, R15 ;  /* 0x0000000f00007221 */ /* 0x008fc80000000000 */
[----:B----4-:R-:W-:-:S04]  /*3990*/  FADD R0, R0, R17 ;  /* 0x0000001100007221 */ /* 0x010fc80000000000 */
[----:B-----5:R-:W-:-:S04]  /*39a0*/  FADD R0, R0, R7 ;  /* 0x0000000700007221 */ /* 0x020fc80000000000 */
[----:B------:R-:W-:Y:S01]  /*39b0*/  FADD R0, R0, R19 ;  /* 0x0000001300007221 */ /* 0x000fe20000000000 */
[----:B------:R-:W-:-:S03]  /*39c0*/  IADD3.X R5, PT, PT, RZ, R3, RZ, P1, !PT ;  /* 0x00000003ff057210 */ /* 0x000fc60000ffe4ff */
[----:B------:R-:W-:Y:S01]  /*39d0*/  FADD R0, R0, R21 ;  /* 0x0000001500007221 */ /* 0x000fe20000000000 */
[----:B------:R-:W-:-:S03]  /*39e0*/  MOV R3, R5 ;  /* 0x0000000500037202 */ /* 0x000fc60000000f00 */
[----:B------:R-:W-:-:S07]  /*39f0*/  FADD R0, R0, R23 ;  /* 0x0000001700007221 */ /* 0x000fce0000000000 */
.L_x_55:
[----:B------:R-:W-:Y:S05]  /*3a00*/  BSYNC.RECONVERGENT B2 ;  /* 0x0000000000027941 */ /* 0x000fea0003800200 */
.L_x_54:
[----:B------:R-:W-:-:S13]  /*3a10*/  ISETP.LT.OR P0, PT, R10, R9, P0 ;  /* 0x000000090a00720c */ /* 0x000fda0000701670 */
[----:B------:R-:W-:Y:S05]  /*3a20*/  @!P0 BRA `(.L_x_47) ;  /* 0x0000000000288947 */ /* 0x000fea0003800000 */
[----:B------:R-:W0:Y:S01]  /*3a30*/  LDC.64 R4, c[0x0][0x380] ;  /* 0x0000e000ff047b82 */ /* 0x000e220000000a00 */
[----:B------:R-:W2:Y:S04]  /*3a40*/  LDG.E.CONSTANT R7, desc[UR6][R2.64+-0x400] ;  /* 0xfffc000602077981 */ /* 0x000ea8000c1e9900 */
[----:B------:R-:W3:Y:S01]  /*3a50*/  LDG.E.CONSTANT R9, desc[UR6][R2.64] ;  /* 0x0000000602097981 */ /* 0x000ee2000c1e9900 */
[----:B0-----:R-:W-:-:S03]  /*3a60*/  IMAD.WIDE.U32 R4, R11, 0x4, R4 ;  /* 0x000000040b047825 */ /* 0x001fc600078e0004 */
[----:B------:R-:W4:Y:S04]  /*3a70*/  LDG.E.CONSTANT R11, desc[UR6][R2.64+0x400] ;  /* 0x00040006020b7981 */ /* 0x000f28000c1e9900 */
[----:B------:R-:W5:Y:S02]  /*3a80*/  LDG.E.CONSTANT R5, desc[UR6][R4.64] ;  /* 0x0000000604057981 */ /* 0x000f64000c1e9900 */
[----:B-----5:R-:W-:-:S04]  /*3a90*/  FADD R0, R0, R5 ;  /* 0x0000000500007221 */ /* 0x020fc80000000000 */
[----:B--2---:R-:W-:-:S04]  /*3aa0*/  FADD R0, R0, R7 ;  /* 0x0000000700007221 */ /* 0x004fc80000000000 */
[----:B---3--:R-:W-:-:S04]  /*3ab0*/  FADD R0, R0, R9 ;  /* 0x0000000900007221 */ /* 0x008fc80000000000 */
[----:B----4-:R-:W-:-:S07]  /*3ac0*/  FADD R0, R0, R11 ;  /* 0x0000000b00007221 */ /* 0x010fce0000000000 */
.L_x_47:
[----:B------:R-:W-:Y:S05]  /*3ad0*/  BSYNC.RECONVERGENT B1 ;  /* 0x0000000000017941 */ /* 0x000fea0003800200 */
.L_x_45:
[----:B------:R-:W0:Y:S01]  /*3ae0*/  S2R R6, SR_LANEID ;  /* 0x0000000000067919 */ /* 0x000e220000000000 */
[----:B------:R-:W-:-:S05]  /*3af0*/  MOV R3, R0 ;  /* 0x0000000000037202 */ /* 0x000fca0000000f00 */
        /* <DEDUP_REMOVED lines=30> */
[----:B------:R-:W1:Y:S04]  /*3ce0*/  LDS R3, [UR4+0xc] ;  /* 0x00000c04ff037984 */ /* 0x000e680008000800 */
[----:B0-----:R-:W0:Y:S04]  /*3cf0*/  LDS.128 R4, [UR4+0x10] ;  /* 0x00001004ff047984 */ /* 0x001e280008000c00 */
[----:B------:R-:W2:Y:S01]  /*3d00*/  LDS.64 R8, [UR4+0x20] ;  /* 0x00002004ff087984 */ /* 0x000ea20008000a00 */
[----:B-1----:R-:W-:-:S04]  /*3d10*/  FADD R3, R0, R3 ;  /* 0x0000000300037221 */ /* 0x002fc80000000000 */
[----:B0-----:R-:W-:-:S04]  /*3d20*/  FADD R4, R3, R4 ;  /* 0x0000000403047221 */ /* 0x001fc80000000000 */
[----:B------:R-:W-:-:S04]  /*3d30*/  FADD R5, R4, R5 ;  /* 0x0000000504057221 */ /* 0x000fc80000000000 */
[----:B------:R-:W-:-:S04]  /*3d40*/  FADD R6, R5, R6 ;  /* 0x0000000605067221 */ /* 0x000fc80000000000 */
[----:B------:R-:W-:-:S04]  /*3d50*/  FADD R7, R6, R7 ;  /* 0x0000000706077221 */ /* 0x000fc80000000000 */
[----:B--2---:R-:W-:-:S04]  /*3d60*/  FADD R8, R7, R8 ;  /* 0x0000000807087221 */ /* 0x004fc80000000000 */
[----:B------:R-:W-:-:S07]  /*3d70*/  FADD R0, R8, R9 ;  /* 0x0000000908007221 */ /* 0x000fce0000000000 */
.L_x_17:
[----:B------:R-:W-:Y:S05]  /*3d80*/  BSYNC.RECONVERGENT B0 ;  /* 0x0000000000007941 */ /* 0x000fea0003800200 */
.L_x_1:
[----:B------:R-:W-:Y:S05]  /*3d90*/  @P0 EXIT ;  /* 0x000000000000094d */ /* 0x000fea0003800000 */
[----:B01234-:R-:W0:Y:S01]  /*3da0*/  LDC.64 R2, c[0x0][0x388] ;  /* 0x0000e200ff027b82 */ /* 0x01fe220000000a00 */
[----:B------:R-:W1:Y:S02]  /*3db0*/  LDCU UR4, c[0x0][0x398] ;  /* 0x00007300ff0477ac */ /* 0x000e640008000800 */
[----:B-1----:R-:W-:-:S05]  /*3dc0*/  FADD R5, R0, UR4 ;  /* 0x0000000400057e21 */ /* 0x002fca0008000000 */
[----:B0-----:R-:W-:Y:S01]  /*3dd0*/  STG.E desc[UR6][R2.64], R5 ;  /* 0x0000000502007986 */ /* 0x001fe2000c101906 */
[----:B------:R-:W-:Y:S05]  /*3de0*/  EXIT ;  /* 0x000000000000794d */ /* 0x000fea0003800000 */
.L_x_56:
[----:B------:R-:W-:-:S00]  /*3df0*/  BRA `(.L_x_56) ;  /* 0xfffffffc00fc7947 */ /* 0x000fc0000383ffff */
[----:B------:R-:W-:-:S00]  /*3e00*/  NOP ;  /* 0x0000000000007918 */ /* 0x000fc00000000000 */
[----:B------:R-:W-:-:S00]  /*3e10*/  NOP ;  /* 0x0000000000007918 */ /* 0x000fc00000000000 */
[----:B------:R-:W-:-:S00]  /*3e20*/  NOP ;  /* 0x0000000000007918 */ /* 0x000fc00000000000 */
[----:B------:R-:W-:-:S00]  /*3e30*/  NOP ;  /* 0x0000000000007918 */ /* 0x000fc00000000000 */
[----:B------:R-:W-:-:S00]  /*3e40*/  NOP ;  /* 0x0000000000007918 */ /* 0x000fc00000000000 */
[----:B------:R-:W-:-:S00]  /*3e50*/  NOP ;  /* 0x0000000000007918 */ /* 0x000fc00000000000 */
[----:B------:R-:W-:-:S00]  /*3e60*/  NOP ;  /* 0x0000000000007918 */ /* 0x000fc00000000000 */
[----:B------:R-:W-:-:S00]  /*3e70*/  NOP ;  /* 0x0000000000007918 */ /* 0x000fc00000000000 */
.L_x_479:


//--------------------- .text._ZN3cub18CUB_300001_SM_10006detail6reduce18DeviceReduceKernelINS2_10policy_hubIfyN4cuda3std3__44plusIfEEE10Policy1000EN6thrust24THRUST_300001_SM_1000_NS6detail15normal_iteratorINSD_10device_ptrIfEEEEyS9_fNS7_10__identityEEEvT0_PT3_T1_NS0_13GridEvenShareISN_EET2_T4_ --------------------------
	.section	.text._ZN3cub18CUB_300001_SM_10006detail6reduce18DeviceReduceKernelINS2_10policy_hubIfyN4cuda3std3__44plusIfEEE10Policy1000EN6thrust24THRUST_300001_SM_1000_NS6detail15normal_iteratorINSD_10device_ptrIfEEEEyS9_fNS7_10__identityEEEvT0_PT3_T1_NS0_13GridEvenShareISN_EET2_T4_,"ax",@progbits
	.align	128
        .global         _ZN3cub18CUB_300001_SM_10006detail6reduce18DeviceReduceKernelINS2_10policy_hubIfyN4cuda3std3__44plusIfEEE10Policy1000EN6thrust24THRUST_300001_SM_1000_NS6detail15normal_iteratorINSD_10device_ptrIfEEEEyS9_fNS7_10__identityEEEvT0_PT3_T1_NS0_13GridEvenShareISN_EET2_T4_
        .type           _ZN3cub18CUB_300001_SM_10006detail6reduce18DeviceReduceKernelINS2_10policy_hubIfyN4cuda3std3__44plusIfEEE10Policy1000EN6thrust24THRUST_300001_SM_1000_NS6detail15normal_iteratorINSD_10device_ptrIfEEEEyS9_fNS7_10__identityEEEvT0_PT3_T1_NS0_13GridEvenShareISN_EET2_T4_,@function
        .size           _ZN3cub18CUB_300001_SM_10006detail6reduce18DeviceReduceKernelINS2_10policy_hubIfyN4cuda3std3__44plusIfEEE10Policy1000EN6thrust24THRUST_300001_SM_1000_NS6detail15normal_iteratorINSD_10device_ptrIfEEEEyS9_fNS7_10__identityEEEvT0_PT3_T1_NS0_13GridEvenShareISN_EET2_T4_,(.L_x_480 - _ZN3cub18CUB_300001_SM_10006detail6reduce18DeviceReduceKernelINS2_10policy_hubIfyN4cuda3std3__44plusIfEEE10Policy1000EN6thrust24THRUST_300001_SM_1000_NS6detail15normal_iteratorINSD_10device_ptrIfEEEEyS9_fNS7_10__identityEEEvT0_PT3_T1_NS0_13GridEvenShareISN_EET2_T4_)
        .other          _ZN3cub18CUB_300001_SM_10006detail6reduce18DeviceReduceKernelINS2_10policy_hubIfyN4cuda3std3__44plusIfEEE10Policy1000EN6thrust24THRUST_300001_SM_1000_NS6detail15normal_iteratorINSD_10device_ptrIfEEEEyS9_fNS7_10__identityEEEvT0_PT3_T1_NS0_13GridEvenShareISN_EET2_T4_,@"STO_CUDA_ENTRY STV_DEFAULT"
_ZN3cub18CUB_300001_SM_10006detail6reduce18DeviceReduceKernelINS2_10policy_hubIfyN4cuda3std3__44plusIfEEE10Policy1000EN6thrust24THRUST_300001_SM_1000_NS6detail15normal_iteratorINSD_10device_ptrIfEEEEyS9_fNS7_10__identityEEEvT0_PT3_T1_NS0_13GridEvenShareISN_EET2_T4_:
.text._ZN3cub18CUB_300001_SM_10006detail6reduce18DeviceReduceKernelINS2_10policy_hubIfyN4cuda3std3__44plusIfEEE10Policy1000EN6thrust24THRUST_300001_SM_1000_NS6detail15normal_iteratorINSD_10device_ptrIfEEEEyS9_fNS7_10__identityEEEvT0_PT3_T1_NS0_13GridEvenShareISN_EET2_T4_:
[----:B------:R-:W-:Y:S08]  /*0000*/  LDC R1, c[0x0][0x37c] ;  /* 0x0000df00ff017b82 */ /* 0x000ff00000000800 */
[----:B------:R-:W0:Y:S01]  /*0010*/  S2UR UR16, SR_CTAID.X ;  /* 0x00000000001079c3 */ /* 0x000e220000002500 */
[----:B------:R-:W1:Y:S01]  /*0020*/  LDCU.64 UR8, c[0x0][0x3b8] ;  /* 0x00007700ff0877ac */ /* 0x000e620008000a00 */
[----:B------:R-:W-:Y:S01]  /*0030*/  BSSY.RECONVERGENT B0, `(.L_x_57) ;  /* 0x0000229000007945 */ /* 0x000fe20003800200 */
[----:B------:R-:W2:Y:S01]  /*0040*/  LDCU UR5, c[0x0][0x3c0] ;  /* 0x00007800ff0577ac */ /* 0x000ea20008000800 */
[----:B------:R-:W3:Y:S01]  /*0050*/  LDCU.64 UR14, c[0x0][0x358] ;  /* 0x00006b00ff0e77ac */ /* 0x000ee20008000a00 */
[----:B-1----:R-:W-:-:S02]  /*0060*/  IMAD.U32 R2, RZ, RZ, UR8 ;  /* 0x00000008ff027e24 */ /* 0x002fc4000f8e00ff */
[----:B------:R-:W-:Y:S01]  /*0070*/  IMAD.U32 R3, RZ, RZ, UR9 ;  /* 0x00000009ff037e24 */ /* 0x000fe2000f8e00ff */
[----:B--2---:R-:W-:Y:S02]  /*0080*/  USHF.L.U32 UR5, UR5, 0xc, URZ ;  /* 0x0000000c05057899 */ /* 0x004fe400080006ff */
[----:B0-----:R-:W-:Y:S02]  /*0090*/  USHF.L.U32 UR7, UR16, 0xc, URZ ;  /* 0x0000000c10077899 */ /* 0x001fe400080006ff */
[----:B------:R-:W-:-:S04]  /*00a0*/  USHF.R.S32.HI UR4, URZ, 0x1f, UR5 ;  /* 0x0000001fff047899 */ /* 0x000fc80008011405 */
[----:B------:R-:W-:-:S04]  /*00b0*/  IADD3 R23, P1, PT, R2, -UR7, RZ ;  /* 0x8000000702177c10 */ /* 0x000fc8000ff3e0ff */
[----:B------:R-:W-:Y:S02]  /*00c0*/  ISETP.GT.U32.AND P0, PT, R23, 0xfff, PT ;  /* 0x00000fff1700780c */ /* 0x000fe40003f04070 */
[----:B------:R-:W-:-:S04]  /*00d0*/  IADD3.X R22, PT, PT, R3, -0x1, RZ, P1, !PT ;  /* 0xffffffff03167810 */ /* 0x000fc80000ffe4ff */
[----:B------:R-:W-:-:S13]  /*00e0*/  ISETP.GT.U32.AND.EX P0, PT, R22, RZ, PT, P0 ;  /* 0x000000ff1600720c */ /* 0x000fda0003f04100 */
[----:B---3--:R-:W-:Y:S05]  /*00f0*/  @P0 BRA `(.L_x_58) ;  /* 0x0000000c00c40947 */ /* 0x008fea0003800000 */
[----:B------:R-:W0:Y:S01]  /*0100*/  S2R R0, SR_TID.X ;  /* 0x0000000000007919 */ /* 0x000e220000002100 */
[----:B------:R-:W-:Y:S01]  /*0110*/  IADD3 R5, PT, PT, R2, -UR7, RZ ;  /* 0x8000000702057c10 */ /* 0x000fe2000fffe0ff */
[----:B------:R-:W-:Y:S01]  /*0120*/  BSSY.RECONVERGENT B1, `(.L_x_59) ;  /* 0x000000a000017945 */ /* 0x000fe20003800200 */
[----:B------:R-:W-:Y:S02]  /*0130*/  IMAD.MOV.U32 R4, RZ, RZ, RZ ;  /* 0x000000ffff047224 */ /* 0x000fe400078e00ff */
[----:B0-----:R-:W-:Y:S02]  /*0140*/  ISETP.GE.AND P0, PT, R0, R5, PT ;  /* 0x000000050000720c */ /* 0x001fe40003f06270 */
[----:B------:R-:W-:-:S11]  /*0150*/  MOV R6, R0 ;  /* 0x0000000000067202 */ /* 0x000fd60000000f00 */
[----:B------:R-:W-:Y:S05]  /*0160*/  @P0 BRA `(.L_x_60) ;  /* 0x0000000000140947 */ /* 0x000fea0003800000 */
[----:B------:R-:W0:Y:S01]  /*0170*/  LDC.64 R8, c[0x0][0x380] ;  /* 0x0000e000ff087b82 */ /* 0x000e220000000a00 */
[----:B------:R-:W-:-:S04]  /*0180*/  VIADD R3, R0, UR7 ;  /* 0x0000000700037c36 */ /* 0x000fc80008000000 */
[----:B0-----:R-:W-:-:S05]  /*0190*/  IMAD.WIDE.U32 R8, R3, 0x4, R8 ;  /* 0x0000000403087825 */ /* 0x001fca00078e0008 */
[----:B------:R0:W5:Y:S01]  /*01a0*/  LDG.E R4, desc[UR14][R8.64] ;  /* 0x0000000e08047981 */ /* 0x000162000c1e1900 */
[----:B------:R-:W-:-:S07]  /*01b0*/  IADD3 R6, PT, PT, R0, 0x100, RZ ;  /* 0x0000010000067810 */ /* 0x000fce0007ffe0ff */
.L_x_60:
[----:B------:R-:W-:Y:S05]  /*01c0*/  BSYNC.RECONVERGENT B1 ;  /* 0x0000000000017941 */ /* 0x000fea0003800200 */
.L_x_59:
[----:B------:R-:W-:Y:S01]  /*01d0*/  ISETP.GE.AND P0, PT, R6, R5, PT ;  /* 0x000000050600720c */ /* 0x000fe20003f06270 */
[----:B------:R-:W-:-:S12]  /*01e0*/  BSSY.RECONVERGENT B1, `(.L_x_61) ;  /* 0x0000079000017945 */ /* 0x000fd80003800200 */
[----:B------:R-:W-:Y:S05]  /*01f0*/  @P0 BRA `(.L_x_62) ;  /* 0x0000000400dc0947 */ /* 0x000fea0003800000 */
[----:B------:R-:W-:Y:S01]  /*0200*/  LOP3.LUT R3, RZ, R6, RZ, 0x33, !PT ;  /* 0x00000006ff037212 */ /* 0x000fe200078e33ff */
[----:B------:R-:W-:Y:S03]  /*0210*/  BSSY.RECONVERGENT B2, `(.L_x_63) ;  /* 0x0000037000027945 */ /* 0x000fe60003800200 */
[----:B------:R-:W-:-:S04]  /*0220*/  IADD3 R3, PT, PT, R2, -UR7, R3 ;  /* 0x8000000702037c10 */ /* 0x000fc8000fffe003 */
[C---:B------:R-:W-:Y:S02]  /*0230*/  ISETP.GE.U32.AND P1, PT, R3.reuse, 0xf00, PT ;  /* 0x00000f000300780c */ /* 0x040fe40003f26070 */
[----:B------:R-:W-:-:S04]  /*0240*/  LEA.HI R7, R3, 0x1, RZ, 0x18 ;  /* 0x0000000103077811 */ /* 0x000fc800078fc0ff */
[----:B------:R-:W-:-:S04]  /*0250*/  LOP3.LUT R22, R7, 0xf, RZ, 0xc0, !PT ;  /* 0x0000000f07167812 */ /* 0x000fc800078ec0ff */
[----:B------:R-:W-:-:S03]  /*0260*/  ISETP.NE.AND P0, PT, R22, RZ, PT ;  /* 0x000000ff1600720c */ /* 0x000fc60003f05270 */
[----:B------:R-:W-:Y:S10]  /*0270*/  @!P1 BRA `(.L_x_64) ;  /* 0x0000000000c09947 */ /* 0x000ff40003800000 */
[----:B------:R-:W1:Y:S01]  /*0280*/  LDCU.64 UR8, c[0x0][0x380] ;  /* 0x00007000ff0877ac */ /* 0x000e620008000a00 */
[----:B------:R-:W-:Y:S01]  /*0290*/  IMAD.WIDE.U32 R2, R6, 0x4, RZ ;  /* 0x0000000406027825 */ /* 0x000fe200078e00ff */
[----:B------:R-:W-:Y:S01]  /*02a0*/  LOP3.LUT R11, R7, 0x1fffff0, RZ, 0xc0, !PT ;  /* 0x01fffff0070b7812 */ /* 0x000fe200078ec0ff */
[----:B------:R-:W-:-:S04]  /*02b0*/  UIMAD.WIDE.U32 UR4, UR16, 0x4000, URZ ;  /* 0x00004000100478a5 */ /* 0x000fc8000f8e00ff */
[----:B------:R-:W-:Y:S02]  /*02c0*/  IMAD.MOV R11, RZ, RZ, -R11 ;  /* 0x000000ffff0b7224 */ /* 0x000fe400078e0a0b */
[----:B------:R-:W-:Y:S02]  /*02d0*/  LOP3.LUT R2, R2, UR4, RZ, 0xfc, !PT ;  /* 0x0000000402027c12 */ /* 0x000fe4000f8efcff */
[----:B------:R-:W-:Y:S02]  /*02e0*/  LOP3.LUT R3, R3, UR5, RZ, 0xfc, !PT ;  /* 0x0000000503037c12 */ /* 0x000fe4000f8efcff */
[----:B-1----:R-:W-:-:S04]  /*02f0*/  IADD3 R2, P1, PT, R2, UR8, RZ ;  /* 0x0000000802027c10 */ /* 0x002fc8000ff3e0ff */
[----:B------:R-:W-:-:S04]  /*0300*/  IADD3 R2, P2, PT, R2, 0x2000, RZ ;  /* 0x0000200002027810 */ /* 0x000fc80007f5e0ff */
[----:B------:R-:W-:-:S09]  /*0310*/  IADD3.X R3, PT, PT, RZ, UR9, R3, P2, P1 ;  /* 0x00000009ff037c10 */ /* 0x000fd200097e2403 */
.L_x_65:
[----:B------:R-:W2:Y:S04]  /*0320*/  LDG.E R21, desc[UR14][R2.64+-0x2000] ;  /* 0xffe0000e02157981 */ /* 0x000ea8000c1e1900 */
[----:B------:R-:W3:Y:S04]  /*0330*/  LDG.E R20, desc[UR14][R2.64+-0x1c00] ;  /* 0xffe4000e02147981 */ /* 0x000ee8000c1e1900 */
[----:B------:R-:W4:Y:S04]  /*0340*/  LDG.E R23, desc[UR14][R2.64+-0x1800] ;  /* 0xffe8000e02177981 */ /* 0x000f28000c1e1900 */
        /* <DEDUP_REMOVED lines=11> */
[----:B0-----:R-:W4:Y:S04]  /*0400*/  LDG.E R9, desc[UR14][R2.64+0x1800] ;  /* 0x0018000e02097981 */ /* 0x001f28000c1e1900 */
[----:B------:R0:W4:Y:S01]  /*0410*/  LDG.E R8, desc[UR14][R2.64+0x1c00] ;  /* 0x001c000e02087981 */ /* 0x000122000c1e1900 */
[----:B------:R-:W-:-:S02]  /*0420*/  IADD3 R11, PT, PT, R11, 0x10, RZ ;  /* 0x000000100b0b7810 */ /* 0x000fc40007ffe0ff */
[----:B------:R-:W-:Y:S02]  /*0430*/  IADD3 R6, PT, PT, R6, 0x1000, RZ ;  /* 0x0000100006067810 */ /* 0x000fe40007ffe0ff */
[----:B------:R-:W-:Y:S02]  /*0440*/  ISETP.NE.AND P1, PT, R11, RZ, PT ;  /* 0x000000ff0b00720c */ /* 0x000fe40003f25270 */
[----:B0-----:R-:W-:-:S05]  /*0450*/  IADD3 R2, P2, PT, R2, 0x4000, RZ ;  /* 0x0000400002027810 */ /* 0x001fca0007f5e0ff */
[----:B------:R-:W-:Y:S02]  /*0460*/  IMAD.X R3, RZ, RZ, R3, P2 ;  /* 0x000000ffff037224 */ /* 0x000fe400010e0603 */
        /* <DEDUP_REMOVED lines=16> */
[----:B------:R-:W-:Y:S06]  /*0570*/  @P1 BRA `(.L_x_65) ;  /* 0xfffffffc00681947 */ /* 0x000fec000383ffff */
.L_x_64:
[----:B------:R-:W-:Y:S05]  /*0580*/  BSYNC.RECONVERGENT B2 ;  /* 0x0000000000027941 */ /* 0x000fea0003800200 */
.L_x_63:
[----:B------:R-:W-:Y:S05]  /*0590*/  @!P0 BRA `(.L_x_62) ;  /* 0x0000000000f48947 */ /* 0x000fea0003800000 */
[----:B------:R-:W-:Y:S01]  /*05a0*/  ISETP.GE.U32.AND P0, PT, R22, 0x8, PT ;  /* 0x000000081600780c */ /* 0x000fe20003f06070 */
[----:B------:R-:W-:Y:S01]  /*05b0*/  BSSY.RECONVERGENT B2, `(.L_x_66) ;  /* 0x000001a000027945 */ /* 0x000fe20003800200 */
[----:B------:R-:W-:-:S04]  /*05c0*/  LOP3.LUT R10, R7, 0x7, RZ, 0xc0, !PT ;  /* 0x00000007070a7812 */ /* 0x000fc800078ec0ff */
[----:B------:R-:W-:-:S07]  /*05d0*/  ISETP.NE.AND P1, PT, R10, RZ, PT ;  /* 0x000000ff0a00720c */ /* 0x000fce0003f25270 */
[----:B------:R-:W-:Y:S06]  /*05e0*/  @!P0 BRA `(.L_x_67) ;  /* 0x0000000000588947 */ /* 0x000fec0003800000 */
[----:B------:R-:W1:Y:S01]  /*05f0*/  LDCU.64 UR4, c[0x0][0x380] ;  /* 0x00007000ff0477ac */ /* 0x000e620008000a00 */
[----:B------:R-:W-:-:S04]  /*0600*/  IADD3 R3, P0, PT, R6, UR7, RZ ;  /* 0x0000000706037c10 */ /* 0x000fc8000ff1e0ff */
[----:B0-----:R-:W-:Y:S02]  /*0610*/  LEA.HI.X.SX32 R8, R6, RZ, 0x1, P0 ;  /* 0x000000ff06087211 */ /* 0x001fe400000f0eff */
[----:B-1----:R-:W-:-:S04]  /*0620*/  LEA R2, P0, R3, UR4, 0x2 ;  /* 0x0000000403027c11 */ /* 0x002fc8000f8010ff */
[----:B------:R-:W-:-:S05]  /*0630*/  LEA.HI.X R3, R3, UR5, R8, 0x2, P0 ;  /* 0x0000000503037c11 */ /* 0x000fca00080f1408 */
[----:B------:R-:W2:Y:S04]  /*0640*/  LDG.E R9, desc[UR14][R2.64] ;  /* 0x0000000e02097981 */ /* 0x000ea8000c1e1900 */
[----:B------:R-:W3:Y:S04]  /*0650*/  LDG.E R8, desc[UR14][R2.64+0x400] ;  /* 0x0004000e02087981 */ /* 0x000ee8000c1e1900 */
[----:B------:R-:W4:Y:S04]  /*0660*/  LDG.E R11, desc[UR14][R2.64+0x800] ;  /* 0x0008000e020b7981 */ /* 0x000f28000c1e1900 */
[----:B------:R-:W4:Y:S04]  /*0670*/  LDG.E R13, desc[UR14][R2.64+0xc00] ;  /* 0x000c000e020d7981 */ /* 0x000f28000c1e1900 */
[----:B------:R-:W4:Y:S04]  /*0680*/  LDG.E R15, desc[UR14][R2.64+0x1000] ;  /* 0x0010000e020f7981 */ /* 0x000f28000c1e1900 */
[----:B------:R-:W4:Y:S04]  /*0690*/  LDG.E R17, desc[UR14][R2.64+0x1400] ;  /* 0x0014000e02117981 */ /* 0x000f28000c1e1900 */
[----:B------:R-:W4:Y:S04]  /*06a0*/  LDG.E R19, desc[UR14][R2.64+0x1800] ;  /* 0x0018000e02137981 */ /* 0x000f28000c1e1900 */
[----:B------:R-:W4:Y:S01]  /*06b0*/  LDG.E R21, desc[UR14][R2.64+0x1c00] ;  /* 0x001c000e02157981 */ /* 0x000f22000c1e1900 */
[----:B------:R-:W-:-:S02]  /*06c0*/  VIADD R6, R6, 0x800 ;  /* 0x0000080006067836 */ /* 0x000fc40000000000 */
        /* <DEDUP_REMOVED lines=8> */
.L_x_67:
[----:B------:R-:W-:Y:S05]  /*0750*/  BSYNC.RECONVERGENT B2 ;  /* 0x0000000000027941 */ /* 0x000fea0003800200 */
.L_x_66:
        /* <DEDUP_REMOVED lines=14> */
[----:B------:R-:W4:Y:S01]  /*0840*/  LDG.E R13, desc[UR14][R2.64+0xc00] ;  /* 0x000c000e020d7981 */ /* 0x000f22000c1e1900 */
[----:B------:R-:W-:Y:S01]  /*0850*/  IADD3 R6, PT, PT, R6, 0x400, RZ ;  /* 0x0000040006067810 */ /* 0x000fe20007ffe0ff */
[----:B--2--5:R-:W-:-:S04]  /*0860*/  FADD R9, R4, R9 ;  /* 0x0000000904097221 */ /* 0x024fc80000000000 */
[----:B---3--:R-:W-:-:S04]  /*0870*/  FADD R8, R9, R8 ;  /* 0x0000000809087221 */ /* 0x008fc80000000000 */
[----:B----4-:R-:W-:-:S04]  /*0880*/  FADD R8, R8, R11 ;  /* 0x0000000b08087221 */ /* 0x010fc80000000000 */
[----:B------:R-:W-:-:S07]  /*0890*/  FADD R4, R8, R13 ;  /* 0x0000000d08047221 */ /* 0x000fce0000000000 */
.L_x_69:
[----:B------:R-:W-:Y:S05]  /*08a0*/  BSYNC.RECONVERGENT B2 ;  /* 0x0000000000027941 */ /* 0x000fea0003800200 */
.L_x_68:
[----:B------:R-:W-:Y:S05]  /*08b0*/  @!P1 BRA `(.L_x_62) ;  /* 0x00000000002c9947 */ /* 0x000fea0003800000 */
[----:B------:R-:W1:Y:S01]  /*08c0*/  LDC.64 R2, c[0x0][0x380] ;  /* 0x0000e000ff027b82 */ /* 0x000e620000000a00 */
[----:B0-----:R-:W-:Y:S01]  /*08d0*/  IMAD.U32 R9, RZ, RZ, UR16 ;  /* 0x00000010ff097e24 */ /* 0x001fe2000f8e00ff */
[----:B------:R-:W-:-:S03]  /*08e0*/  IADD3 R7, PT, PT, -R7, RZ, RZ ;  /* 0x000000ff07077210 */ /* 0x000fc60007ffe1ff */
[----:B-1----:R-:W-:-:S07]  /*08f0*/  IMAD.WIDE.U32 R2, R9, 0x4000, R2 ;  /* 0x0000400009027825 */ /* 0x002fce00078e0002 */
.L_x_70:
[----:B------:R-:W-:-:S06]  /*0900*/  IMAD.WIDE R8, R6, 0x4, R2 ;  /* 0x0000000406087825 */ /* 0x000fcc00078e0202 */
[----:B------:R-:W2:Y:S01]  /*0910*/  LDG.E R9, desc[UR14][R8.64] ;  /* 0x0000000e08097981 */ /* 0x000ea2000c1e1900 */
[----:B------:R-:W-:Y:S01]  /*0920*/  VIADD R7, R7, 0x1 ;  /* 0x0000000107077836 */ /* 0x000fe20000000000 */
[----:B------:R-:W-:-:S04]  /*0930*/  IADD3 R6, PT, PT, R6, 0x100, RZ ;  /* 0x0000010006067810 */ /* 0x000fc80007ffe0ff */
[----:B------:R-:W-:Y:S01]  /*0940*/  ISETP.NE.AND P0, PT, R7, RZ, PT ;  /* 0x000000ff0700720c */ /* 0x000fe20003f05270 */
[----:B--2--5:R-:W-:-:S12]  /*0950*/  FADD R4, R9, R4 ;  /* 0x0000000409047221 */ /* 0x024fd80000000000 */
[----:B------:R-:W-:Y:S05]  /*0960*/  @P0 BRA `(.L_x_70) ;  /* 0xfffffffc00e40947 */ /* 0x000fea000383ffff */
.L_x_62:
[----:B------:R-:W-:Y:S05]  /*0970*/  BSYNC.RECONVERGENT B1 ;  /* 0x0000000000017941 */ /* 0x000fea0003800200 */
.L_x_61:
[----:B------:R-:W-:Y:S01]  /*0980*/  ISETP.GE.AND P0, PT, R5, 0x100, PT ;  /* 0x000001000500780c */ /* 0x000fe20003f06270 */
[----:B-----5:R-:W-:-:S12]  /*0990*/  IMAD.MOV.U32 R11, RZ, RZ, R4 ;  /* 0x000000ffff0b7224 */ /* 0x020fd800078e0004 */
[----:B------:R-:W-:Y:S05]  /*09a0*/  @!P0 BRA `(.L_x_71) ;  /* 0x0000000000ac8947 */ /* 0x000fea0003800000 */
[----:B------:R-:W1:Y:S01]  /*09b0*/  S2R R7, SR_LANEID ;  /* 0x0000000000077919 */ /* 0x000e620000000000 */
[----:B------:R-:W2:Y:S02]  /*09c0*/  SHFL.DOWN PT, R2, R11, 0x1, 0x1f ;  /* 0x08201f000b027f89 */ /* 0x000ea400000e0000 */
[----:B--2---:R-:W-:Y:S01]  /*09d0*/  FADD R2, R2, R11 ;  /* 0x0000000b02027221 */ /* 0x004fe20000000000 */
[C---:B-1----:R-:W-:Y:S02]  /*09e0*/  ISETP.GT.AND P0, PT, R7.reuse, 0x1e, PT ;  /* 0x0000001e0700780c */ /* 0x042fe40003f04270 */
[----:B------:R-:W-:Y:S02]  /*09f0*/  ISETP.NE.AND P1, PT, R7, RZ, PT ;  /* 0x000000ff0700720c */ /* 0x000fe40003f25270 */
[----:B------:R-:W-:Y:S02]  /*0a00*/  FSEL R2, R11, R2, P0 ;  /* 0x000000020b027208 */ /* 0x000fe40000000000 */
[----:B------:R-:W-:-:S03]  /*0a10*/  ISETP.GT.AND P0, PT, R7, 0x1d, PT ;  /* 0x0000001d0700780c */ /* 0x000fc60003f04270 */
[----:B------:R-:W1:Y:S06]  /*0a20*/  SHFL.DOWN PT, R3, R2, 0x2, 0x1f ;  /* 0x08401f0002037f89 */ /* 0x000e6c00000e0000 */
[----:B------:R-:W2:Y:S01]  /*0a30*/  @!P1 S2R R6, SR_CgaCtaId ;  /* 0x0000000000069919 */ /* 0x000ea20000008800 */
[----:B------:R-:W-:Y:S02]  /*0a40*/  @!P1 MOV R5, 0x400 ;  /* 0x0000040000059802 */ /* 0x000fe40000000f00 */
[----:B------:R-:W-:-:S04]  /*0a50*/  @!P1 SHF.R.U32.HI R4, RZ, 0x3, R0 ;  /* 0x00000003ff049819 */ /* 0x000fc80000011600 */
[----:B------:R-:W-:Y:S01]  /*0a60*/  @!P1 LOP3.LUT R4, R4, 0x7c, RZ, 0xc0, !PT ;  /* 0x0000007c04049812 */ /* 0x000fe200078ec0ff */
[----:B-1----:R-:W-:Y:S01]  /*0a70*/  @!P0 FADD R2, R2, R3 ;  /* 0x0000000302028221 */ /* 0x002fe20000000000 */
[----:B------:R-:W-:-:S04]  /*0a80*/  ISETP.GT.AND P0, PT, R7, 0x1b, PT ;  /* 0x0000001b0700780c */ /* 0x000fc80003f04270 */
[----:B------:R-:W1:Y:S01]  /*0a90*/  SHFL.DOWN PT, R3, R2, 0x4, 0x1f ;  /* 0x08801f0002037f89 */ /* 0x000e6200000e0000 */
[----:B--2---:R-:W-:-:S04]  /*0aa0*/  @!P1 LEA R5, R6, R5, 0x18 ;  /* 0x0000000506059211 */ /* 0x004fc800078ec0ff */
[----:B------:R-:W-:-:S04]  /*0ab0*/  @!P1 IADD3 R4, PT, PT, R4, R5, RZ ;  /* 0x0000000504049210 */ /* 0x000fc80007ffe0ff */
[----:B-1----:R-:W-:Y:S01]  /*0ac0*/  @!P0 FADD R2, R2, R3 ;  /* 0x0000000302028221 */ /* 0x002fe20000000000 */
[----:B------:R-:W-:-:S04]  /*0ad0*/  ISETP.GT.AND P0, PT, R7, 0x17, PT ;  /* 0x000000170700780c */ /* 0x000fc80003f04270 */
[----:B------:R-:W1:Y:S09]  /*0ae0*/  SHFL.DOWN PT, R3, R2, 0x8, 0x1f ;  /* 0x09001f0002037f89 */ /* 0x000e7200000e0000 */
[----:B-1----:R-:W-:Y:S01]  /*0af0*/  @!P0 FADD R2, R2, R3 ;  /* 0x0000000302028221 */ /* 0x002fe20000000000 */
[----:B------:R-:W-:-:S04]  /*0b00*/  ISETP.NE.AND P0, PT, R0, RZ, PT ;  /* 0x000000ff0000720c */ /* 0x000fc80003f05270 */
[----:B------:R-:W1:Y:S02]  /*0b10*/  SHFL.DOWN PT, R3, R2, 0x10, 0x1f ;  /* 0x0a001f0002037f89 */ /* 0x000e6400000e0000 */
[----:B-1----:R-:W-:-:S05]  /*0b20*/  FADD R3, R2, R3 ;  /* 0x0000000302037221 */ /* 0x002fca0000000000 */
[----:B------:R2:W-:Y:S01]  /*0b30*/  @!P1 STS [R4+0x8], R3 ;  /* 0x0000080304009388 */ /* 0x0005e20000000800 */
[----:B------:R-:W-:Y:S01]  /*0b40*/  BAR.SYNC.DEFER_BLOCKING 0x0 ;  /* 0x0000000000007b1d */ /* 0x000fe20000010000 */
[----:B------:R-:W-:-:S04]  /*0b50*/  ISETP.GT.AND P1, PT, R7, 0xf, PT ;  /* 0x0000000f0700780c */ /* 0x000fc80003f24270 */
[----:B0-----:R-:W-:Y:S01]  /*0b60*/  FSEL R9, R2, R3, P1 ;  /* 0x0000000302097208 */ /* 0x001fe20000800000 */
[----:B------:R-:W-:Y:S08]  /*0b70*/  @P0 BRA `(.L_x_72) ;  /* 0x0000001400d00947 */ /* 0x000ff00003800000 */
[----:B------:R-:W0:Y:S01]  /*0b80*/  S2UR UR5, SR_CgaCtaId ;  /* 0x00000000000579c3 */ /* 0x000e220000008800 */
[----:B------:R-:W-:Y:S02]  /*0b90*/  UMOV UR4, 0x400 ;  /* 0x0000040000047882 */ /* 0x000fe40000000000 */
[----:B0-----:R-:W-:-:S09]  /*0ba0*/  ULEA UR4, UR5, UR4, 0x18 ;  /* 0x0000000405047291 */ /* 0x001fd2000f8ec0ff */
[----:B------:R-:W0:Y:S04]  /*0bb0*/  LDS R0, [UR4+0xc] ;  /* 0x00000c04ff007984 */ /* 0x000e280008000800 */
[----:B--2---:R-:W1:Y:S04]  /*0bc0*/  LDS.128 R4, [UR4+0x10] ;  /* 0x00001004ff047984 */ /* 0x004e680008000c00 */
        /* <DEDUP_REMOVED lines=9> */
.L_x_71:
[----:B0-----:R-:W0:Y:S01]  /*0c60*/  S2R R9, SR_LANEID ;  /* 0x0000000000097919 */ /* 0x001e220000000000 */
[----:B------:R-:W-:-:S05]  /*0c70*/  LOP3.LUT R2, R0, 0x3e0, RZ, 0xc0, !PT ;  /* 0x000003e000027812 */ /* 0x000fca00078ec0ff */
[----:B------:R-:W-:Y:S01]  /*0c80*/  VIADD R4, R2, 0x20 ;  /* 0x0000002002047836 */ /* 0x000fe20000000000 */
[----:B------:R-:W-:-:S04]  /*0c90*/  LOP3.LUT R2, RZ, R2, RZ, 0x33, !PT ;  /* 0x00000002ff027212 */ /* 0x000fc800078e33ff */
[----:B------:R-:W-:Y:S02]  /*0ca0*/  ISETP.GT.AND P0, PT, R4, R5, PT ;  /* 0x000000050400720c */ /* 0x000fe40003f04270 */
[----:B------:R-:W-:-:S04]  /*0cb0*/  IADD3 R2, PT, PT, R5, R2, RZ ;  /* 0x0000000205027210 */ /* 0x000fc80007ffe0ff */
[----:B------:R-:W-:-:S05]  /*0cc0*/  SEL R2, R2, 0x1f, P0 ;  /* 0x0000001f02027807 */ /* 0x000fca0000000000 */
[----:B------:R-:W1:Y:S01]  /*0cd0*/  SHFL.DOWN PT, R3, R11, 0x1, R2 ;  /* 0x082000000b037989 */ /* 0x000e6200000e0002 */
[C---:B0-----:R-:W-:Y:S01]  /*0ce0*/  ISETP.GE.AND P0, PT, R9.reuse, R2, PT ;  /* 0x000000020900720c */ /* 0x041fe20003f06270 */
[C---:B------:R-:W-:Y:S01]  /*0cf0*/  VIADD R7, R9.reuse, 0x2 ;  /* 0x0000000209077836 */ /* 0x040fe20000000000 */
[----:B------:R-:W-:-:S11]  /*0d00*/  ISETP.NE.AND P1, PT, R9, RZ, PT ;  /* 0x000000ff0900720c */ /* 0x000fd60003f25270 */
[----:B-1----:R-:W-:Y:S01]  /*0d10*/  @!P0 FADD R11, R3, R11 ;  /* 0x0000000b030b8221 */ /* 0x002fe20000000000 */
[----:B------:R-:W-:Y:S01]  /*0d20*/  ISETP.GT.AND P0, PT, R7, R2, PT ;  /* 0x000000020700720c */ /* 0x000fe20003f04270 */
[----:B------:R-:W0:Y:S01]  /*0d30*/  @!P1 S2R R13, SR_CgaCtaId ;  /* 0x00000000000d9919 */ /* 0x000e220000008800 */
[----:B------:R-:W-:Y:S02]  /*0d40*/  IADD3 R7, PT, PT, R9, 0x4, RZ ;  /* 0x0000000409077810 */ /* 0x000fe40007ffe0ff */
[----:B------:R-:W-:Y:S01]  /*0d50*/  @!P1 MOV R6, 0x400 ;  /* 0x0000040000069802 */ /* 0x000fe20000000f00 */
[----:B------:R-:W1:Y:S01]  /*0d60*/  SHFL.DOWN PT, R3, R11, 0x2, R2 ;  /* 0x084000000b037989 */ /* 0x000e6200000e0002 */
[----:B------:R-:W-:-:S04]  /*0d70*/  @!P1 SHF.R.U32.HI R4, RZ, 0x3, R0 ;  /* 0x00000003ff049819 */ /* 0x000fc80000011600 */
[----:B------:R-:W-:-:S03]  /*0d80*/  @!P1 LOP3.LUT R4, R4, 0x7c, RZ, 0xc0, !PT ;  /* 0x0000007c04049812 */ /* 0x000fc600078ec0ff */
[----:B-1----:R-:W-:Y:S01]  /*0d90*/  @!P0 FADD R11, R11, R3 ;  /* 0x000000030b0b8221 */ /* 0x002fe20000000000 */
[----:B------:R-:W-:Y:S01]  /*0da0*/  ISETP.GT.AND P0, PT, R7, R2, PT ;  /* 0x000000020700720c */ /* 0x000fe20003f04270 */
[----:B------:R-:W-:Y:S01]  /*0db0*/  VIADD R7, R9, 0x8 ;  /* 0x0000000809077836 */ /* 0x000fe20000000000 */
[----:B0-----:R-:W-:Y:S02]  /*0dc0*/  @!P1 LEA R13, R13, R6, 0x18 ;  /* 0x000000060d0d9211 */ /* 0x001fe400078ec0ff */
[----:B------:R-:W0:Y:S03]  /*0dd0*/  SHFL.DOWN PT, R3, R11, 0x4, R2 ;  /* 0x088000000b037989 */ /* 0x000e2600000e0002 */
[----:B------:R-:W-:-:S06]  /*0de0*/  @!P1 IMAD.IADD R4, R4, 0x1, R13 ;  /* 0x0000000104049824 */ /* 0x000fcc00078e020d */
[----:B0-----:R-:W-:Y:S01]  /*0df0*/  @!P0 FADD R11, R11, R3 ;  /* 0x000000030b0b8221 */ /* 0x001fe20000000000 */
[-C--:B------:R-:W-:Y:S02]  /*0e00*/  ISETP.GT.AND P0, PT, R7, R2.reuse, PT ;  /* 0x000000020700720c */ /* 0x080fe40003f04270 */
[----:B------:R-:W-:Y:S02]  /*0e10*/  IADD3 R7, PT, PT, R9, 0x10, RZ ;  /* 0x0000001009077810 */ /* 0x000fe40007ffe0ff */
[----:B------:R-:W0:Y:S09]  /*0e20*/  SHFL.DOWN PT, R3, R11, 0x8, R2 ;  /* 0x090000000b037989 */ /* 0x000e3200000e0002 */
[----:B0-----:R-:W-:Y:S01]  /*0e30*/  @!P0 FADD R11, R11, R3 ;  /* 0x000000030b0b8221 */ /* 0x001fe20000000000 */
[----:B------:R-:W-:-:S04]  /*0e40*/  ISETP.GT.AND P0, PT, R7, R2, PT ;  /* 0x000000020700720c */ /* 0x000fc80003f04270 */
[----:B------:R-:W0:Y:S09]  /*0e50*/  SHFL.DOWN PT, R3, R11, 0x10, R2 ;  /* 0x0a0000000b037989 */ /* 0x000e3200000e0002 */
        /* <DEDUP_REMOVED lines=13> */
[----:B------:R-:W1:Y:S04]  /*0f30*/  LDS R0, [UR4+0xc] ;  /* 0x00000c04ff007984 */ /* 0x000e680008000800 */
[----:B------:R-:W0:Y:S04]  /*0f40*/  LDS.128 R12, [UR4+0x10] ;  /* 0x00001004ff0c7984 */ /* 0x000e280008000c00 */
[----:B------:R-:W2:Y:S01]  /*0f50*/  LDS.64 R2, [UR4+0x20] ;  /* 0x00002004ff027984 */ /* 0x000ea20008000a00 */
[----:B-1----:R-:W-:Y:S01]  /*0f60*/  @P2 FADD R9, R9, R0 ;  /* 0x0000000009092221 */ /* 0x002fe20000000000 */
[----:B------:R-:W-:-:S03]  /*0f70*/  ISETP.GT.AND P2, PT, R5, 0xa0, PT ;  /* 0x000000a00500780c */ /* 0x000fc60003f44270 */
[----:B0-----:R-:W-:Y:S01]  /*0f80*/  @P4 FADD R9, R9, R12 ;  /* 0x0000000c09094221 */ /* 0x001fe20000000000 */
        /* <DEDUP_REMOVED lines=8> */
.L_x_58:
[----:B------:R-:W0:Y:S01]  /*1010*/  S2R R0, SR_TID.X ;  /* 0x0000000000007919 */ /* 0x000e220000002100 */
[----:B------:R-:W1:Y:S01]  /*1020*/  LDC.64 R4, c[0x0][0x380] ;  /* 0x0000e000ff047b82 */ /* 0x000e620000000a00 */
[----:B0-----:R-:W-:-:S04]  /*1030*/  VIADD R7, R0, UR7 ;  /* 0x0000000700077c36 */ /* 0x001fc80008000000 */
[----:B-1----:R-:W-:-:S05]  /*1040*/  IMAD.WIDE.U32 R4, R7, 0x4, R4 ;  /* 0x0000000407047825 */ /* 0x002fca00078e0004 */
[----:B------:R-:W2:Y:S04]  /*1050*/  LDG.E R7, desc[UR14][R4.64] ;  /* 0x0000000e04077981 */ /* 0x000ea8000c1e1900 */
[----:B------:R-:W2:Y:S04]  /*1060*/  LDG.E R8, desc[UR14][R4.64+0x400] ;  /* 0x0004000e04087981 */ /* 0x000ea8000c1e1900 */
[----:B------:R-:W3:Y:S04]  /*1070*/  LDG.E R9, desc[UR14][R4.64+0x800] ;  /* 0x0008000e04097981 */ /* 0x000ee8000c1e1900 */
[----:B------:R-:W3:Y:S04]  /*1080*/  LDG.E R10, desc[UR14][R4.64+0xc00] ;  /* 0x000c000e040a7981 */ /* 0x000ee8000c1e1900 */
[----:B------:R-:W4:Y:S04]  /*1090*/  LDG.E R11, desc[UR14][R4.64+0x1000] ;  /* 0x0010000e040b7981 */ /* 0x000f28000c1e1900 */
[----:B------:R-:W4:Y:S04]  /*10a0*/  LDG.E R12, desc[UR14][R4.64+0x1400] ;  /* 0x0014000e040c7981 */ /* 0x000f28000c1e1900 */
[----:B------:R-:W5:Y:S04]  /*10b0*/  LDG.E R13, desc[UR14][R4.64+0x1800] ;  /* 0x0018000e040d7981 */ /* 0x000f68000c1e1900 */
        /* <DEDUP_REMOVED lines=8> */
[----:B------:R-:W5:Y:S01]  /*1140*/  LDG.E R21, desc[UR14][R4.64+0x3c00] ;  /* 0x003c000e04157981 */ /* 0x000f62000c1e1900 */
[----:B------:R-:W-:-:S04]  /*1150*/  ISETP.GE.U32.AND P0, PT, R23, UR5, PT ;  /* 0x0000000517007c0c */ /* 0x000fc8000bf06070 */
[----:B------:R-:W-:Y:S01]  /*1160*/  ISETP.GE.U32.AND.EX P0, PT, R22, UR4, PT, P0 ;  /* 0x0000000416007c0c */ /* 0x000fe2000bf06100 */
        /* <DEDUP_REMOVED lines=13> */
[----:B------:R-:W-:-:S04]  /*1240*/  FADD R6, R15, R6 ;  /* 0x000000060f067221 */ /* 0x000fc80000000000 */
[----:B------:R-:W-:Y:S01]  /*1250*/  FADD R7, R7, R6 ;  /* 0x0000000607077221 */ /* 0x000fe20000000000 */
[----:B------:R-:W-:Y:S06]  /*1260*/  @!P0 BRA `(.L_x_73) ;  /* 0x0000000c006c8947 */ /* 0x000fec0003800000 */
[----:B------:R-:W-:Y:S01]  /*1270*/  UIADD3 UR8, UP0, UPT, UR5, UR7, URZ ;  /* 0x0000000705087290 */ /* 0x000fe2000ff1e0ff */
[----:B------:R-:W-:Y:S01]  /*1280*/  IADD3 R23, P2, PT, R2, -0x1000, RZ ;  /* 0xfffff00002177810 */ /* 0x000fe20007f5e0ff */
[----:B------:R-:W0:Y:S01]  /*1290*/  LDCU.64 UR12, c[0x0][0x380] ;  /* 0x00007000ff0c77ac */ /* 0x000e220008000a00 */
[----:B------:R-:W-:Y:S02]  /*12a0*/  LOP3.LUT R5, RZ, R0, RZ, 0x33, !PT ;  /* 0x00000000ff057212 */ /* 0x000fe400078e33ff */
[----:B------:R-:W-:Y:S01]  /*12b0*/  IADD3.X R8, PT, PT, R3, -0x1, RZ, P2, !PT ;  /* 0xffffffff03087810 */ /* 0x000fe200017fe4ff */
[----:B------:R-:W-:Y:S01]  /*12c0*/  UIADD3.X UR9, UPT, UPT, URZ, UR4, URZ, UP0, !UPT ;  /* 0x00000004ff097290 */ /* 0x000fe200087fe4ff */
[----:B------:R-:W-:Y:S01]  /*12d0*/  ISETP.LT.U32.AND P0, PT, R23, UR8, PT ;  /* 0x0000000817007c0c */ /* 0x000fe2000bf01070 */
[----:B------:R-:W-:Y:S01]  /*12e0*/  UMOV UR6, UR5 ;  /* 0x0000000500067c82 */ /* 0x000fe20008000000 */
[----:B------:R-:W-:Y:S01]  /*12f0*/  IADD3 R9, P1, PT, R0, UR8, RZ ;  /* 0x0000000800097c10 */ /* 0x000fe2000ff3e0ff */
[----:B------:R-:W-:Y:S01]  /*1300*/  UMOV UR4, URZ ;  /* 0x000000ff00047c82 */ /* 0x000fe20008000000 */
[----:B------:R-:W-:Y:S01]  /*1310*/  IADD3 R5, PT, PT, R2, -UR5, R5 ;  /* 0x8000000502057c10 */ /* 0x000fe2000fffe005 */
[----:B------:R-:W-:Y:S01]  /*1320*/  UMOV UR10, UR8 ;  /* 0x00000008000a7c82 */ /* 0x000fe20008000000 */
[----:B------:R-:W-:Y:S01]  /*1330*/  MOV R11, UR9 ;  /* 0x00000009000b7c02 */ /* 0x000fe20008000f00 */
[----:B------:R-:W-:-:S03]  /*1340*/  IMAD.X R0, RZ, RZ, UR9, P1 ;  /* 0x00000009ff007e24 */ /* 0x000fc600088e06ff */
[----:B------:R-:W-:Y:S02]  /*1350*/  ISETP.GT.U32.AND.EX P0, PT, R11, R8, PT, P0 ;  /* 0x000000080b00720c */ /* 0x000fe40003f04100 */
[----:B0-----:R-:W-:-:S04]  /*1360*/  LEA R6, P2, R9, UR12, 0x2 ;  /* 0x0000000c09067c11 */ /* 0x001fc8000f8410ff */
[----:B------:R-:W-:Y:S02]  /*1370*/  IADD3 R6, P1, PT, R6, 0x2000, RZ ;  /* 0x0000200006067810 */ /* 0x000fe40007f3e0ff */
[----:B------:R-:W-:Y:S02]  /*1380*/  LEA.HI.X R9, R9, UR13, R0, 0x2, P2 ;  /* 0x0000000d09097c11 */ /* 0x000fe400090f1400 */
[----:B------:R-:W-:Y:S01]  /*1390*/  IADD3 R0, PT, PT, R5, -UR7, RZ ;  /* 0x8000000705007c10 */ /* 0x000fe2000fffe0ff */
[----:B------:R-:W-:Y:S02]  /*13a0*/  UMOV UR7, UR9 ;  /* 0x0000000900077c82 */ /* 0x000fe40008000000 */
[----:B------:R-:W-:Y:S01]  /*13b0*/  IMAD.X R9, RZ, RZ, R9, P1 ;  /* 0x000000ffff097224 */ /* 0x000fe200008e0609 */
[----:B------:R-:W-:Y:S06]  /*13c0*/  @P0 BRA `(.L_x_74) ;  /* 0x0000000400000947 */ /* 0x000fec0003800000 */
[----:B------:R-:W0:Y:S01]  /*13d0*/  LDC.64 R2, c[0x0][0x3b8] ;  /* 0x0000ee00ff027b82 */ /* 0x000e220000000a00 */
[----:B------:R-:W1:Y:S01]  /*13e0*/  LDCU.64 UR12, c[0x0][0x380] ;  /* 0x00007000ff0c77ac */ /* 0x000e620008000a00 */
[----:B------:R-:W-:Y:S01]  /*13f0*/  NOP ;  /* 0x0000000000007918 */ /* 0x000fe20000000000 */
.L_x_75:
[----:B------:R-:W2:Y:S02]  /*1400*/  S2R R5, SR_TID.X ;  /* 0x0000000000057919 */ /* 0x000ea40000002100 */
[----:B--2---:R-:W-:-:S04]  /*1410*/  IADD3 R5, P0, PT, R5, UR8, RZ ;  /* 0x0000000805057c10 */ /* 0x004fc8000ff1e0ff */
[----:B------:R-:W-:Y:S02]  /*1420*/  IADD3.X R10, PT, PT, RZ, UR9, RZ, P0, !PT ;  /* 0x00000009ff0a7c10 */ /* 0x000fe400087fe4ff */
[----:B-1----:R-:W-:-:S04]  /*1430*/  LEA R4, P0, R5, UR12, 0x2 ;  /* 0x0000000c05047c11 */ /* 0x002fc8000f8010ff */
[----:B------:R-:W-:-:S05]  /*1440*/  LEA.HI.X R5, R5, UR13, R10, 0x2, P0 ;  /* 0x0000000d05057c11 */ /* 0x000fca00080f140a */
        /* <DEDUP_REMOVED lines=15> */
[----:B------:R1:W5:Y:S01]  /*1540*/  LDG.E R22, desc[UR14][R4.64+0x3c00] ;  /* 0x003c000e04167981 */ /* 0x000362000c1e1900 */
[----:B------:R-:W-:-:S02]  /*1550*/  USHF.R.S32.HI UR11, URZ, 0x1f, UR5 ;  /* 0x0000001fff0b7899 */ /* 0x000fc40008011405 */
[----:B------:R-:W-:-:S04]  /*1560*/  UIADD3 UR6, UP0, UPT, UR5, UR10, URZ ;  /* 0x0000000a05067290 */ /* 0x000fc8000ff1e0ff */
[----:B------:R-:W-:Y:S01]  /*1570*/  UIADD3.X UR7, UPT, UPT, UR11, UR7, URZ, UP0, !UPT ;  /* 0x000000070b077290 */ /* 0x000fe200087fe4ff */
[----:B--2---:R-:W-:Y:S01]  /*1580*/  FADD R7, R24, R7 ;  /* 0x0000000718077221 */ /* 0x004fe20000000000 */
[----:B0-----:R-:W-:-:S04]  /*1590*/  IADD3 R24, P1, PT, R2, -UR8, RZ ;  /* 0x8000000802187c10 */ /* 0x001fc8000ff3e0ff */
[----:B------:R-:W-:Y:S02]  /*15a0*/  ISETP.GE.U32.AND P0, PT, R24, UR5, PT ;  /* 0x0000000518007c0c */ /* 0x000fe4000bf06070 */
[----:B-1----:R-:W-:Y:S01]  /*15b0*/  IADD3.X R4, PT, PT, R3, ~UR9, RZ, P1, !PT ;  /* 0x8000000903047c10 */ /* 0x002fe20008ffe4ff */
[----:B---3--:R-:W-:-:S03]  /*15c0*/  FADD R26, R25, R26 ;  /* 0x0000001a191a7221 */ /* 0x008fc60000000000 */
[----:B------:R-:W-:Y:S01]  /*15d0*/  ISETP.GE.U32.AND.EX P0, PT, R4, UR11, PT, P0 ;  /* 0x0000000b04007c0c */ /* 0x000fe2000bf06100 */
        /* <DEDUP_REMOVED lines=12> */
[----:B------:R-:W-:-:S04]  /*16a0*/  FADD R7, R7, R10 ;  /* 0x0000000a07077221 */ /* 0x000fc80000000000 */
[----:B------:R-:W-:Y:S01]  /*16b0*/  FADD R7, R22, R7 ;  /* 0x0000000716077221 */ /* 0x000fe20000000000 */
[----:B------:R-:W-:Y:S06]  /*16c0*/  @!P0 BRA `(.L_x_73) ;  /* 0x0000000800548947 */ /* 0x000fec0003800000 */
[----:B------:R-:W-:Y:S01]  /*16d0*/  UIADD3 UR8, UP0, UPT, UR5, UR8, URZ ;  /* 0x0000000805087290 */ /* 0x000fe2000ff1e0ff */
[----:B------:R-:W-:Y:S01]  /*16e0*/  MOV R5, R9 ;  /* 0x0000000900057202 */ /* 0x000fe20000000f00 */
[----:B------:R-:W-:Y:S01]  /*16f0*/  IMAD.U32 R11, RZ, RZ, UR5 ;  /* 0x00000005ff0b7e24 */ /* 0x000fe2000f8e00ff */
[----:B------:R-:W-:Y:S01]  /*1700*/  UIADD3 UR4, UPT, UPT, UR4, 0x1, URZ ;  /* 0x0000000104047890 */ /* 0x000fe2000fffe0ff */
[----:B------:R-:W-:Y:S01]  /*1710*/  IMAD.MOV.U32 R4, RZ, RZ, R6 ;  /* 0x000000ffff047224 */ /* 0x000fe200078e0006 */
[----:B------:R-:W-:Y:S01]  /*1720*/  UIADD3.X UR9, UPT, UPT, UR11, UR9, URZ, UP0, !UPT ;  /* 0x000000090b097290 */ /* 0x000fe200087fe4ff */
[----:B------:R-:W-:Y:S01]  /*1730*/  ISETP.LT.U32.AND P0, PT, R23, UR8, PT ;  /* 0x0000000817007c0c */ /* 0x000fe2000bf01070 */
[----:B------:R-:W-:Y:S01]  /*1740*/  VIADD R0, R0, -UR5 ;  /* 0x8000000500007c36 */ /* 0x000fe20008000000 */
[----:B------:R-:W-:Y:S01]  /*1750*/  UMOV UR10, UR6 ;  /* 0x00000006000a7c82 */ /* 0x000fe20008000000 */
[----:B------:R-:W-:Y:S02]  /*1760*/  IMAD.WIDE R4, R11, 0x4, R4 ;  /* 0x000000040b047825 */ /* 0x000fe400078e0204 */
[----:B------:R-:W-:-:S02]  /*1770*/  MOV R13, UR9 ;  /* 0x00000009000d7c02 */ /* 0x000fc40008000f00 */
[----:B------:R-:W-:Y:S01]  /*1780*/  IMAD.MOV.U32 R6, RZ, RZ, R4 ;  /* 0x000000ffff067224 */ /* 0x000fe200078e0004 */
[----:B------:R-:W-:Y:S02]  /*1790*/  MOV R9, R5 ;  /* 0x0000000500097202 */ /* 0x000fe40000000f00 */
[----:B------:R-:W-:-:S13]  /*17a0*/  ISETP.GT.U32.AND.EX P0, PT, R13, R8, PT, P0 ;  /* 0x000000080d00720c */ /* 0x000fda0003f04100 */
[----:B------:R-:W-:Y:S05]  /*17b0*/  @!P0 BRA `(.L_x_75) ;  /* 0xfffffffc00108947 */ /* 0x000fea000383ffff */
[----:B------:R-:W-:-:S05]  /*17c0*/  UMOV UR6, UR5 ;  /* 0x0000000500067c82 */ /* 0x000fca0008000000 */
.L_x_74:
[----:B------:R-:W0:Y:S01]  /*17d0*/  S2R R5, SR_TID.X ;  /* 0x0000000000057919 */ /* 0x000e220000002100 */
[C---:B------:R-:W-:Y:S01]  /*17e0*/  IADD3 R4, PT, PT, R2.reuse, -UR8, RZ ;  /* 0x8000000802047c10 */ /* 0x040fe2000fffe0ff */
[----:B------:R-:W-:Y:S01]  /*17f0*/  IMAD.U32 R8, RZ, RZ, UR9 ;  /* 0x00000009ff087e24 */ /* 0x000fe2000f8e00ff */
[----:B------:R-:W-:Y:S01]  /*1800*/  ISETP.LE.U32.AND P1, PT, R2, UR8, PT ;  /* 0x0000000802007c0c */ /* 0x000fe2000bf23070 */
[----:B------:R-:W-:Y:S01]  /*1810*/  BSSY.RECONVERGENT B1, `(.L_x_73) ;  /* 0x0000080000017945 */ /* 0x000fe20003800200 */
[----:B0-----:R-:W-:-:S04]  /*1820*/  ISETP.GE.AND P0, PT, R5, R4, PT ;  /* 0x000000040500720c */ /* 0x001fc80003f06270 */
[----:B------:R-:W-:-:S13]  /*1830*/  ISETP.GE.U32.OR.EX P0, PT, R8, R3, P0, P1 ;  /* 0x000000030800720c */ /* 0x000fda0000706510 */
[----:B------:R-:W-:Y:S05]  /*1840*/  @P0 BRA `(.L_x_76) ;  /* 0x0000000400f00947 */ /* 0x000fea0003800000 */
[----:B------:R-:W0:Y:S01]  /*1850*/  LDC R4, c[0x0][0x3c0] ;  /* 0x0000f000ff047b82 */ /* 0x000e220000000800 */
[----:B------:R-:W-:Y:S01]  /*1860*/  USHF.L.U32 UR5, UR16, 0xc, URZ ;  /* 0x0000000c10057899 */ /* 0x000fe200080006ff */
[----:B------:R-:W-:Y:S01]  /*1870*/  LOP3.LUT R3, RZ, R5, RZ, 0x33, !PT ;  /* 0x00000005ff037212 */ /* 0x000fe200078e33ff */
[----:B------:R-:W-:Y:S02]  /*1880*/  BSSY.RECONVERGENT B2, `(.L_x_77) ;  /* 0x0000037000027945 */ /* 0x000fe40003800200 */
[----:B------:R-:W-:-:S06]  /*1890*/  UIADD3 UR5, UPT, UPT, UR5, UR6, URZ ;  /* 0x0000000605057290 */ /* 0x000fcc000fffe0ff */
[----:B------:R-:W-:Y:S01]  /*18a0*/  IADD3 R2, PT, PT, R2, -UR5, R3 ;  /* 0x8000000502027c10 */ /* 0x000fe2000fffe003 */
[----:B0-----:R-:W-:Y:S01]  /*18b0*/  IMAD R3, R4, UR4, RZ ;  /* 0x0000000404037c24 */ /* 0x001fe2000f8e02ff */
[----:B------:R-:W-:-:S03]  /*18c0*/  MOV R4, R5 ;  /* 0x0000000500047202 */ /* 0x000fc60000000f00 */
[----:B------:R-:W-:-:S05]  /*18d0*/  IMAD R2, R3, -0x1000, R2 ;  /* 0xfffff00003027824 */ /* 0x000fca00078e0202 */
[C---:B------:R-:W-:Y:S02]  /*18e0*/  ISETP.GE.U32.AND P0, PT, R2.reuse, 0xf00, PT ;  /* 0x00000f000200780c */ /* 0x040fe40003f06070 */
[----:B------:R-:W-:-:S04]  /*18f0*/  LEA.HI R19, R2, 0x1, RZ, 0x18 ;  /* 0x0000000102137811 */ /* 0x000fc800078fc0ff */
[----:B------:R-:W-:-:S04]  /*1900*/  LOP3.LUT R21, R19, 0xf, RZ, 0xc0, !PT ;  /* 0x0000000f13157812 */ /* 0x000fc800078ec0ff */
[----:B------:R-:W-:-:S03]  /*1910*/  ISETP.NE.AND P1, PT, R21, RZ, PT ;  /* 0x000000ff1500720c */ /* 0x000fc60003f25270 */
[----:B------:R-:W-:Y:S10]  /*1920*/  @!P0 BRA `(.L_x_78) ;  /* 0x0000000000b08947 */ /* 0x000ff40003800000 */
[----:B------:R-:W-:Y:S01]  /*1930*/  LEA.HI R2, R0, 0x1, RZ, 0x18 ;  /* 0x0000000100027811 */ /* 0x000fe200078fc0ff */
[----:B------:R-:W-:-:S03]  /*1940*/  IMAD.MOV.U32 R4, RZ, RZ, R5 ;  /* 0x000000ffff047224 */ /* 0x000fc600078e0005 */
[----:B------:R-:W-:-:S04]  /*1950*/  LOP3.LUT R2, R2, 0x1fffff0, RZ, 0xc0, !PT ;  /* 0x01fffff002027812 */ /* 0x000fc800078ec0ff */
[----:B------:R-:W-:-:S07]  /*1960*/  IADD3 R8, PT, PT, -R2, RZ, RZ ;  /* 0x000000ff02087210 */ /* 0x000fce0007ffe1ff */
.L_x_79:
[----:B------:R-:W-:Y:S01]  /*1970*/  IMAD.MOV.U32 R2, RZ, RZ, R6 ;  /* 0x000000ffff027224 */ /* 0x000fe200078e0006 */
[----:B------:R-:W-:-:S05]  /*1980*/  MOV R3, R9 ;  /* 0x0000000900037202 */ /* 0x000fca0000000f00 */
[----:B------:R-:W2:Y:S04]  /*1990*/  LDG.E R18, desc[UR14][R2.64+-0x2000] ;  /* 0xffe0000e02127981 */ /* 0x000ea8000c1e1900 */
[----:B------:R-:W3:Y:S04]  /*19a0*/  LDG.E R17, desc[UR14][R2.64+-0x1c00] ;  /* 0xffe4000e02117981 */ /* 0x000ee8000c1e1900 */
        /* <DEDUP_REMOVED lines=14> */
[----:B------:R-:W-:-:S02]  /*1a90*/  VIADD R8, R8, 0x10 ;  /* 0x0000001008087836 */ /* 0x000fc40000000000 */
[----:B------:R-:W-:-:S03]  /*1aa0*/  VIADD R4, R4, 0x1000 ;  /* 0x0000100004047836 */ /* 0x000fc60000000000 */
[----:B------:R-:W-:Y:S01]  /*1ab0*/  ISETP.NE.AND P0, PT, R8, RZ, PT ;  /* 0x000000ff0800720c */ /* 0x000fe20003f05270 */
[----:B--2---:R-:W-:-:S04]  /*1ac0*/  FADD R18, R18, R7 ;  /* 0x0000000712127221 */ /* 0x004fc80000000000 */
        /* <DEDUP_REMOVED lines=13> */
[----:B------:R-:W-:-:S03]  /*1ba0*/  IADD3 R6, P2, PT, R2, 0x4000, RZ ;  /* 0x0000400002067810 */ /* 0x000fc60007f5e0ff */
[----:B------:R-:W-:Y:S01]  /*1bb0*/  FADD R10, R10, R9 ;  /* 0x000000090a0a7221 */ /* 0x000fe20000000000 */
[----:B------:R-:W-:-:S03]  /*1bc0*/  IADD3.X R9, PT, PT, RZ, R3, RZ, P2, !PT ;  /* 0x00000003ff097210 */ /* 0x000fc600017fe4ff */
[----:B------:R-:W-:Y:S01]  /*1bd0*/  FADD R7, R10, R5 ;  /* 0x000000050a077221 */ /* 0x000fe20000000000 */
[----:B------:R-:W-:Y:S06]  /*1be0*/  @P0 BRA `(.L_x_79) ;  /* 0xfffffffc00600947 */ /* 0x000fec000383ffff */
.L_x_78:
[----:B------:R-:W-:Y:S05]  /*1bf0*/  BSYNC.RECONVERGENT B2 ;  /* 0x0000000000027941 */ /* 0x000fea0003800200 */
.L_x_77:
[----:B------:R-:W-:Y:S05]  /*1c00*/  @!P1 BRA `(.L_x_76) ;  /* 0x0000000400009947 */ /* 0x000fea0003800000 */
[----:B------:R-:W-:Y:S01]  /*1c10*/  ISETP.GE.U32.AND P0, PT, R21, 0x8, PT ;  /* 0x000000081500780c */ /* 0x000fe20003f06070 */
[----:B------:R-:W-:Y:S01]  /*1c20*/  BSSY.RECONVERGENT B2, `(.L_x_80) ;  /* 0x0000019000027945 */ /* 0x000fe20003800200 */
[----:B------:R-:W-:-:S04]  /*1c30*/  LOP3.LUT R9, R19, 0x7, RZ, 0xc0, !PT ;  /* 0x0000000713097812 */ /* 0x000fc800078ec0ff */
[----:B------:R-:W-:-:S07]  /*1c40*/  ISETP.NE.AND P1, PT, R9, RZ, PT ;  /* 0x000000ff0900720c */ /* 0x000fce0003f25270 */
[----:B------:R-:W-:Y:S06]  /*1c50*/  @!P0 BRA `(.L_x_81) ;  /* 0x0000000000548947 */ /* 0x000fec0003800000 */
[----:B------:R-:W-:-:S04]  /*1c60*/  IADD3 R3, P0, PT, R4, UR8, RZ ;  /* 0x0000000804037c10 */ /* 0x000fc8000ff1e0ff */
[----:B------:R-:W-:Y:S02]  /*1c70*/  IADD3.X R6, PT, PT, RZ, UR9, RZ, P0, !PT ;  /* 0x00000009ff067c10 */ /* 0x000fe400087fe4ff */
[----:B------:R-:W-:-:S04]  /*1c80*/  LEA R2, P0, R3, UR12, 0x2 ;  /* 0x0000000c03027c11 */ /* 0x000fc8000f8010ff */
[----:B------:R-:W-:-:S05]  /*1c90*/  LEA.HI.X R3, R3, UR13, R6, 0x2, P0 ;  /* 0x0000000d03037c11 */ /* 0x000fca00080f1406 */
[----:B------:R-:W2:Y:S04]  /*1ca0*/  LDG.E R6, desc[UR14][R2.64] ;  /* 0x0000000e02067981 */ /* 0x000ea8000c1e1900 */
[----:B------:R-:W3:Y:S04]  /*1cb0*/  LDG.E R5, desc[UR14][R2.64+0x400] ;  /* 0x0004000e02057981 */ /* 0x000ee8000c1e1900 */
[----:B------:R-:W4:Y:S04]  /*1cc0*/  LDG.E R8, desc[UR14][R2.64+0x800] ;  /* 0x0008000e02087981 */ /* 0x000f28000c1e1900 */
[----:B------:R-:W5:Y:S04]  /*1cd0*/  LDG.E R10, desc[UR14][R2.64+0xc00] ;  /* 0x000c000e020a7981 */ /* 0x000f68000c1e1900 */
[----:B------:R-:W5:Y:S04]  /*1ce0*/  LDG.E R12, desc[UR14][R2.64+0x1000] ;  /* 0x0010000e020c7981 */ /* 0x000f68000c1e1900 */
[----:B------:R-:W5:Y:S04]  /*1cf0*/  LDG.E R14, desc[UR14][R2.64+0x1400] ;  /* 0x0014000e020e7981 */ /* 0x000f68000c1e1900 */
[----:B------:R-:W5:Y:S04]  /*1d00*/  LDG.E R16, desc[UR14][R2.64+0x1800] ;  /* 0x0018000e02107981 */ /* 0x000f68000c1e1900 */
[----:B------:R-:W5:Y:S01]  /*1d10*/  LDG.E R18, desc[UR14][R2.64+0x1c00] ;  /* 0x001c000e02127981 */ /* 0x000f62000c1e1900 */
[----:B------:R-:W-:-:S02]  /*1d20*/  VIADD R4, R4, 0x800 ;  /* 0x0000080004047836 */ /* 0x000fc40000000000 */
[----:B--2---:R-:W-:-:S04]  /*1d30*/  FADD R6, R7, R6 ;  /* 0x0000000607067221 */ /* 0x004fc80000000000 */
[----:B---3--:R-:W-:-:S04]  /*1d40*/  FADD R5, R6, R5 ;  /* 0x0000000506057221 */ /* 0x008fc80000000000 */
[----:B----4-:R-:W-:-:S04]  /*1d50*/  FADD R5, R5, R8 ;  /* 0x0000000805057221 */ /* 0x010fc80000000000 */
[----:B-----5:R-:W-:-:S04]  /*1d60*/  FADD R5, R5, R10 ;  /* 0x0000000a05057221 */ /* 0x020fc80000000000 */
[----:B------:R-:W-:-:S04]  /*1d70*/  FADD R5, R5, R12 ;  /* 0x0000000c05057221 */ /* 0x000fc80000000000 */
[----:B------:R-:W-:-:S04]  /*1d80*/  FADD R5, R5, R14 ;  /* 0x0000000e05057221 */ /* 0x000fc80000000000 */
[----:B------:R-:W-:-:S04]  /*1d90*/  FADD R5, R5, R16 ;  /* 0x0000001005057221 */ /* 0x000fc80000000000 */
[----:B------:R-:W-:-:S07]  /*1da0*/  FADD R7, R5, R18 ;  /* 0x0000001205077221 */ /* 0x000fce0000000000 */
.L_x_81:
[----:B------:R-:W-:Y:S05]  /*1db0*/  BSYNC.RECONVERGENT B2 ;  /* 0x0000000000027941 */ /* 0x000fea0003800200 */
.L_x_80:
[----:B------:R-:W-:Y:S05]  /*1dc0*/  @!P1 BRA `(.L_x_76) ;  /* 0x0000000000909947 */ /* 0x000fea0003800000 */
[----:B------:R-:W-:Y:S01]  /*1dd0*/  ISETP.GE.U32.AND P0, PT, R9, 0x4, PT ;  /* 0x000000040900780c */ /* 0x000fe20003f06070 */
[----:B------:R-:W-:Y:S01]  /*1de0*/  BSSY.RECONVERGENT B2, `(.L_x_82) ;  /* 0x0000010000027945 */ /* 0x000fe20003800200 */
[----:B------:R-:W-:-:S11]  /*1df0*/  LOP3.LUT P1, RZ, R19, 0x3, RZ, 0xc0, !PT ;  /* 0x0000000313ff7812 */ /* 0x000fd6000782c0ff */
[----:B------:R-:W-:Y:S05]  /*1e00*/  @!P0 BRA `(.L_x_83) ;  /* 0x0000000000348947 */ /* 0x000fea0003800000 */
[----:B------:R-:W-:-:S04]  /*1e10*/  IADD3 R3, P0, PT, R4, UR8, RZ ;  /* 0x0000000804037c10 */ /* 0x000fc8000ff1e0ff */
[----:B------:R-:W-:Y:S02]  /*1e20*/  IADD3.X R6, PT, PT, RZ, UR9, RZ, P0, !PT ;  /* 0x00000009ff067c10 */ /* 0x000fe400087fe4ff */
[----:B------:R-:W-:-:S04]  /*1e30*/  LEA R2, P0, R3, UR12, 0x2 ;  /* 0x0000000c03027c11 */ /* 0x000fc8000f8010ff */
[----:B------:R-:W-:-:S05]  /*1e40*/  LEA.HI.X R3, R3, UR13, R6, 0x2, P0 ;  /* 0x0000000d03037c11 */ /* 0x000fca00080f1406 */
[----:B------:R-:W2:Y:S04]  /*1e50*/  LDG.E R6, desc[UR14][R2.64] ;  /* 0x0000000e02067981 */ /* 0x000ea8000c1e1900 */
[----:B------:R-:W3:Y:S04]  /*1e60*/  LDG.E R5, desc[UR14][R2.64+0x400] ;  /* 0x0004000e02057981 */ /* 0x000ee8000c1e1900 */
[----:B------:R-:W4:Y:S04]  /*1e70*/  LDG.E R8, desc[UR14][R2.64+0x800] ;  /* 0x0008000e02087981 */ /* 0x000f28000c1e1900 */
[----:B------:R-:W5:Y:S01]  /*1e80*/  LDG.E R10, desc[UR14][R2.64+0xc00] ;  /* 0x000c000e020a7981 */ /* 0x000f62000c1e1900 */
[----:B------:R-:W-:-:S02]  /*1e90*/  VIADD R4, R4, 0x400 ;  /* 0x0000040004047836 */ /* 0x000fc40000000000 */
[----:B--2---:R-:W-:-:S04]  /*1ea0*/  FADD R6, R7, R6 ;  /* 0x0000000607067221 */ /* 0x004fc80000000000 */
[----:B---3--:R-:W-:-:S04]  /*1eb0*/  FADD R5, R6, R5 ;  /* 0x0000000506057221 */ /* 0x008fc80000000000 */
[----:B----4-:R-:W-:-:S04]  /*1ec0*/  FADD R5, R5, R8 ;  /* 0x0000000805057221 */ /* 0x010fc80000000000 */
[----:B-----5:R-:W-:-:S07]  /*1ed0*/  FADD R7, R5, R10 ;  /* 0x0000000a05077221 */ /* 0x020fce0000000000 */
.L_x_83:
[----:B------:R-:W-:Y:S05]  /*1ee0*/  BSYNC.RECONVERGENT B2 ;  /* 0x0000000000027941 */ /* 0x000fea0003800200 */
.L_x_82:
[----:B------:R-:W-:Y:S05]  /*1ef0*/  @!P1 BRA `(.L_x_76) ;  /* 0x0000000000449947 */ /* 0x000fea0003800000 */
[----:B------:R-:W-:Y:S02]  /*1f00*/  LOP3.LUT R0, R0, 0xffff, RZ, 0xc0, !PT ;  /* 0x0000ffff00007812 */ /* 0x000fe400078ec0ff */
[----:B------:R-:W-:Y:S02]  /*1f10*/  IADD3 R5, P0, PT, R4, UR10, RZ ;  /* 0x0000000a04057c10 */ /* 0x000fe4000ff1e0ff */
[----:B------:R-:W-:Y:S02]  /*1f20*/  LEA.HI R0, R0, 0x1, RZ, 0x18 ;  /* 0x0000000100007811 */ /* 0x000fe400078fc0ff */
[----:B------:R-:W-:Y:S02]  /*1f30*/  LEA R4, P1, R5, UR12, 0x2 ;  /* 0x0000000c05047c11 */ /* 0x000fe4000f8210ff */
[----:B------:R-:W-:Y:S02]  /*1f40*/  LOP3.LUT R0, R0, 0x3, RZ, 0xc0, !PT ;  /* 0x0000000300007812 */ /* 0x000fe400078ec0ff */
[----:B------:R-:W-:-:S03]  /*1f50*/  IADD3.X R2, PT, PT, RZ, UR7, RZ, P0, !PT ;  /* 0x00000007ff027c10 */ /* 0x000fc600087fe4ff */
[----:B------:R-:W-:Y:S01]  /*1f60*/  IMAD.MOV R0, RZ, RZ, -R0 ;  /* 0x000000ffff007224 */ /* 0x000fe200078e0a00 */
[----:B------:R-:W-:-:S07]  /*1f70*/  LEA.HI.X R5, R5, UR13, R2, 0x2, P1 ;  /* 0x0000000d05057c11 */ /* 0x000fce00088f1402 */
.L_x_84:
[----:B------:R-:W-:Y:S01]  /*1f80*/  MOV R2, R4 ;  /* 0x0000000400027202 */ /* 0x000fe20000000f00 */
[----:B------:R-:W-:-:S05]  /*1f90*/  IMAD.MOV.U32 R3, RZ, RZ, R5 ;  /* 0x000000ffff037224 */ /* 0x000fca00078e0005 */
[----:B------:R-:W2:Y:S01]  /*1fa0*/  LDG.E R2, desc[UR14][R2.64] ;  /* 0x0000000e02027981 */ /* 0x000ea2000c1e1900 */
[----:B------:R-:W-:Y:S02]  /*1fb0*/  IADD3 R0, PT, PT, R0, 0x1, RZ ;  /* 0x0000000100007810 */ /* 0x000fe40007ffe0ff */
[----:B------:R-:W-:Y:S02]  /*1fc0*/  IADD3 R4, P1, PT, R4, 0x400, RZ ;  /* 0x0000040004047810 */ /* 0x000fe40007f3e0ff */
[----:B------:R-:W-:-:S03]  /*1fd0*/  ISETP.NE.AND P0, PT, R0, RZ, PT ;  /* 0x000000ff0000720c */ /* 0x000fc60003f05270 */
[----:B------:R-:W-:Y:S02]  /*1fe0*/  IMAD.X R5, RZ, RZ, R5, P1 ;  /* 0x000000ffff057224 */ /* 0x000fe400008e0605 */
[----:B--2---:R-:W-:-:S08]  /*1ff0*/  FADD R7, R2, R7 ;  /* 0x0000000702077221 */ /* 0x004fd00000000000 */
[----:B------:R-:W-:Y:S05]  /*2000*/  @P0 BRA `(.L_x_84) ;  /* 0xfffffffc00dc0947 */ /* 0x000fea000383ffff */
.L_x_76:
[----:B------:R-:W-:Y:S05]  /*2010*/  BSYNC.RECONVERGENT B1 ;  /* 0x0000000000017941 */ /* 0x000fea0003800200 */
.L_x_73:
[----:B------:R-:W0:Y:S01]  /*2020*/  S2R R6, SR_LANEID ;  /* 0x0000000000067919 */ /* 0x000e220000000000 */
[----:B------:R-:W1:Y:S01]  /*2030*/  SHFL.DOWN PT, R0, R7, 0x1, 0x1f ;  /* 0x08201f0007007f89 */ /* 0x000e6200000e0000 */
[----:B------:R-:W2:Y:S01]  /*2040*/  S2R R5, SR_TID.X ;  /* 0x0000000000057919 */ /* 0x000ea20000002100 */
[C---:B0-----:R-:W-:Y:S02]  /*2050*/  ISETP.GT.AND P0, PT, R6.reuse, 0x1e, PT ;  /* 0x0000001e0600780c */ /* 0x041fe40003f04270 */
[----:B------:R-:W-:-:S11]  /*2060*/  ISETP.NE.AND P1, PT, R6, RZ, PT ;  /* 0x000000ff0600720c */ /* 0x000fd60003f25270 */
[----:B-1----:R-:W-:Y:S01]  /*2070*/  @!P0 FADD R7, R0, R7 ;  /* 0x0000000700078221 */ /* 0x002fe20000000000 */
[----:B------:R-:W-:Y:S01]  /*2080*/  ISETP.GT.AND P0, PT, R6, 0x1d, PT ;  /* 0x0000001d0600780c */ /* 0x000fe20003f04270 */
[----:B------:R-:W0:Y:S01]  /*2090*/  @!P1 S2R R4, SR_CgaCtaId ;  /* 0x0000000000049919 */ /* 0x000e220000008800 */
[----:B------:R-:W-:Y:S02]  /*20a0*/  @!P1 MOV R3, 0x400 ;  /* 0x0000040000039802 */ /* 0x000fe40000000f00 */
[----:B--2---:R-:W-:Y:S01]  /*20b0*/  @!P1 SHF.R.U32.HI R2, RZ, 0x3, R5 ;  /* 0x00000003ff029819 */ /* 0x004fe20000011605 */
        /* <DEDUP_REMOVED lines=31> */
[----:B------:R-:W-:-:S07]  /*22b0*/  FADD R9, R2, R3 ;  /* 0x0000000302097221 */ /* 0x000fce0000000000 */
.L_x_72:
[----:B------:R-:W-:Y:S05]  /*22c0*/  BSYNC.RECONVERGENT B0 ;  /* 0x0000000000007941 */ /* 0x000fea0003800200 */
.L_x_57:
[----:B------:R-:W-:Y:S05]  /*22d0*/  @P0 EXIT ;  /* 0x000000000000094d */ /* 0x000fea0003800000 */
[----:B------:R-:W3:Y:S02]  /*22e0*/  LDCU.64 UR4, c[0x0][0x388] ;  /* 0x00007100ff0477ac */ /* 0x000ee40008000a00 */
[----:B---3--:R-:W-:-:S06]  /*22f0*/  UIMAD.WIDE.U32 UR4, UR16, 0x4, UR4 ;  /* 0x00000004100478a5 */ /* 0x008fcc000f8e0004 */
[----:B------:R-:W-:Y:S01]  /*2300*/  IMAD.U32 R2, RZ, RZ, UR4 ;  /* 0x00000004ff027e24 */ /* 0x000fe2000f8e00ff */
[----:B0-2---:R-:W-:-:S05]  /*2310*/  MOV R3, UR5 ;  /* 0x0000000500037c02 */ /* 0x005fca0008000f00 */
[----:B------:R-:W-:Y:S01]  /*2320*/  STG.E desc[UR14][R2.64], R9 ;  /* 0x0000000902007986 */ /* 0x000fe2000c10190e */
[----:B------:R-:W-:Y:S05]  /*2330*/  EXIT ;  /* 0x000000000000794d */ /* 0x000fea0003800000 */
.L_x_85:
        /* <DEDUP_REMOVED lines=12> */
.L_x_480:


//--------------------- .text._ZN3cub18CUB_300001_SM_10006detail6reduce28DeviceReduceSingleTileKernelINS2_10policy_hubIfyN4cuda3std3__44plusIfEEE10Policy1000EN6thrust24THRUST_300001_SM_1000_NS6detail15normal_iteratorINSD_10device_ptrIfEEEEPfyS9_ffNS7_10__identityEEEvT0_T1_T2_T3_T4_T6_ --------------------------
	.section	.text._ZN3cub18CUB_300001_SM_10006detail6reduce28DeviceReduceSingleTileKernelINS2_10policy_hubIfyN4cuda3std3__44plusIfEEE10Policy1000EN6thrust24THRUST_300001_SM_1000_NS6detail15normal_iteratorINSD_10device_ptrIfEEEEPfyS9_ffNS7_10__identityEEEvT0_T1_T2_T3_T4_T6_,"ax",@progbits
	.align	128
        .global         _ZN3cub18CUB_300001_SM_10006detail6reduce28DeviceReduceSingleTileKernelINS2_10policy_hubIfyN4cuda3std3__44plusIfEEE10Policy1000EN6thrust24THRUST_300001_SM_1000_NS6detail15normal_iteratorINSD_10device_ptrIfEEEEPfyS9_ffNS7_10__identityEEEvT0_T1_T2_T3_T4_T6_
        .type           _ZN3cub18CUB_300001_SM_10006detail6reduce28DeviceReduceSingleTileKernelINS2_10policy_hubIfyN4cuda3std3__44plusIfEEE10Policy1000EN6thrust24THRUST_300001_SM_1000_NS6detail15normal_iteratorINSD_10device_ptrIfEEEEPfyS9_ffNS7_10__identityEEEvT0_T1_T2_T3_T4_T6_,@function
        .size           _ZN3cub18CUB_300001_SM_10006detail6reduce28DeviceReduceSingleTileKernelINS2_10policy_hubIfyN4cuda3std3__44plusIfEEE10Policy1000EN6thrust24THRUST_300001_SM_1000_NS6detail15normal_iteratorINSD_10device_ptrIfEEEEPfyS9_ffNS7_10__identityEEEvT0_T1_T2_T3_T4_T6_,(.L_x_481 - _ZN3cub18CUB_300001_SM_10006detail6reduce28DeviceReduceSingleTileKernelINS2_10policy_hubIfyN4cuda3std3__44plusIfEEE10Policy1000EN6thrust24THRUST_300001_SM_1000_NS6detail15normal_iteratorINSD_10device_ptrIfEEEEPfyS9_ffNS7_10__identityEEEvT0_T1_T2_T3_T4_T6_)
        .other          _ZN3cub18CUB_300001_SM_10006detail6reduce28DeviceReduceSingleTileKernelINS2_10policy_hubIfyN4cuda3std3__44plusIfEEE10Policy1000EN6thrust24THRUST_300001_SM_1000_NS6detail15normal_iteratorINSD_10device_ptrIfEEEEPfyS9_ffNS7_10__identityEEEvT0_T1_T2_T3_T4_T6_,@"STO_CUDA_ENTRY STV_DEFAULT"
_ZN3cub18CUB_300001_SM_10006detail6reduce28DeviceReduceSingleTileKernelINS2_10policy_hubIfyN4cuda3std3__44plusIfEEE10Policy1000EN6thrust24THRUST_300001_SM_1000_NS6detail15normal_iteratorINSD_10device_ptrIfEEEEPfyS9_ffNS7_10__identityEEEvT0_T1_T2_T3_T4_T6_:
.text._ZN3cub18CUB_300001_SM_10006detail6reduce28DeviceReduceSingleTileKernelINS2_10policy_hubIfyN4cuda3std3__44plusIfEEE10Policy1000EN6thrust24THRUST_300001_SM_1000_NS6detail15normal_iteratorINSD_10device_ptrIfEEEEPfyS9_ffNS7_10__identityEEEvT0_T1_T2_T3_T4_T6_:
[----:B------:R-:W-:Y:S01]  /*0000*/  LDC R1, c[0x0][0x37c] ;  /* 0x0000df00ff017b82 */ /* 0x000fe20000000800 */
[----:B------:R-:W0:Y:S01]  /*0010*/  LDCU.64 UR4, c[0x0][0x390] ;  /* 0x00007200ff0477ac */ /* 0x000e220008000a00 */
[----:B------:R-:W1:Y:S01]  /*0020*/  LDCU.64 UR6, c[0x0][0x358] ;  /* 0x00006b00ff0677ac */ /* 0x000e620008000a00 */
[----:B0-----:R-:W-:Y:S01]  /*0030*/  MOV R4, UR4 ;  /* 0x0000000400047c02 */ /* 0x001fe20008000f00 */
[----:B------:R-:W-:-:S03]  /*0040*/  IMAD.U32 R0, RZ, RZ, UR5 ;  /* 0x00000005ff007e24 */ /* 0x000fc6000f8e00ff */
[----:B------:R-:W-:-:S04]  /*0050*/  ISETP.NE.U32.AND P0, PT, R4, RZ, PT ;  /* 0x000000ff0400720c */ /* 0x000fc80003f05070 */
[----:B------:R-:W-:-:S13]  /*0060*/  ISETP.NE.AND.EX P0, PT, R0, RZ, PT, P0 ;  /* 0x000000ff0000720c */ /* 0x000fda0003f05300 */
        /* <DEDUP_REMOVED lines=8> */
.L_x_86:
[----:B------:R-:W-:Y:S01]  /*00f0*/  ISETP.GT.U32.AND P0, PT, R4, 0xfff, PT ;  /* 0x00000fff0400780c */ /* 0x000fe20003f04070 */
[----:B------:R-:W-:Y:S03]  /*0100*/  BSSY.RECONVERGENT B0, `(.L_x_87) ;  /* 0x00001f3000007945 */ /* 0x000fe60003800200 */
[----:B------:R-:W-:-:S13]  /*0110*/  ISETP.GT.U32.AND.EX P0, PT, R0, RZ, PT, P0 ;  /* 0x000000ff0000720c */ /* 0x000fda0003f04100 */
[----:B------:R-:W-:Y:S05]  /*0120*/  @P0 BRA `(.L_x_88) ;  /* 0x0000000c00ac0947 */ /* 0x000fea0003800000 */
[----:B------:R-:W0:Y:S01]  /*0130*/  S2R R5, SR_TID.X ;  /* 0x0000000000057919 */ /* 0x000e220000002100 */
[----:B------:R-:W-:Y:S01]  /*0140*/  BSSY.RECONVERGENT B1, `(.L_x_89) ;  /* 0x0000009000017945 */ /* 0x000fe20003800200 */
[----:B------:R-:W-:Y:S01]  /*0150*/  HFMA2 R6, -RZ, RZ, 0, 0 ;  /* 0x00000000ff067431 */ /* 0x000fe200000001ff */
[----:B0-----:R-:W-:Y:S01]  /*0160*/  ISETP.GE.U32.AND P0, PT, R5, R4, PT ;  /* 0x000000040500720c */ /* 0x001fe20003f06070 */
[----:B------:R-:W-:-:S12]  /*0170*/  IMAD.MOV.U32 R7, RZ, RZ, R5 ;  /* 0x000000ffff077224 */ /* 0x000fd800078e0005 */
[----:B------:R-:W-:Y:S05]  /*0180*/  @P0 BRA `(.L_x_90) ;  /* 0x0000000000100947 */ /* 0x000fea0003800000 */
[----:B------:R-:W0:Y:S02]  /*0190*/  LDC.64 R2, c[0x0][0x380] ;  /* 0x0000e000ff027b82 */ /* 0x000e240000000a00 */
[----:B0-----:R-:W-:-:S05]  /*01a0*/  IMAD.WIDE.U32 R2, R5, 0x4, R2 ;  /* 0x0000000405027825 */ /* 0x001fca00078e0002 */
[----:B------:R0:W5:Y:S01]  /*01b0*/  LDG.E R6, desc[UR6][R2.64] ;  /* 0x0000000602067981 */ /* 0x000162000c1e1900 */
[----:B------:R-:W-:-:S07]  /*01c0*/  IADD3 R7, PT, PT, R5, 0x100, RZ ;  /* 0x0000010005077810 */ /* 0x000fce0007ffe0ff */
.L_x_90:
[----:B------:R-:W-:Y:S05]  /*01d0*/  BSYNC.RECONVERGENT B1 ;  /* 0x0000000000017941 */ /* 0x000fea0003800200 */
.L_x_89:
[----:B------:R-:W-:Y:S01]  /*01e0*/  ISETP.GE.U32.AND P0, PT, R7, R4, PT ;  /* 0x000000040700720c */ /* 0x000fe20003f06070 */
[----:B------:R-:W-:-:S12]  /*01f0*/  BSSY.RECONVERGENT B1, `(.L_x_91) ;  /* 0x000006d000017945 */ /* 0x000fd80003800200 */
[----:B------:R-:W-:Y:S05]  /*0200*/  @P0 BRA `(.L_x_92) ;  /* 0x0000000400ac0947 */ /* 0x000fea0003800000 */
[----:B0-----:R-:W-:Y:S01]  /*0210*/  LOP3.LUT R3, RZ, R7, RZ, 0x33, !PT ;  /* 0x00000007ff037212 */ /* 0x001fe200078e33ff */
[----:B------:R-:W-:Y:S04]  /*0220*/  BSSY.RECONVERGENT B2, `(.L_x_93) ;  /* 0x0000033000027945 */ /* 0x000fe80003800200 */
[----:B------:R-:W-:-:S05]  /*0230*/  IMAD.IADD R3, R3, 0x1, R4 ;  /* 0x0000000103037824 */ /* 0x000fca00078e0204 */
[C---:B------:R-:W-:Y:S02]  /*0240*/  ISETP.GE.U32.AND P0, PT, R3.reuse, 0xf00, PT ;  /* 0x00000f000300780c */ /* 0x040fe40003f06070 */
[----:B------:R-:W-:-:S04]  /*0250*/  LEA.HI R8, R3, 0x1, RZ, 0x18 ;  /* 0x0000000103087811 */ /* 0x000fc800078fc0ff */
[----:B------:R-:W-:-:S04]  /*0260*/  LOP3.LUT R22, R8, 0xf, RZ, 0xc0, !PT ;  /* 0x0000000f08167812 */ /* 0x000fc800078ec0ff */
[----:B------:R-:W-:-:S03]  /*0270*/  ISETP.NE.AND P1, PT, R22, RZ, PT ;  /* 0x000000ff1600720c */ /* 0x000fc60003f25270 */
[----:B------:R-:W-:Y:S10]  /*0280*/  @!P0 BRA `(.L_x_94) ;  /* 0x0000000000b08947 */ /* 0x000ff40003800000 */
[----:B------:R-:W0:Y:S01]  /*0290*/  LDC.64 R2, c[0x0][0x380] ;  /* 0x0000e000ff027b82 */ /* 0x000e220000000a00 */
[----:B------:R-:W-:-:S04]  /*02a0*/  LOP3.LUT R9, R8, 0x1fffff0, RZ, 0xc0, !PT ;  /* 0x01fffff008097812 */ /* 0x000fc800078ec0ff */
[----:B------:R-:W-:Y:S01]  /*02b0*/  IADD3 R9, PT, PT, -R9, RZ, RZ ;  /* 0x000000ff09097210 */ /* 0x000fe20007ffe1ff */
[----:B0-----:R-:W-:-:S03]  /*02c0*/  IMAD.WIDE.U32 R2, R7, 0x4, R2 ;  /* 0x0000000407027825 */ /* 0x001fc600078e0002 */
[----:B------:R-:W-:-:S05]  /*02d0*/  IADD3 R2, P0, PT, R2, 0x2000, RZ ;  /* 0x0000200002027810 */ /* 0x000fca0007f1e0ff */
[----:B------:R-:W-:-:S08]  /*02e0*/  IMAD.X R3, RZ, RZ, R3, P0 ;  /* 0x000000ffff037224 */ /* 0x000fd000000e0603 */
.L_x_95:
        /* <DEDUP_REMOVED lines=38> */
.L_x_94:
[----:B------:R-:W-:Y:S05]  /*0550*/  BSYNC.RECONVERGENT B2 ;  /* 0x0000000000027941 */ /* 0x000fea0003800200 */
.L_x_93:
[----:B------:R-:W-:Y:S05]  /*0560*/  @!P1 BRA `(.L_x_92) ;  /* 0x0000000000d49947 */ /* 0x000fea0003800000 */
[----:B------:R-:W-:Y:S01]  /*0570*/  ISETP.GE.U32.AND P0, PT, R22, 0x8, PT ;  /* 0x000000081600780c */ /* 0x000fe20003f06070 */
[----:B------:R-:W-:Y:S01]  /*0580*/  BSSY.RECONVERGENT B2, `(.L_x_96) ;  /* 0x0000017000027945 */ /* 0x000fe20003800200 */
[----:B------:R-:W-:-:S04]  /*0590*/  LOP3.LUT R11, R8, 0x7, RZ, 0xc0, !PT ;  /* 0x00000007080b7812 */ /* 0x000fc800078ec0ff */
[----:B------:R-:W-:-:S07]  /*05a0*/  ISETP.NE.AND P1, PT, R11, RZ, PT ;  /* 0x000000ff0b00720c */ /* 0x000fce0003f25270 */
[----:B------:R-:W-:Y:S06]  /*05b0*/  @!P0 BRA `(.L_x_97) ;  /* 0x00000000004c8947 */ /* 0x000fec0003800000 */
[----:B------:R-:W0:Y:S02]  /*05c0*/  LDC.64 R2, c[0x0][0x380] ;  /* 0x0000e000ff027b82 */ /* 0x000e240000000a00 */
[----:B0-----:R-:W-:-:S05]  /*05d0*/  IMAD.WIDE R2, R7, 0x4, R2 ;  /* 0x0000000407027825 */ /* 0x001fca00078e0202 */
        /* <DEDUP_REMOVED lines=17> */
.L_x_97:
[----:B------:R-:W-:Y:S05]  /*06f0*/  BSYNC.RECONVERGENT B2 ;  /* 0x0000000000027941 */ /* 0x000fea0003800200 */
.L_x_96:
        /* <DEDUP_REMOVED lines=17> */
.L_x_99:
[----:B------:R-:W-:Y:S05]  /*0810*/  BSYNC.RECONVERGENT B2 ;  /* 0x0000000000027941 */ /* 0x000fea0003800200 */
.L_x_98:
[----:B------:R-:W-:Y:S05]  /*0820*/  @!P1 BRA `(.L_x_92) ;  /* 0x0000000000249947 */ /* 0x000fea0003800000 */
[----:B------:R-:W0:Y:S01]  /*0830*/  LDC.64 R8, c[0x0][0x380] ;  /* 0x0000e000ff087b82 */ /* 0x000e220000000a00 */
[----:B------:R-:W-:-:S07]  /*0840*/  IMAD.MOV R10, RZ, RZ, -R10 ;  /* 0x000000ffff0a7224 */ /* 0x000fce00078e0a0a */
.L_x_100:
[----:B0-----:R-:W-:-:S06]  /*0850*/  IMAD.WIDE R2, R7, 0x4, R8 ;  /* 0x0000000407027825 */ /* 0x001fcc00078e0208 */
[----:B------:R-:W2:Y:S01]  /*0860*/  LDG.E R3, desc[UR6][R2.64] ;  /* 0x0000000602037981 */ /* 0x000ea2000c1e1900 */
[----:B------:R-:W-:Y:S01]  /*0870*/  IADD3 R10, PT, PT, R10, 0x1, RZ ;  /* 0x000000010a0a7810 */ /* 0x000fe20007ffe0ff */
[----:B------:R-:W-:-:S03]  /*0880*/  VIADD R7, R7, 0x100 ;  /* 0x0000010007077836 */ /* 0x000fc60000000000 */
[----:B------:R-:W-:Y:S01]  /*0890*/  ISETP.NE.AND P0, PT, R10, RZ, PT ;  /* 0x000000ff0a00720c */ /* 0x000fe20003f05270 */
[----:B--2--5:R-:W-:-:S12]  /*08a0*/  FADD R6, R3, R6 ;  /* 0x0000000603067221 */ /* 0x024fd80000000000 */
[----:B------:R-:W-:Y:S05]  /*08b0*/  @P0 BRA `(.L_x_100) ;  /* 0xfffffffc00e40947 */ /* 0x000fea000383ffff */
.L_x_92:
[----:B------:R-:W-:Y:S05]  /*08c0*/  BSYNC.RECONVERGENT B1 ;  /* 0x0000000000017941 */ /* 0x000fea0003800200 */
.L_x_91:
[----:B------:R-:W-:Y:S02]  /*08d0*/  ISETP.GE.U32.AND P0, PT, R4, 0x100, PT ;  /* 0x000001000400780c */ /* 0x000fe40003f06070 */
[----:B-----5:R-:W-:Y:S02]  /*08e0*/  MOV R9, R6 ;  /* 0x0000000600097202 */ /* 0x020fe40000000f00 */
[----:B------:R-:W-:-:S13]  /*08f0*/  ISETP.GE.U32.AND.EX P0, PT, R0, RZ, PT, P0 ;  /* 0x000000ff0000720c */ /* 0x000fda0003f06100 */
[----:B------:R-:W-:Y:S05]  /*0900*/  @!P0 BRA `(.L_x_101) ;  /* 0x0000000000ac8947 */ /* 0x000fea0003800000 */
[----:B------:R-:W1:Y:S01]  /*0910*/  S2R R6, SR_LANEID ;  /* 0x0000000000067919 */ /* 0x000e620000000000 */
[----:B------:R-:W-:Y:S01]  /*0920*/  ISETP.NE.AND P5, PT, R5, RZ, PT ;  /* 0x000000ff0500720c */ /* 0x000fe20003fa5270 */
        /* <DEDUP_REMOVED lines=14> */
[----:B-1----:R-:W-:-:S05]  /*0a10*/  @!P1 LEA R7, R7, R4, 0x18 ;  /* 0x0000000407079211 */ /* 0x002fca00078ec0ff */
[----:B------:R-:W-:-:S03]  /*0a20*/  @!P1 IMAD.IADD R2, R2, 0x1, R7 ;  /* 0x0000000102029824 */ /* 0x000fc600078e0207 */
[----:B0-----:R-:W-:Y:S01]  /*0a30*/  @!P0 FADD R0, R0, R3 ;  /* 0x0000000300008221 */ /* 0x001fe20000000000 */
[----:B------:R-:W-:-:S04]  /*0a40*/  ISETP.GT.AND P0, PT, R6, 0x17, PT ;  /* 0x000000170600780c */ /* 0x000fc80003f04270 */
[----:B------:R-:W0:Y:S09]  /*0a50*/  SHFL.DOWN PT, R3, R0, 0x8, 0x1f ;  /* 0x09001f0000037f89 */ /* 0x000e3200000e0000 */
[----:B0-----:R-:W-:Y:S01]  /*0a60*/  @!P0 FADD R0, R0, R3 ;  /* 0x0000000300008221 */ /* 0x001fe20000000000 */
[----:B------:R-:W-:-:S04]  /*0a70*/  ISETP.GT.AND P0, PT, R6, 0xf, PT ;  /* 0x0000000f0600780c */ /* 0x000fc80003f04270 */
[----:B------:R-:W0:Y:S02]  /*0a80*/  SHFL.DOWN PT, R3, R0, 0x10, 0x1f ;  /* 0x0a001f0000037f89 */ /* 0x000e2400000e0000 */
[----:B0-----:R-:W-:-:S05]  /*0a90*/  FADD R3, R0, R3 ;  /* 0x0000000300037221 */ /* 0x001fca0000000000 */
[----:B------:R1:W-:Y:S01]  /*0aa0*/  @!P1 STS [R2+0x8], R3 ;  /* 0x0000080302009388 */ /* 0x0003e20000000800 */
[----:B------:R-:W-:Y:S01]  /*0ab0*/  FSEL R8, R0, R3, P0 ;  /* 0x0000000300087208 */ /* 0x000fe20000000000 */
[----:B------:R-:W-:Y:S06]  /*0ac0*/  BAR.SYNC.DEFER_BLOCKING 0x0 ;  /* 0x0000000000007b1d */ /* 0x000fec0000010000 */
[----:B------:R-:W-:Y:S05]  /*0ad0*/  @P5 BRA `(.L_x_102) ;  /* 0x0000001400545947 */ /* 0x000fea0003800000 */
[----:B------:R-:W0:Y:S01]  /*0ae0*/  S2UR UR5, SR_CgaCtaId ;  /* 0x00000000000579c3 */ /* 0x000e220000008800 */
[----:B------:R-:W-:Y:S02]  /*0af0*/  UMOV UR4, 0x400 ;  /* 0x0000040000047882 */ /* 0x000fe40000000000 */
[----:B0-----:R-:W-:-:S09]  /*0b00*/  ULEA UR4, UR5, UR4, 0x18 ;  /* 0x0000000405047291 */ /* 0x001fd2000f8ec0ff */
[----:B-1----:R-:W0:Y:S04]  /*0b10*/  LDS R3, [UR4+0xc] ;  /* 0x00000c04ff037984 */ /* 0x002e280008000800 */
        /* <DEDUP_REMOVED lines=10> */
.L_x_101:
[----:B------:R-:W1:Y:S01]  /*0bc0*/  S2R R8, SR_LANEID ;  /* 0x0000000000087919 */ /* 0x000e620000000000 */
[C---:B0-----:R-:W-:Y:S02]  /*0bd0*/  LOP3.LUT R2, R5.reuse, 0x3e0, RZ, 0xc0, !PT ;  /* 0x000003e005027812 */ /* 0x041fe400078ec0ff */
[----:B------:R-:W-:Y:S02]  /*0be0*/  ISETP.NE.AND P5, PT, R5, RZ, PT ;  /* 0x000000ff0500720c */ /* 0x000fe40003fa5270 */
[----:B------:R-:W-:Y:S02]  /*0bf0*/  LOP3.LUT R7, RZ, R2, RZ, 0x33, !PT ;  /* 0x00000002ff077212 */ /* 0x000fe400078e33ff */
[----:B------:R-:W-:-:S03]  /*0c00*/  IADD3 R3, PT, PT, R2, 0x20, RZ ;  /* 0x0000002002037810 */ /* 0x000fc60007ffe0ff */
[----:B------:R-:W-:Y:S01]  /*0c10*/  IMAD.IADD R7, R7, 0x1, R4 ;  /* 0x0000000107077824 */ /* 0x000fe200078e0204 */
[----:B------:R-:W-:-:S04]  /*0c20*/  ISETP.GT.U32.AND P0, PT, R3, R4, PT ;  /* 0x000000040300720c */ /* 0x000fc80003f04070 */
[----:B------:R-:W-:-:S05]  /*0c30*/  SEL R7, R7, 0x1f, P0 ;  /* 0x0000001f07077807 */ /* 0x000fca0000000000 */
[----:B------:R-:W0:Y:S01]  /*0c40*/  SHFL.DOWN PT, R2, R9, 0x1, R7 ;  /* 0x0820000009027989 */ /* 0x000e2200000e0007 */
[C---:B-1----:R-:W-:Y:S02]  /*0c50*/  ISETP.GE.AND P0, PT, R8.reuse, R7, PT ;  /* 0x000000070800720c */ /* 0x042fe40003f06270 */
[C---:B------:R-:W-:Y:S02]  /*0c60*/  IADD3 R6, PT, PT, R8.reuse, 0x2, RZ ;  /* 0x0000000208067810 */ /* 0x040fe40007ffe0ff */
[----:B------:R-:W-:-:S09]  /*0c70*/  ISETP.NE.AND P1, PT, R8, RZ, PT ;  /* 0x000000ff0800720c */ /* 0x000fd20003f25270 */
[----:B0-----:R-:W-:Y:S01]  /*0c80*/  @!P0 FADD R9, R2, R9 ;  /* 0x0000000902098221 */ /* 0x001fe20000000000 */
[----:B------:R-:W-:Y:S01]  /*0c90*/  ISETP.GT.AND P0, PT, R6, R7, PT ;  /* 0x000000070600720c */ /* 0x000fe20003f04270 */
[----:B------:R-:W-:Y:S02]  /*0ca0*/  VIADD R6, R8, 0x4 ;  /* 0x0000000408067836 */ /* 0x000fe40000000000 */
[----:B------:R-:W0:Y:S01]  /*0cb0*/  @!P1 S2R R11, SR_CgaCtaId ;  /* 0x00000000000b9919 */ /* 0x000e220000008800 */
[----:B------:R-:W-:Y:S01]  /*0cc0*/  @!P1 SHF.R.U32.HI R3, RZ, 0x3, R5 ;  /* 0x00000003ff039819 */ /* 0x000fe20000011605 */
[----:B------:R-:W1:Y:S03]  /*0cd0*/  SHFL.DOWN PT, R2, R9, 0x2, R7 ;  /* 0x0840000009027989 */ /* 0x000e6600000e0007 */
[----:B------:R-:W-:-:S05]  /*0ce0*/  @!P1 LOP3.LUT R3, R3, 0x7c, RZ, 0xc0, !PT ;  /* 0x0000007c03039812 */ /* 0x000fca00078ec0ff */
[----:B-1----:R-:W-:Y:S01]  /*0cf0*/  @!P0 FADD R9, R9, R2 ;  /* 0x0000000209098221 */ /* 0x002fe20000000000 */
[-C--:B------:R-:W-:Y:S02]  /*0d00*/  ISETP.GT.AND P0, PT, R6, R7.reuse, PT ;  /* 0x000000070600720c */ /* 0x080fe40003f04270 */
[----:B------:R-:W-:Y:S02]  /*0d10*/  IADD3 R6, PT, PT, R8, 0x8, RZ ;  /* 0x0000000808067810 */ /* 0x000fe40007ffe0ff */
[----:B------:R-:W1:Y:S09]  /*0d20*/  SHFL.DOWN PT, R2, R9, 0x4, R7 ;  /* 0x0880000009027989 */ /* 0x000e7200000e0007 */
[----:B-1----:R-:W-:Y:S01]  /*0d30*/  @!P0 FADD R9, R9, R2 ;  /* 0x0000000209098221 */ /* 0x002fe20000000000 */
[----:B------:R-:W-:Y:S01]  /*0d40*/  ISETP.GT.AND P0, PT, R6, R7, PT ;  /* 0x000000070600720c */ /* 0x000fe20003f04270 */
[----:B------:R-:W-:-:S03]  /*0d50*/  VIADD R6, R8, 0x10 ;  /* 0x0000001008067836 */ /* 0x000fc60000000000 */
[----:B------:R-:W1:Y:S09]  /*0d60*/  SHFL.DOWN PT, R2, R9, 0x8, R7 ;  /* 0x0900000009027989 */ /* 0x000e7200000e0007 */
[----:B-1----:R-:W-:Y:S01]  /*0d70*/  @!P0 FADD R9, R9, R2 ;  /* 0x0000000209098221 */ /* 0x002fe20000000000 */
[----:B------:R-:W-:-:S02]  /*0d80*/  ISETP.GT.AND P0, PT, R6, R7, PT ;  /* 0x000000070600720c */ /* 0x000fc40003f04270 */
[----:B------:R-:W-:Y:S02]  /*0d90*/  @!P1 MOV R6, 0x400 ;  /* 0x0000040000069802 */ /* 0x000fe40000000f00 */
[----:B------:R-:W1:Y:S02]  /*0da0*/  SHFL.DOWN PT, R2, R9, 0x10, R7 ;  /* 0x0a00000009027989 */ /* 0x000e6400000e0007 */
[----:B0-----:R-:W-:-:S04]  /*0db0*/  @!P1 LEA R6, R11, R6, 0x18 ;  /* 0x000000060b069211 */ /* 0x001fc800078ec0ff */
[----:B------:R-:W-:-:S03]  /*0dc0*/  @!P1 IADD3 R3, PT, PT, R3, R6, RZ ;  /* 0x0000000603039210 */ /* 0x000fc60007ffe0ff */
[----:B-1----:R-:W-:-:S04]  /*0dd0*/  @!P0 FADD R9, R9, R2 ;  /* 0x0000000209098221 */ /* 0x002fc80000000000 */
[----:B------:R-:W-:-:S05]  /*0de0*/  IMAD.MOV.U32 R8, RZ, RZ, R9 ;  /* 0x000000ffff087224 */ /* 0x000fca00078e0009 */
[----:B------:R0:W-:Y:S01]  /*0df0*/  @!P1 STS [R3+0x8], R8 ;  /* 0x0000080803009388 */ /* 0x0001e20000000800 */
[----:B------:R-:W-:Y:S06]  /*0e00*/  BAR.SYNC.DEFER_BLOCKING 0x0 ;  /* 0x0000000000007b1d */ /* 0x000fec0000010000 */
[----:B------:R-:W-:Y:S05]  /*0e10*/  @P5 BRA `(.L_x_102) ;  /* 0x0000001000845947 */ /* 0x000fea0003800000 */
[----:B------:R-:W1:Y:S01]  /*0e20*/  S2UR UR5, SR_CgaCtaId ;  /* 0x00000000000579c3 */ /* 0x000e620000008800 */
[----:B------:R-:W-:Y:S01]  /*0e30*/  UMOV UR4, 0x400 ;  /* 0x0000040000047882 */ /* 0x000fe20000000000 */
[C---:B------:R-:W-:Y:S02]  /*0e40*/  ISETP.GT.U32.AND P3, PT, R4.reuse, 0x20, PT ;  /* 0x000000200400780c */ /* 0x040fe40003f64070 */
[----:B------:R-:W-:Y:S02]  /*0e50*/  ISETP.GT.U32.AND P1, PT, R4, 0x40, PT ;  /* 0x000000400400780c */ /* 0x000fe40003f24070 */
[----:B------:R-:W-:Y:S02]  /*0e60*/  ISETP.GT.U32.AND.EX P3, PT, R0, RZ, PT, P3 ;  /* 0x000000ff0000720c */ /* 0x000fe40003f64130 */
[----:B------:R-:W-:Y:S02]  /*0e70*/  ISETP.GT.U32.AND P0, PT, R4, 0x60, PT ;  /* 0x000000600400780c */ /* 0x000fe40003f04070 */
[----:B------:R-:W-:-:S02]  /*0e80*/  ISETP.GT.U32.AND.EX P1, PT, R0, RZ, PT, P1 ;  /* 0x000000ff0000720c */ /* 0x000fc40003f24110 */
[----:B------:R-:W-:Y:S02]  /*0e90*/  ISETP.GT.U32.AND P2, PT, R4, 0x80, PT ;  /* 0x000000800400780c */ /* 0x000fe40003f44070 */
[----:B------:R-:W-:Y:S02]  /*0ea0*/  ISETP.GT.U32.AND.EX P0, PT, R0, RZ, PT, P0 ;  /* 0x000000ff0000720c */ /* 0x000fe40003f04100 */
[----:B------:R-:W-:Y:S02]  /*0eb0*/  ISETP.GT.U32.AND P4, PT, R4, 0xa0, PT ;  /* 0x000000a00400780c */ /* 0x000fe40003f84070 */
[C---:B------:R-:W-:Y:S02]  /*0ec0*/  ISETP.GT.U32.AND.EX P2, PT, R0.reuse, RZ, PT, P2 ;  /* 0x000000ff0000720c */ /* 0x040fe40003f44120 */
[----:B------:R-:W-:Y:S01]  /*0ed0*/  ISETP.GT.U32.AND.EX P4, PT, R0, RZ, PT, P4 ;  /* 0x000000ff0000720c */ /* 0x000fe20003f84140 */
[----:B-1----:R-:W-:-:S09]  /*0ee0*/  ULEA UR4, UR5, UR4, 0x18 ;  /* 0x0000000405047291 */ /* 0x002fd2000f8ec0ff */
[----:B0-----:R-:W0:Y:S04]  /*0ef0*/  LDS R3, [UR4+0xc] ;  /* 0x00000c04ff037984 */ /* 0x001e280008000800 */
[----:B------:R-:W1:Y:S04]  /*0f00*/  LDS.128 R12, [UR4+0x10] ;  /* 0x00001004ff0c7984 */ /* 0x000e680008000c00 */
[----:B------:R-:W2:Y:S01]  /*0f10*/  LDS.64 R6, [UR4+0x20] ;  /* 0x00002004ff067984 */ /* 0x000ea20008000a00 */
[----:B0-----:R-:W-:Y:S01]  /*0f20*/  @P3 FADD R8, R8, R3 ;  /* 0x0000000308083221 */ /* 0x001fe20000000000 */
[----:B------:R-:W-:-:S03]  /*0f30*/  ISETP.GT.U32.AND P3, PT, R4, 0xc0, PT ;  /* 0x000000c00400780c */ /* 0x000fc60003f64070 */
[----:B-1----:R-:W-:Y:S01]  /*0f40*/  @P1 FADD R8, R8, R12 ;  /* 0x0000000c08081221 */ /* 0x002fe20000000000 */
[----:B------:R-:W-:Y:S02]  /*0f50*/  ISETP.GT.U32.AND P1, PT, R4, 0xe0, PT ;  /* 0x000000e00400780c */ /* 0x000fe40003f24070 */
[----:B------:R-:W-:Y:S01]  /*0f60*/  ISETP.GT.U32.AND.EX P3, PT, R0, RZ, PT, P3 ;  /* 0x000000ff0000720c */ /* 0x000fe20003f64130 */
[----:B------:R-:W-:Y:S01]  /*0f70*/  @P0 FADD R8, R8, R13 ;  /* 0x0000000d08080221 */ /* 0x000fe20000000000 */
[----:B------:R-:W-:-:S03]  /*0f80*/  ISETP.GT.U32.AND.EX P1, PT, R0, RZ, PT, P1 ;  /* 0x000000ff0000720c */ /* 0x000fc60003f24110 */
[----:B------:R-:W-:-:S04]  /*0f90*/  @P2 FADD R8, R8, R14 ;  /* 0x0000000e08082221 */ /* 0x000fc80000000000 */
[----:B------:R-:W-:-:S04]  /*0fa0*/  @P4 FADD R8, R8, R15 ;  /* 0x0000000f08084221 */ /* 0x000fc80000000000 */
[----:B--2---:R-:W-:-:S04]  /*0fb0*/  @P3 FADD R8, R8, R6 ;  /* 0x0000000608083221 */ /* 0x004fc80000000000 */
[----:B------:R-:W-:Y:S01]  /*0fc0*/  @P1 FADD R8, R8, R7 ;  /* 0x0000000708081221 */ /* 0x000fe20000000000 */
[----:B------:R-:W-:Y:S06]  /*0fd0*/  BRA `(.L_x_102) ;  /* 0x0000001000147947 */ /* 0x000fec0003800000 */
.L_x_88:
[----:B------:R-:W0:Y:S01]  /*0fe0*/  S2R R8, SR_TID.X ;  /* 0x0000000000087919 */ /* 0x000e220000002100 */
[----:B------:R-:W0:Y:S02]  /*0ff0*/  LDC.64 R2, c[0x0][0x380] ;  /* 0x0000e000ff027b82 */ /* 0x000e240000000a00 */
[----:B0-----:R-:W-:-:S05]  /*1000*/  IMAD.WIDE.U32 R2, R8, 0x4, R2 ;  /* 0x0000000408027825 */ /* 0x001fca00078e0002 */
        /* <DEDUP_REMOVED lines=16> */
[----:B--2---:R-:W-:Y:S01]  /*1110*/  FADD R9, R9, R12 ;  /* 0x0000000c09097221 */ /* 0x004fe20000000000 */
[----:B---3--:R-:W-:Y:S01]  /*1120*/  FADD R14, R11, R14 ;  /* 0x0000000e0b0e7221 */ /* 0x008fe20000000000 */
[----:B------:R-:W-:-:S03]  /*1130*/  HFMA2 R11, -RZ, RZ, 0, 0.00048828125 ;  /* 0x00001000ff0b7431 */ /* 0x000fc600000001ff */
[----:B------:R-:W-:Y:S01]  /*1140*/  FADD R14, R9, R14 ;  /* 0x0000000e090e7221 */ /* 0x000fe20000000000 */
[----:B------:R-:W-:Y:S01]  /*1150*/  IADD3 R9, P1, PT, R4, -0x1000, RZ ;  /* 0xfffff00004097810 */ /* 0x000fe20007f3e0ff */
[----:B----4-:R-:W-:-:S03]  /*1160*/  FADD R13, R13, R16 ;  /* 0x000000100d0d7221 */ /* 0x010fc60000000000 */
[----:B------:R-:W-:Y:S02]  /*1170*/  ISETP.GE.U32.AND P0, PT, R9, 0x1000, PT ;  /* 0x000010000900780c */ /* 0x000fe40003f06070 */
[----:B------:R-:W-:-:S04]  /*1180*/  IADD3.X R12, PT, PT, R0, -0x1, RZ, P1, !PT ;  /* 0xffffffff000c7810 */ /* 0x000fc80000ffe4ff */
[----:B------:R-:W-:Y:S01]  /*1190*/  ISETP.GE.U32.AND.EX P0, PT, R12, RZ, PT, P0 ;  /* 0x000000ff0c00720c */ /* 0x000fe20003f06100 */
        /* <DEDUP_REMOVED lines=11> */
[----:B------:R-:W-:Y:S01]  /*1250*/  IMAD.MOV.U32 R13, RZ, RZ, RZ ;  /* 0x000000ffff0d7224 */ /* 0x000fe200078e00ff */
[----:B------:R-:W-:Y:S06]  /*1260*/  @!P0 BRA `(.L_x_103) ;  /* 0x0000000000c08947 */ /* 0x000fec0003800000 */
[----:B------:R-:W0:Y:S01]  /*1270*/  LDC.64 R4, c[0x0][0x390] ;  /* 0x0000e400ff047b82 */ /* 0x000e220000000a00 */
[----:B------:R-:W-:Y:S01]  /*1280*/  MOV R11, 0x1000 ;  /* 0x00001000000b7802 */ /* 0x000fe20000000f00 */
[----:B------:R-:W-:-:S07]  /*1290*/  IMAD.MOV.U32 R13, RZ, RZ, RZ ;  /* 0x000000ffff0d7224 */ /* 0x000fce00078e00ff */
.L_x_105:
[----:B------:R-:W-:-:S04]  /*12a0*/  LEA R6, P0, R11, R2, 0x2 ;  /* 0x000000020b067211 */ /* 0x000fc800078010ff */
[----:B------:R-:W-:-:S05]  /*12b0*/  LEA.HI.X R7, R11, R3, R13, 0x2, P0 ;  /* 0x000000030b077211 */ /* 0x000fca00000f140d */
[----:B------:R-:W2:Y:S04]  /*12c0*/  LDG.E R0, desc[UR6][R6.64+0x2400] ;  /* 0x0024000606007981 */ /* 0x000ea8000c1e1900 */
[----:B------:R-:W2:Y:S04]  /*12d0*/  LDG.E R15, desc[UR6][R6.64+0x2800] ;  /* 0x00280006060f7981 */ /* 0x000ea8000c1e1900 */
        /* <DEDUP_REMOVED lines=13> */
[----:B------:R0:W5:Y:S02]  /*13b0*/  LDG.E R20, desc[UR6][R6.64+0x3c00] ;  /* 0x003c000606147981 */ /* 0x000164000c1e1900 */
[----:B0-----:R-:W-:-:S04]  /*13c0*/  IADD3 R6, P1, PT, -R11, R4, RZ ;  /* 0x000000040b067210 */ /* 0x001fc80007f3e1ff */
[----:B------:R-:W-:Y:S01]  /*13d0*/  ISETP.GE.U32.AND P0, PT, R6, 0x1000, PT ;  /* 0x000010000600780c */ /* 0x000fe20003f06070 */
[----:B--2---:R-:W-:Y:S01]  /*13e0*/  FADD R15, R0, R15 ;  /* 0x0000000f000f7221 */ /* 0x004fe20000000000 */
[----:B------:R-:W-:-:S04]  /*13f0*/  MOV R0, R5 ;  /* 0x0000000500007202 */ /* 0x000fc80000000f00 */
[----:B------:R-:W-:Y:S01]  /*1400*/  IADD3.X R6, PT, PT, ~R13, R0, RZ, P1, !PT ;  /* 0x000000000d067210 */ /* 0x000fe20000ffe5ff */
[----:B---3--:R-:W-:-:S03]  /*1410*/  FADD R10, R27, R10 ;  /* 0x0000000a1b0a7221 */ /* 0x008fc60000000000 */
[----:B------:R-:W-:Y:S01]  /*1420*/  ISETP.GE.U32.AND.EX P0, PT, R6, RZ, PT, P0 ;  /* 0x000000ff0600720c */ /* 0x000fe20003f06100 */
[----:B----4-:R-:W-:-:S04]  /*1430*/  FADD R29, R26, R29 ;  /* 0x0000001d1a1d7221 */ /* 0x010fc80000000000 */
[----:B------:R-:W-:Y:S01]  /*1440*/  FADD R10, R10, R29 ;  /* 0x0000001d0a0a7221 */ /* 0x000fe20000000000 */
[----:B-----5:R-:W-:Y:S01]  /*1450*/  FADD R24, R24, R25 ;  /* 0x0000001918187221 */ /* 0x020fe20000000000 */
[----:B------:R-:W-:-:S04]  /*1460*/  FADD R23, R23, R22 ;  /* 0x0000001617177221 */ /* 0x000fc80000000000 */
        /* <DEDUP_REMOVED lines=11> */
[----:B------:R-:W-:-:S05]  /*1520*/  IADD3 R11, P0, PT, R11, 0x1000, RZ ;  /* 0x000010000b0b7810 */ /* 0x000fca0007f1e0ff */
[----:B------:R-:W-:Y:S01]  /*1530*/  IMAD.X R13, RZ, RZ, R13, P0 ;  /* 0x000000ffff0d7224 */ /* 0x000fe200000e060d */
[----:B------:R-:W-:-:S04]  /*1540*/  ISETP.GT.U32.AND P0, PT, R11, R9, PT ;  /* 0x000000090b00720c */ /* 0x000fc80003f04070 */
[----:B------:R-:W-:-:S13]  /*1550*/  ISETP.GT.U32.AND.EX P0, PT, R13, R12, PT, P0 ;  /* 0x0000000c0d00720c */ /* 0x000fda0003f04100 */
[----:B------:R-:W-:Y:S05]  /*1560*/  @!P0 BRA `(.L_x_105) ;  /* 0xfffffffc004c8947 */ /* 0x000fea000383ffff */
.L_x_103:
[CC--:B------:R-:W-:Y:S01]  /*1570*/  IADD3 R3, PT, PT, -R11.reuse, R4.reuse, RZ ;  /* 0x000000040b037210 */ /* 0x0c0fe20007ffe1ff */
[----:B------:R-:W-:Y:S01]  /*1580*/  BSSY.RECONVERGENT B1, `(.L_x_104) ;  /* 0x0000080000017945 */ /* 0x000fe20003800200 */
[----:B------:R-:W-:Y:S02]  /*1590*/  ISETP.GE.U32.AND P1, PT, R11, R4, PT ;  /* 0x000000040b00720c */ /* 0x000fe40003f26070 */
[----:B------:R-:W-:-:S04]  /*15a0*/  ISETP.GE.AND P0, PT, R8, R3, PT ;  /* 0x000000030800720c */ /* 0x000fc80003f06270 */
[----:B------:R-:W-:-:S13]  /*15b0*/  ISETP.GE.U32.OR.EX P0, PT, R13, R0, P0, P1 ;  /* 0x000000000d00720c */ /* 0x000fda0000706510 */
[----:B------:R-:W-:Y:S05]  /*15c0*/  @P0 BRA `(.L_x_106) ;  /* 0x0000000400ec0947 */ /* 0x000fea0003800000 */
[----:B------:R-:W-:Y:S01]  /*15d0*/  LOP3.LUT R0, RZ, R8, RZ, 0x33, !PT ;  /* 0x00000008ff007212 */ /* 0x000fe200078e33ff */
[----:B------:R-:W-:Y:S03]  /*15e0*/  BSSY.RECONVERGENT B2, `(.L_x_107) ;  /* 0x0000038000027945 */ /* 0x000fe60003800200 */
[----:B------:R-:W-:-:S04]  /*15f0*/  IADD3 R0, PT, PT, -R11, R4, R0 ;  /* 0x000000040b007210 */ /* 0x000fc80007ffe100 */
[C---:B------:R-:W-:Y:S02]  /*1600*/  ISETP.GE.U32.AND P1, PT, R0.reuse, 0xf00, PT ;  /* 0x00000f000000780c */ /* 0x040fe40003f26070 */
[----:B------:R-:W-:Y:S02]  /*1610*/  LEA.HI R4, R0, 0x1, RZ, 0x18 ;  /* 0x0000000100047811 */ /* 0x000fe400078fc0ff */
[----:B------:R-:W-:Y:S02]  /*1620*/  MOV R0, R8 ;  /* 0x0000000800007202 */ /* 0x000fe40000000f00 */
[----:B------:R-:W-:-:S04]  /*1630*/  LOP3.LUT R24, R4, 0xf, RZ, 0xc0, !PT ;  /* 0x0000000f04187812 */ /* 0x000fc800078ec0ff */
[----:B------:R-:W-:-:S03]  /*1640*/  ISETP.NE.AND P0, PT, R24, RZ, PT ;  /* 0x000000ff1800720c */ /* 0x000fc60003f05270 */
[----:B------:R-:W-:Y:S10]  /*1650*/  @!P1 BRA `(.L_x_108) ;  /* 0x0000000000c09947 */ /* 0x000ff40003800000 */
[----:B------:R-:W0:Y:S01]  /*1660*/  LDCU.64 UR4, c[0x0][0x380] ;  /* 0x00007000ff0477ac */ /* 0x000e220008000a00 */
[----:B------:R-:W-:Y:S02]  /*1670*/  IADD3 R3, P1, PT, R8, R11, RZ ;  /* 0x0000000b08037210 */ /* 0x000fe40007f3e0ff */
[----:B------:R-:W-:-:S03]  /*1680*/  LOP3.LUT R9, R4, 0x1fffff0, RZ, 0xc0, !PT ;  /* 0x01fffff004097812 */ /* 0x000fc600078ec0ff */
[----:B------:R-:W-:Y:S01]  /*1690*/  IMAD.X R0, RZ, RZ, R13, P1 ;  /* 0x000000ffff007224 */ /* 0x000fe200008e060d */
[----:B------:R-:W-:Y:S02]  /*16a0*/  IADD3 R9, PT, PT, -R9, RZ, RZ ;  /* 0x000000ff09097210 */ /* 0x000fe40007ffe1ff */
[----:B0-----:R-:W-:-:S04]  /*16b0*/  LEA R2, P2, R3, UR4, 0x2 ;  /* 0x0000000403027c11 */ /* 0x001fc8000f8410ff */
[----:B------:R-:W-:Y:S02]  /*16c0*/  IADD3 R2, P1, PT, R2, 0x2000, RZ ;  /* 0x0000200002027810 */ /* 0x000fe40007f3e0ff */
[----:B------:R-:W-:Y:S02]  /*16d0*/  LEA.HI.X R3, R3, UR5, R0, 0x2, P2 ;  /* 0x0000000503037c11 */ /* 0x000fe400090f1400 */
[----:B------:R-:W-:-:S03]  /*16e0*/  MOV R0, R8 ;  /* 0x0000000800007202 */ /* 0x000fc60000000f00 */
[----:B------:R-:W-:-:S07]  /*16f0*/  IMAD.X R3, RZ, RZ, R3, P1 ;  /* 0x000000ffff037224 */ /* 0x000fce00008e0603 */
.L_x_109:
        /* <DEDUP_REMOVED lines=16> */
[----:B------:R-:W-:Y:S01]  /*1800*/  IADD3 R9, PT, PT, R9, 0x10, RZ ;  /* 0x0000001009097810 */ /* 0x000fe20007ffe0ff */
[----:B------:R-:W-:-:S03]  /*1810*/  VIADD R0, R0, 0x1000 ;  /* 0x0000100000007836 */ /* 0x000fc60000000000 */
[----:B------:R-:W-:Y:S02]  /*1820*/  ISETP.NE.AND P1, PT, R9, RZ, PT ;  /* 0x000000ff0900720c */ /* 0x000fe40003f25270 */
[----:B0-----:R-:W-:-:S04]  /*1830*/  IADD3 R2, P2, PT, R2, 0x4000, RZ ;  /* 0x0000400002027810 */ /* 0x001fc80007f5e0ff */
[----:B------:R-:W-:Y:S01]  /*1840*/  IADD3.X R3, PT, PT, RZ, R3, RZ, P2, !PT ;  /* 0x00000003ff037210 */ /* 0x000fe200017fe4ff */
        /* <DEDUP_REMOVED lines=17> */
.L_x_108:
[----:B------:R-:W-:Y:S05]  /*1960*/  BSYNC.RECONVERGENT B2 ;  /* 0x0000000000027941 */ /* 0x000fea0003800200 */
.L_x_107:
[----:B------:R-:W-:Y:S05]  /*1970*/  @!P0 BRA `(.L_x_106) ;  /* 0x0000000400008947 */ /* 0x000fea0003800000 */
[----:B------:R-:W-:Y:S01]  /*1980*/  ISETP.GE.U32.AND P0, PT, R24, 0x8, PT ;  /* 0x000000081800780c */ /* 0x000fe20003f06070 */
[----:B------:R-:W-:Y:S01]  /*1990*/  BSSY.RECONVERGENT B2, `(.L_x_110) ;  /* 0x000001a000027945 */ /* 0x000fe20003800200 */
[----:B------:R-:W-:-:S04]  /*19a0*/  LOP3.LUT R7, R4, 0x7, RZ, 0xc0, !PT ;  /* 0x0000000704077812 */ /* 0x000fc800078ec0ff */
[----:B------:R-:W-:-:S07]  /*19b0*/  ISETP.NE.AND P1, PT, R7, RZ, PT ;  /* 0x000000ff0700720c */ /* 0x000fce0003f25270 */
[----:B------:R-:W-:Y:S06]  /*19c0*/  @!P0 BRA `(.L_x_111) ;  /* 0x0000000000588947 */ /* 0x000fec0003800000 */
[----:B------:R-:W0:Y:S01]  /*19d0*/  LDCU.64 UR4, c[0x0][0x380] ;  /* 0x00007000ff0477ac */ /* 0x000e220008000a00 */
[----:B------:R-:W-:-:S04]  /*19e0*/  IADD3 R3, P0, PT, R0, R11, RZ ;  /* 0x0000000b00037210 */ /* 0x000fc80007f1e0ff */
[----:B------:R-:W-:Y:S02]  /*19f0*/  IADD3.X R6, PT, PT, RZ, R13, RZ, P0, !PT ;  /* 0x0000000dff067210 */ /* 0x000fe400007fe4ff */
[----:B0-----:R-:W-:-:S04]  /*1a00*/  LEA R2, P0, R3, UR4, 0x2 ;  /* 0x0000000403027c11 */ /* 0x001fc8000f8010ff */
        /* <DEDUP_REMOVED lines=9> */
[----:B------:R-:W-:Y:S01]  /*1aa0*/  IADD3 R0, PT, PT, R0, 0x800, RZ ;  /* 0x0000080000007810 */ /* 0x000fe20007ffe0ff */
        /* <DEDUP_REMOVED lines=8> */
.L_x_111:
[----:B------:R-:W-:Y:S05]  /*1b30*/  BSYNC.RECONVERGENT B2 ;  /* 0x0000000000027941 */ /* 0x000fea0003800200 */
.L_x_110:
[----:B------:R-:W-:Y:S05]  /*1b40*/  @!P1 BRA `(.L_x_106) ;  /* 0x00000000008c9947 */ /* 0x000fea0003800000 */
[----:B------:R-:W-:Y:S01]  /*1b50*/  ISETP.GE.U32.AND P0, PT, R7, 0x4, PT ;  /* 0x000000040700780c */ /* 0x000fe20003f06070 */
[----:B------:R-:W-:Y:S01]  /*1b60*/  BSSY.RECONVERGENT B2, `(.L_x_112) ;  /* 0x0000012000027945 */ /* 0x000fe20003800200 */
[----:B------:R-:W-:-:S04]  /*1b70*/  LOP3.LUT R6, R4, 0x3, RZ, 0xc0, !PT ;  /* 0x0000000304067812 */ /* 0x000fc800078ec0ff */
[----:B------:R-:W-:-:S07]  /*1b80*/  ISETP.NE.AND P1, PT, R6, RZ, PT ;  /* 0x000000ff0600720c */ /* 0x000fce0003f25270 */
[----:B------:R-:W-:Y:S06]  /*1b90*/  @!P0 BRA `(.L_x_113) ;  /* 0x0000000000388947 */ /* 0x000fec0003800000 */
[----:B------:R-:W0:Y:S01]  /*1ba0*/  LDCU.64 UR4, c[0x0][0x380] ;  /* 0x00007000ff0477ac */ /* 0x000e220008000a00 */
[----:B------:R-:W-:-:S05]  /*1bb0*/  IADD3 R3, P0, PT, R0, R11, RZ ;  /* 0x0000000b00037210 */ /* 0x000fca0007f1e0ff */
[----:B------:R-:W-:Y:S01]  /*1bc0*/  IMAD.X R4, RZ, RZ, R13, P0 ;  /* 0x000000ffff047224 */ /* 0x000fe200000e060d */
[----:B0-----:R-:W-:-:S04]  /*1bd0*/  LEA R2, P0, R3, UR4, 0x2 ;  /* 0x0000000403027c11 */ /* 0x001fc8000f8010ff */
[----:B------:R-:W-:-:S05]  /*1be0*/  LEA.HI.X R3, R3, UR5, R4, 0x2, P0 ;  /* 0x0000000503037c11 */ /* 0x000fca00080f1404 */
[----:B------:R-:W2:Y:S04]  /*1bf0*/  LDG.E R5, desc[UR6][R2.64] ;  /* 0x0000000602057981 */ /* 0x000ea8000c1e1900 */
[----:B------:R-:W3:Y:S04]  /*1c00*/  LDG.E R4, desc[UR6][R2.64+0x400] ;  /* 0x0004000602047981 */ /* 0x000ee8000c1e1900 */
[----:B------:R-:W4:Y:S04]  /*1c10*/  LDG.E R7, desc[UR6][R2.64+0x800] ;  /* 0x0008000602077981 */ /* 0x000f28000c1e1900 */
[----:B------:R-:W5:Y:S01]  /*1c20*/  LDG.E R9, desc[UR6][R2.64+0xc00] ;  /* 0x000c000602097981 */ /* 0x000f62000c1e1900 */
[----:B------:R-:W-:Y:S01]  /*1c30*/  IADD3 R0, PT, PT, R0, 0x400, RZ ;  /* 0x0000040000007810 */ /* 0x000fe20007ffe0ff */
[----:B--2---:R-:W-:-:S04]  /*1c40*/  FADD R5, R10, R5 ;  /* 0x000000050a057221 */ /* 0x004fc80000000000 */
[----:B---3--:R-:W-:-:S04]  /*1c50*/  FADD R4, R5, R4 ;  /* 0x0000000405047221 */ /* 0x008fc80000000000 */
[----:B----4-:R-:W-:-:S04]  /*1c60*/  FADD R4, R4, R7 ;  /* 0x0000000704047221 */ /* 0x010fc80000000000 */
[----:B-----5:R-:W-:-:S07]  /*1c70*/  FADD R10, R4, R9 ;  /* 0x00000009040a7221 */ /* 0x020fce0000000000 */
.L_x_113:
[----:B------:R-:W-:Y:S05]  /*1c80*/  BSYNC.RECONVERGENT B2 ;  /* 0x0000000000027941 */ /* 0x000fea0003800200 */
.L_x_112:
[----:B------:R-:W-:Y:S05]  /*1c90*/  @!P1 BRA `(.L_x_106) ;  /* 0x0000000000389947 */ /* 0x000fea0003800000 */
[----:B------:R-:W0:Y:S01]  /*1ca0*/  LDCU.64 UR4, c[0x0][0x380] ;  /* 0x00007000ff0477ac */ /* 0x000e220008000a00 */
[----:B------:R-:W-:Y:S01]  /*1cb0*/  IADD3 R5, P0, PT, R0, R11, RZ ;  /* 0x0000000b00057210 */ /* 0x000fe20007f1e0ff */
[----:B------:R-:W-:-:S03]  /*1cc0*/  IMAD.MOV R0, RZ, RZ, -R6 ;  /* 0x000000ffff007224 */ /* 0x000fc600078e0a06 */
[----:B------:R-:W-:Y:S02]  /*1cd0*/  IADD3.X R4, PT, PT, RZ, R13, RZ, P0, !PT ;  /* 0x0000000dff047210 */ /* 0x000fe400007fe4ff */
[----:B0-----:R-:W-:-:S04]  /*1ce0*/  LEA R2, P1, R5, UR4, 0x2 ;  /* 0x0000000405027c11 */ /* 0x001fc8000f8210ff */
[----:B------:R-:W-:-:S09]  /*1cf0*/  LEA.HI.X R5, R5, UR5, R4, 0x2, P1 ;  /* 0x0000000505057c11 */ /* 0x000fd200088f1404 */
.L_x_114:
[----:B------:R-:W-:-:S06]  /*1d00*/  MOV R3, R5 ;  /* 0x0000000500037202 */ /* 0x000fcc0000000f00 */
[----:B------:R0:W2:Y:S01]  /*1d10*/  LDG.E R3, desc[UR6][R2.64] ;  /* 0x0000000602037981 */ /* 0x0000a2000c1e1900 */
[----:B------:R-:W-:-:S04]  /*1d20*/  IADD3 R0, PT, PT, R0, 0x1, RZ ;  /* 0x0000000100007810 */ /* 0x000fc80007ffe0ff */
[----:B------:R-:W-:Y:S02]  /*1d30*/  ISETP.NE.AND P0, PT, R0, RZ, PT ;  /* 0x000000ff0000720c */ /* 0x000fe40003f05270 */
[----:B0-----:R-:W-:-:S05]  /*1d40*/  IADD3 R2, P1, PT, R2, 0x400, RZ ;  /* 0x0000040002027810 */ /* 0x001fca0007f3e0ff */
[----:B------:R-:W-:Y:S02]  /*1d50*/  IMAD.X R5, RZ, RZ, R5, P1 ;  /* 0x000000ffff057224 */ /* 0x000fe400008e0605 */
[----:B--2---:R-:W-:-:S04]  /*1d60*/  FADD R10, R3, R10 ;  /* 0x0000000a030a7221 */ /* 0x004fc80000000000 */
[----:B------:R-:W-:Y:S05]  /*1d70*/  @P0 BRA `(.L_x_114) ;  /* 0xfffffffc00e00947 */ /* 0x000fea000383ffff */
.L_x_106:
[----:B------:R-:W-:Y:S05]  /*1d80*/  BSYNC.RECONVERGENT B1 ;  /* 0x0000000000017941 */ /* 0x000fea0003800200 */
.L_x_104:
[----:B------:R-:W0:Y:S01]  /*1d90*/  S2R R6, SR_LANEID ;  /* 0x0000000000067919 */ /* 0x000e220000000000 */
[----:B------:R-:W-:Y:S02]  /*1da0*/  MOV R3, R10 ;  /* 0x0000000a00037202 */ /* 0x000fe40000000f00 */
[----:B------:R-:W-:-:S03]  /*1db0*/  ISETP.NE.AND P5, PT, R8, RZ, PT ;  /* 0x000000ff0800720c */ /* 0x000fc60003fa5270 */
        /* <DEDUP_REMOVED lines=39> */
.L_x_102:
[----:B------:R-:W-:Y:S05]  /*2030*/  BSYNC.RECONVERGENT B0 ;  /* 0x0000000000007941 */ /* 0x000fea0003800200 */
.L_x_87:
[----:B------:R-:W-:Y:S05]  /*2040*/  @P5 EXIT ;  /* 0x000000000000594d */ /* 0x000fea0003800000 */
[----:B01----:R-:W0:Y:S01]  /*2050*/  LDC.64 R2, c[0x0][0x388] ;  /* 0x0000e200ff027b82 */ /* 0x003e220000000a00 */
[----:B------:R-:W2:Y:S02]  /*2060*/  LDCU UR4, c[0x0][0x39c] ;  /* 0x00007380ff0477ac */ /* 0x000ea40008000800 */
[----:B--2---:R-:W-:-:S05]  /*2070*/  FADD R5, R8, UR4 ;  /* 0x0000000408057e21 */ /* 0x004fca0008000000 */
[----:B0-----:R-:W-:Y:S01]  /*2080*/  STG.E desc[UR6][R2.64], R5 ;  /* 0x0000000502007986 */ /* 0x001fe2000c101906 */
[----:B------:R-:W-:Y:S05]  /*2090*/  EXIT ;  /* 0x000000000000794d */ /* 0x000fea0003800000 */
.L_x_115:
        /* <DEDUP_REMOVED lines=14> */
.L_x_481:


//--------------------- .text._ZN3cub18CUB_300001_SM_10006detail6reduce28DeviceReduceSingleTileKernelINS2_10policy_hubIfjN4cuda3std3__44plusIfEEE10Policy1000EPfSC_iS9_ffNS7_10__identityEEEvT0_T1_T2_T3_T4_T6_ --------------------------
	.section	.text._ZN3cub18CUB_300001_SM_10006detail6reduce28DeviceReduceSingleTileKernelINS2_10policy_hubIfjN4cuda3std3__44plusIfEEE10Policy1000EPfSC_iS9_ffNS7_10__identityEEEvT0_T1_T2_T3_T4_T6_,"ax",@progbits
	.align	128
        .global         _ZN3cub18CUB_300001_SM_10006detail6reduce28DeviceReduceSingleTileKernelINS2_10policy_hubIfjN4cuda3std3__44plusIfEEE10Policy1000EPfSC_iS9_ffNS7_10__identityEEEvT0_T1_T2_T3_T4_T6_
        .type           _ZN3cub18CUB_300001_SM_10006detail6reduce28DeviceReduceSingleTileKernelINS2_10policy_hubIfjN4cuda3std3__44plusIfEEE10Policy1000EPfSC_iS9_ffNS7_10__identityEEEvT0_T1_T2_T3_T4_T6_,@function
        .size           _ZN3cub18CUB_300001_SM_10006detail6reduce28DeviceReduceSingleTileKernelINS2_10policy_hubIfjN4cuda3std3__44plusIfEEE10Policy1000EPfSC_iS9_ffNS7_10__identityEEEvT0_T1_T2_T3_T4_T6_,(.L_x_482 - _ZN3cub18CUB_300001_SM_10006detail6reduce28DeviceReduceSingleTileKernelINS2_10policy_hubIfjN4cuda3std3__44plusIfEEE10Policy1000EPfSC_iS9_ffNS7_10__identityEEEvT0_T1_T2_T3_T4_T6_)
        .other          _ZN3cub18CUB_300001_SM_10006detail6reduce28DeviceReduceSingleTileKernelINS2_10policy_hubIfjN4cuda3std3__44plusIfEEE10Policy1000EPfSC_iS9_ffNS7_10__identityEEEvT0_T1_T2_T3_T4_T6_,@"STO_CUDA_ENTRY STV_DEFAULT"
_ZN3cub18CUB_300001_SM_10006detail6reduce28DeviceReduceSingleTileKernelINS2_10policy_hubIfjN4cuda3std3__44plusIfEEE10Policy1000EPfSC_iS9_ffNS7_10__identityEEEvT0_T1_T2_T3_T4_T6_:
.text._ZN3cub18CUB_300001_SM_10006detail6reduce28DeviceReduceSingleTileKernelINS2_10policy_hubIfjN4cuda3std3__44plusIfEEE10Policy1000EPfSC_iS9_ffNS7_10__identityEEEvT0_T1_T2_T3_T4_T6_:
        /* <DEDUP_REMOVED lines=13> */
.L_x_116:
        /* <DEDUP_REMOVED lines=16> */
.L_x_121:
[----:B------:R-:W-:Y:S05]  /*01d0*/  BSYNC.RECONVERGENT B1 ;  /* 0x0000000000017941 */ /* 0x000fea0003800200 */
.L_x_120:
        /* <DEDUP_REMOVED lines=16> */
.L_x_126:
        /* <DEDUP_REMOVED lines=9> */
.L_x_125:
[----:B------:R-:W-:Y:S05]  /*0370*/  BSYNC.RECONVERGENT B2 ;  /* 0x0000000000027941 */ /* 0x000fea0003800200 */
.L_x_124:
        /* <DEDUP_REMOVED lines=8> */
.L_x_129:
        /* <DEDUP_REMOVED lines=43> */
.L_x_128:
[----:B------:R-:W-:Y:S05]  /*06b0*/  BSYNC.RECONVERGENT B2 ;  /* 0x0000000000027941 */ /* 0x000fea0003800200 */
.L_x_127:
        /* <DEDUP_REMOVED lines=26> */
.L_x_131:
[----:B------:R-:W-:Y:S05]  /*0860*/  BSYNC.RECONVERGENT B2 ;  /* 0x0000000000027941 */ /* 0x000fea0003800200 */
.L_x_130:
        /* <DEDUP_REMOVED lines=12> */
.L_x_123:
[----:B------:R-:W-:Y:S05]  /*0930*/  BSYNC.RECONVERGENT B1 ;  /* 0x0000000000017941 */ /* 0x000fea0003800200 */
.L_x_122:
        /* <DEDUP_REMOVED lines=10> */
[----:B------:R-:W1:Y:S06]  /*09e0*/  SHFL.DOWN PT, R3, R0, 0x2, 0x1f ;  /* 0x08401f0000037f89 */ /* 0x000e6c00000e0000 */
[----:B------:R-:W2:Y:S01]  /*09f0*/  @!P1 S2R R6, SR_CgaCtaId ;  /* 0x0000000000069919 */ /* 0x000ea20000008800 */
[----:B0-----:R-:W-:Y:S02]  /*0a00*/  @!P1 MOV R5, 0x400 ;  /* 0x0000040000059802 */ /* 0x001fe40000000f00 */
[----:B------:R-:W-:-:S04]  /*0a10*/  @!P1 SHF.R.U32.HI R4, RZ, 0x3, R2 ;  /* 0x00000003ff049819 */ /* 0x000fc80000011602 */
[----:B------:R-:W-:Y:S01]  /*0a20*/  @!P1 LOP3.LUT R4, R4, 0x7c, RZ, 0xc0, !PT ;  /* 0x0000007c04049812 */ /* 0x000fe200078ec0ff */
[----:B-1----:R-:W-:Y:S01]  /*0a30*/  @!P0 FADD R0, R0, R3 ;  /* 0x0000000300008221 */ /* 0x002fe20000000000 */
[----:B------:R-:W-:-:S04]  /*0a40*/  ISETP.GT.AND P0, PT, R8, 0x1b, PT ;  /* 0x0000001b0800780c */ /* 0x000fc80003f04270 */
[----:B------:R-:W0:Y:S01]  /*0a50*/  SHFL.DOWN PT, R3, R0, 0x4, 0x1f ;  /* 0x08801f0000037f89 */ /* 0x000e2200000e0000 */
[----:B--2---:R-:W-:-:S04]  /*0a60*/  @!P1 LEA R5, R6, R5, 0x18 ;  /* 0x0000000506059211 */ /* 0x004fc800078ec0ff */
        /* <DEDUP_REMOVED lines=16> */
[----:B0-----:R-:W0:Y:S04]  /*0b70*/  LDS.128 R4, [UR4+0x10] ;  /* 0x00001004ff047984 */ /* 0x001e280008000c00 */
[----:B------:R-:W1:Y:S04]  /*0b80*/  LDS.128 R12, [UR4+0x20] ;  /* 0x00002004ff0c7984 */ /* 0x000e680008000c00 */
[----:B------:R-:W2:Y:S04]  /*0b90*/  LDS.128 R8, [UR4+0x30] ;  /* 0x00003004ff087984 */ /* 0x000ea80008000c00 */
[----:B------:R-:W3:Y:S01]  /*0ba0*/  LDS.128 R16, [UR4+0x40] ;  /* 0x00004004ff107984 */ /* 0x000ee20008000c00 */
[----:B0-----:R-:W-:-:S04]  /*0bb0*/  FADD R5, R0, R5 ;  /* 0x0000000500057221 */ /* 0x001fc80000000000 */
[----:B------:R-:W-:-:S04]  /*0bc0*/  FADD R6, R5, R6 ;  /* 0x0000000605067221 */ /* 0x000fc80000000000 */
[----:B------:R-:W-:-:S04]  /*0bd0*/  FADD R7, R6, R7 ;  /* 0x0000000706077221 */ /* 0x000fc80000000000 */
[----:B-1----:R-:W-:-:S04]  /*0be0*/  FADD R12, R7, R12 ;  /* 0x0000000c070c7221 */ /* 0x002fc80000000000 */
[----:B------:R-:W-:-:S04]  /*0bf0*/  FADD R13, R12, R13 ;  /* 0x0000000d0c0d7221 */ /* 0x000fc80000000000 */
[----:B------:R-:W-:-:S04]  /*0c00*/  FADD R14, R13, R14 ;  /* 0x0000000e0d0e7221 */ /* 0x000fc80000000000 */
[----:B------:R-:W-:-:S04]  /*0c10*/  FADD R15, R14, R15 ;  /* 0x0000000f0e0f7221 */ /* 0x000fc80000000000 */
[----:B--2---:R-:W-:-:S04]  /*0c20*/  FADD R8, R15, R8 ;  /* 0x000000080f087221 */ /* 0x004fc80000000000 */
[----:B------:R-:W-:-:S04]  /*0c30*/  FADD R9, R8, R9 ;  /* 0x0000000908097221 */ /* 0x000fc80000000000 */
[----:B------:R-:W-:-:S04]  /*0c40*/  FADD R10, R9, R10 ;  /* 0x0000000a090a7221 */ /* 0x000fc80000000000 */
[----:B------:R-:W-:-:S04]  /*0c50*/  FADD R11, R10, R11 ;  /* 0x0000000b0a0b7221 */ /* 0x000fc80000000000 */
[----:B---3--:R-:W-:-:S04]  /*0c60*/  FADD R16, R11, R16 ;  /* 0x000000100b107221 */ /* 0x008fc80000000000 */
[----:B------:R-:W-:-:S04]  /*0c70*/  FADD R17, R16, R17 ;  /* 0x0000001110117221 */ /* 0x000fc80000000000 */
[----:B------:R-:W-:-:S04]  /*0c80*/  FADD R18, R17, R18 ;  /* 0x0000001211127221 */ /* 0x000fc80000000000 */
[----:B------:R-:W-:Y:S01]  /*0c90*/  FADD R0, R18, R19 ;  /* 0x0000001312007221 */ /* 0x000fe20000000000 */
[----:B------:R-:W-:Y:S06]  /*0ca0*/  BRA `(.L_x_133) ;  /* 0x0000003400707947 */ /* 0x000fec0003800000 */
.L_x_132:
        /* <DEDUP_REMOVED lines=23> */
[-C--:B------:R-:W-:Y:S02]  /*0e20*/  ISETP.GT.AND P0, PT, R5, R4.reuse, PT ;  /* 0x000000040500720c */ /* 0x080fe40003f04270 */
[----:B------:R-:W-:Y:S02]  /*0e30*/  IADD3 R5, PT, PT, R9, 0x10, RZ ;  /* 0x0000001009057810 */ /* 0x000fe40007ffe0ff */
        /* <DEDUP_REMOVED lines=20> */
[----:B------:R-:W0:Y:S04]  /*0f80*/  LDS.128 R16, [UR4+0x10] ;  /* 0x00001004ff107984 */ /* 0x000e280008000c00 */
[----:B----4-:R-:W1:Y:S04]  /*0f90*/  LDS.128 R4, [UR4+0x20] ;  /* 0x00002004ff047984 */ /* 0x010e680008000c00 */
[----:B------:R-:W2:Y:S04]  /*0fa0*/  LDS.128 R8, [UR4+0x30] ;  /* 0x00003004ff087984 */ /* 0x000ea80008000c00 */
[----:B------:R-:W3:Y:S01]  /*0fb0*/  LDS.128 R12, [UR4+0x40] ;  /* 0x00004004ff0c7984 */ /* 0x000ee20008000c00 */
[----:B0-----:R-:W-:Y:S01]  /*0fc0*/  @P2 FADD R0, R0, R17 ;  /* 0x0000001100002221 */ /* 0x001fe20000000000 */
[----:B------:R-:W-:-:S03]  /*0fd0*/  ISETP.GT.AND P2, PT, R3, 0x80, PT ;  /* 0x000000800300780c */ /* 0x000fc60003f44270 */
[----:B------:R-:W-:Y:S01]  /*0fe0*/  @P3 FADD R0, R0, R18 ;  /* 0x0000001200003221 */ /* 0x000fe20000000000 */
[----:B------:R-:W-:-:S03]  /*0ff0*/  ISETP.GT.AND P3, PT, R3, 0xa0, PT ;  /* 0x000000a00300780c */ /* 0x000fc60003f64270 */
[----:B------:R-:W-:Y:S01]  /*1000*/  @P1 FADD R0, R0, R19 ;  /* 0x0000001300001221 */ /* 0x000fe20000000000 */
[----:B------:R-:W-:-:S05]  /*1010*/  ISETP.GT.AND P1, PT, R3, 0xe0, PT ;  /* 0x000000e00300780c */ /* 0x000fca0003f24270 */
[----:B-1----:R-:W-:Y:S01]  /*1020*/  @P2 FADD R0, R0, R4 ;  /* 0x0000000400002221 */ /* 0x002fe20000000000 */
[----:B------:R-:W-:-:S03]  /*1030*/  ISETP.GT.AND P2, PT, R3, 0x100, PT ;  /* 0x000001000300780c */ /* 0x000fc60003f44270 */
[----:B------:R-:W-:Y:S01]  /*1040*/  @P3 FADD R0, R0, R5 ;  /* 0x0000000500003221 */ /* 0x000fe20000000000 */
[----:B------:R-:W-:-:S03]  /*1050*/  ISETP.GT.AND P3, PT, R3, 0x120, PT ;  /* 0x000001200300780c */ /* 0x000fc60003f64270 */
[----:B------:R-:W-:Y:S01]  /*1060*/  @P4 FADD R0, R0, R6 ;  /* 0x0000000600004221 */ /* 0x000fe20000000000 */
[----:B------:R-:W-:-:S03]  /*1070*/  ISETP.GT.AND P4, PT, R3, 0x140, PT ;  /* 0x000001400300780c */ /* 0x000fc60003f84270 */
[----:B------:R-:W-:Y:S01]  /*1080*/  @P1 FADD R0, R0, R7 ;  /* 0x0000000700001221 */ /* 0x000fe20000000000 */
[----:B------:R-:W-:-:S03]  /*1090*/  ISETP.GT.AND P1, PT, R3, 0x160, PT ;  /* 0x000001600300780c */ /* 0x000fc60003f24270 */
[----:B--2---:R-:W-:Y:S01]  /*10a0*/  @P2 FADD R0, R0, R8 ;  /* 0x0000000800002221 */ /* 0x004fe20000000000 */
[----:B------:R-:W-:-:S03]  /*10b0*/  ISETP.GT.AND P2, PT, R3, 0x180, PT ;  /* 0x000001800300780c */ /* 0x000fc60003f44270 */
[----:B------:R-:W-:Y:S01]  /*10c0*/  @P3 FADD R0, R0, R9 ;  /* 0x0000000900003221 */ /* 0x000fe20000000000 */
[----:B------:R-:W-:-:S03]  /*10d0*/  ISETP.GT.AND P3, PT, R3, 0x1a0, PT ;  /* 0x000001a00300780c */ /* 0x000fc60003f64270 */
[----:B------:R-:W-:Y:S01]  /*10e0*/  @P4 FADD R0, R0, R10 ;  /* 0x0000000a00004221 */ /* 0x000fe20000000000 */
[----:B------:R-:W-:-:S03]  /*10f0*/  ISETP.GT.AND P4, PT, R3, 0x1c0, PT ;  /* 0x000001c00300780c */ /* 0x000fc60003f84270 */
[----:B------:R-:W-:Y:S01]  /*1100*/  @P1 FADD R0, R0, R11 ;  /* 0x0000000b00001221 */ /* 0x000fe20000000000 */
[----:B------:R-:W-:-:S03]  /*1110*/  ISETP.GT.AND P1, PT, R3, 0x1e0, PT ;  /* 0x000001e00300780c */ /* 0x000fc60003f24270 */
[----:B---3--:R-:W-:-:S04]  /*1120*/  @P2 FADD R0, R0, R12 ;  /* 0x0000000c00002221 */ /* 0x008fc80000000000 */
[----:B------:R-:W-:-:S04]  /*1130*/  @P3 FADD R0, R0, R13 ;  /* 0x0000000d00003221 */ /* 0x000fc80000000000 */
[----:B------:R-:W-:-:S04]  /*1140*/  @P4 FADD R0, R0, R14 ;  /* 0x0000000e00004221 */ /* 0x000fc80000000000 */
[----:B------:R-:W-:Y:S01]  /*1150*/  @P1 FADD R0, R0, R15 ;  /* 0x0000000f00001221 */ /* 0x000fe20000000000 */
[----:B------:R-:W-:Y:S06]  /*1160*/  BRA `(.L_x_133) ;  /* 0x0000003000407947 */ /* 0x000fec0003800000 */
.L_x_119:
[----:B------:R-:W0:Y:S01]  /*1170*/  S2R R2, SR_TID.X ;  /* 0x0000000000027919 */ /* 0x000e220000002100 */
[----:B------:R-:W1:Y:S01]  /*1180*/  LDC.64 R4, c[0x0][0x380] ;  /* 0x0000e000ff047b82 */ /* 0x000e620000000a00 */
[----:B0-----:R-:W-:-:S05]  /*1190*/  SHF.L.U32 R7, R2, 0x1, RZ ;  /* 0x0000000102077819 */ /* 0x001fca00000006ff */
[----:B-1----:R-:W-:-:S05]  /*11a0*/  IMAD.WIDE.U32 R4, R7, 0x4, R4 ;  /* 0x0000000407047825 */ /* 0x002fca00078e0004 */
[----:B------:R-:W2:Y:S04]  /*11b0*/  LDG.E.64.CONSTANT R14, desc[UR6][R4.64] ;  /* 0x00000006040e7981 */ /* 0x000ea8000c1e9b00 */
[----:B------:R-:W3:Y:S04]  /*11c0*/  LDG.E.64.CONSTANT R16, desc[UR6][R4.64+0x1000] ;  /* 0x0010000604107981 */ /* 0x000ee8000c1e9b00 */
[----:B------:R-:W4:Y:S04]  /*11d0*/  LDG.E.64.CONSTANT R18, desc[UR6][R4.64+0x2000] ;  /* 0x0020000604127981 */ /* 0x000f28000c1e9b00 */
[----:B------:R-:W5:Y:S04]  /*11e0*/  LDG.E.64.CONSTANT R20, desc[UR6][R4.64+0x3000] ;  /* 0x0030000604147981 */ /* 0x000f68000c1e9b00 */
[----:B------:R-:W5:Y:S04]  /*11f0*/  LDG.E.64.CONSTANT R12, desc[UR6][R4.64+0x4000] ;  /* 0x00400006040c7981 */ /* 0x000f68000c1e9b00 */
[----:B------:R-:W5:Y:S04]  /*1200*/  LDG.E.64.CONSTANT R10, desc[UR6][R4.64+0x5000] ;  /* 0x00500006040a7981 */ /* 0x000f68000c1e9b00 */
[----:B------:R-:W5:Y:S04]  /*1210*/  LDG.E.64.CONSTANT R6, desc[UR6][R4.64+0x6000] ;  /* 0x0060000604067981 */ /* 0x000f68000c1e9b00 */
[----:B------:R-:W5:Y:S01]  /*1220*/  LDG.E.64.CONSTANT R8, desc[UR6][R4.64+0x7000] ;  /* 0x0070000604087981 */ /* 0x000f62000c1e9b00 */
[----:B------:R-:W-:Y:S01]  /*1230*/  ISETP.GE.U32.AND P0, PT, R3, 0x4000, PT ;  /* 0x000040000300780c */ /* 0x000fe20003f06070 */
[----:B--2---:R-:W-:Y:S01]  /*1240*/  FADD R14, R14, R15 ;  /* 0x0000000f0e0e7221 */ /* 0x004fe20000000000 */
[----:B---3--:R-:W-:Y:S01]  /*1250*/  FADD R17, R16, R17 ;  /* 0x0000001110117221 */ /* 0x008fe20000000000 */
[----:B----4-:R-:W-:-:S03]  /*1260*/  FADD R18, R18, R19 ;  /* 0x0000001312127221 */ /* 0x010fc60000000000 */
[----:B------:R-:W-:Y:S01]  /*1270*/  FADD R14, R14, R17 ;  /* 0x000000110e0e7221 */ /* 0x000fe20000000000 */
[----:B-----5:R-:W-:Y:S01]  /*1280*/  FADD R21, R20, R21 ;  /* 0x0000001514157221 */ /* 0x020fe20000000000 */
[----:B------:R-:W-:Y:S02]  /*1290*/  HFMA2 R20, -RZ, RZ, 0, 0.0078125 ;  /* 0x00002000ff147431 */ /* 0x000fe400000001ff */
[----:B------:R-:W-:Y:S01]  /*12a0*/  FADD R12, R12, R13 ;  /* 0x0000000d0c0c7221 */ /* 0x000fe20000000000 */
[----:B------:R-:W-:Y:S01]  /*12b0*/  FADD R21, R18, R21 ;  /* 0x0000001512157221 */ /* 0x000fe20000000000 */
[----:B------:R-:W-:-:S03]  /*12c0*/  FADD R11, R10, R11 ;  /* 0x0000000b0a0b7221 */ /* 0x000fc60000000000 */
[----:B------:R-:W-:Y:S01]  /*12d0*/  FADD R14, R14, R21 ;  /* 0x000000150e0e7221 */ /* 0x000fe20000000000 */
[----:B------:R-:W-:Y:S01]  /*12e0*/  FADD R6, R6, R7 ;  /* 0x0000000706067221 */ /* 0x000fe20000000000 */
[----:B------:R-:W-:Y:S01]  /*12f0*/  FADD R11, R12, R11 ;  /* 0x0000000b0c0b7221 */ /* 0x000fe20000000000 */
[----:B------:R-:W-:-:S04]  /*1300*/  FADD R9, R8, R9 ;  /* 0x0000000908097221 */ /* 0x000fc80000000000 */
[----:B------:R-:W-:-:S04]  /*1310*/  FADD R6, R6, R9 ;  /* 0x0000000906067221 */ /* 0x000fc80000000000 */
[----:B------:R-:W-:-:S04]  /*1320*/  FADD R11, R11, R6 ;  /* 0x000000060b0b7221 */ /* 0x000fc80000000000 */
[----:B------:R-:W-:Y:S01]  /*1330*/  FADD R0, R14, R11 ;  /* 0x0000000b0e007221 */ /* 0x000fe20000000000 */
[----:B------:R-:W-:Y:S06]  /*1340*/  @!P0 BRA `(.L_x_134) ;  /* 0x00000000008c8947 */ /* 0x000fec0003800000 */
[----:B------:R-:W0:Y:S01]  /*1350*/  LDC R24, c[0x0][0x390] ;  /* 0x0000e400ff187b82 */ /* 0x000e220000000800 */
[----:B------:R-:W-:Y:S02]  /*1360*/  IADD3 R21, PT, PT, R3, -0x2000, RZ ;  /* 0xffffe00003157810 */ /* 0x000fe40007ffe0ff */
[----:B------:R-:W-:-:S07]  /*1370*/  MOV R20, 0x2000 ;  /* 0x0000200000147802 */ /* 0x000fce0000000f00 */
.L_x_136:
[----:B------:R-:W-:-:S05]  /*1380*/  IMAD.WIDE R26, R20, 0x4, R4 ;  /* 0x00000004141a7825 */ /* 0x000fca00078e0204 */
[----:B------:R-:W2:Y:S04]  /*1390*/  LDG.E.64.CONSTANT R14, desc[UR6][R26.64+0x6000] ;  /* 0x006000061a0e7981 */ /* 0x000ea8000c1e9b00 */
[----:B------:R-:W2:Y:S04]  /*13a0*/  LDG.E.64.CONSTANT R6, desc[UR6][R26.64+0x7000] ;  /* 0x007000061a067981 */ /* 0x000ea8000c1e9b00 */
[----:B------:R-:W3:Y:S04]  /*13b0*/  LDG.E.64.CONSTANT R22, desc[UR6][R26.64] ;  /* 0x000000061a167981 */ /* 0x000ee8000c1e9b00 */
[----:B------:R-:W4:Y:S04]  /*13c0*/  LDG.E.64.CONSTANT R18, desc[UR6][R26.64+0x1000] ;  /* 0x001000061a127981 */ /* 0x000f28000c1e9b00 */
[----:B------:R-:W5:Y:S04]  /*13d0*/  LDG.E.64.CONSTANT R16, desc[UR6][R26.64+0x2000] ;  /* 0x002000061a107981 */ /* 0x000f68000c1e9b00 */
[----:B------:R-:W5:Y:S04]  /*13e0*/  LDG.E.64.CONSTANT R12, desc[UR6][R26.64+0x3000] ;  /* 0x003000061a0c7981 */ /* 0x000f68000c1e9b00 */
[----:B------:R-:W5:Y:S04]  /*13f0*/  LDG.E.64.CONSTANT R10, desc[UR6][R26.64+0x4000] ;  /* 0x004000061a0a7981 */ /* 0x000f68000c1e9b00 */
[----:B------:R-:W5:Y:S01]  /*1400*/  LDG.E.64.CONSTANT R8, desc[UR6][R26.64+0x5000] ;  /* 0x005000061a087981 */ /* 0x000f62000c1e9b00 */
[----:B0-----:R-:W-:Y:S01]  /*1410*/  MOV R3, R24 ;  /* 0x0000001800037202 */ /* 0x001fe20000000f00 */
[----:B--2---:R-:W-:-:S03]  /*1420*/  FADD R15, R15, R6 ;  /* 0x000000060f0f7221 */ /* 0x004fc60000000000 */
[----:B------:R-:W-:Y:S01]  /*1430*/  IADD3 R6, PT, PT, -R20, R3, RZ ;  /* 0x0000000314067210 */ /* 0x000fe20007ffe1ff */
[----:B---3--:R-:W-:-:S03]  /*1440*/  FADD R0, R22, R0 ;  /* 0x0000000016007221 */ /* 0x008fc60000000000 */
[----:B------:R-:W-:Y:S01]  /*1450*/  ISETP.GE.AND P0, PT, R6, 0x2000, PT ;  /* 0x000020000600780c */ /* 0x000fe20003f06270 */
[----:B----4-:R-:W-:Y:S01]  /*1460*/  FADD R23, R23, R18 ;  /* 0x0000001217177221 */ /* 0x010fe20000000000 */
[----:B-----5:R-:W-:Y:S01]  /*1470*/  FADD R18, R19, R16 ;  /* 0x0000001013127221 */ /* 0x020fe20000000000 */
[----:B------:R-:W-:Y:S01]  /*1480*/  FADD R17, R17, R12 ;  /* 0x0000000c11117221 */ /* 0x000fe20000000000 */
[----:B------:R-:W-:Y:S01]  /*1490*/  FADD R12, R13, R10 ;  /* 0x0000000a0d0c7221 */ /* 0x000fe20000000000 */
[----:B------:R-:W-:Y:S01]  /*14a0*/  FADD R11, R11, R8 ;  /* 0x000000080b0b7221 */ /* 0x000fe20000000000 */
[----:B------:R-:W-:Y:S01]  /*14b0*/  FADD R8, R9, R14 ;  /* 0x0000000e09087221 */ /* 0x000fe20000000000 */
[----:B------:R-:W-:Y:S01]  /*14c0*/  FADD R0, R0, R23 ;  /* 0x0000001700007221 */ /* 0x000fe20000000000 */
[----:B------:R-:W-:Y:S01]  /*14d0*/  FADD R17, R18, R17 ;  /* 0x0000001112117221 */ /* 0x000fe20000000000 */
[----:B------:R-:W-:Y:S01]  /*14e0*/  FADD R11, R12, R11 ;  /* 0x0000000b0c0b7221 */ /* 0x000fe20000000000 */
[----:B------:R-:W-:-:S02]  /*14f0*/  FADD R8, R8, R15 ;  /* 0x0000000f08087221 */ /* 0x000fc40000000000 */
[----:B------:R-:W-:Y:S02]  /*1500*/  FADD R0, R0, R17 ;  /* 0x0000001100007221 */ /* 0x000fe40000000000 */
[----:B------:R-:W-:-:S04]  /*1510*/  FADD R11, R11, R8 ;  /* 0x000000080b0b7221 */ /* 0x000fc80000000000 */
[----:B------:R-:W-:-:S04]  /*1520*/  FADD R11, R0, R11 ;  /* 0x0000000b000b7221 */ /* 0x000fc80000000000 */
[----:B------:R-:W-:Y:S01]  /*1530*/  FADD R0, R7, R11 ;  /* 0x0000000b07007221 */ /* 0x000fe20000000000 */
[----:B------:R-:W-:Y:S06]  /*1540*/  @!P0 BRA `(.L_x_135) ;  /* 0x0000000800308947 */ /* 0x000fec0003800000 */
[----:B------:R-:W-:-:S04]  /*1550*/  IADD3 R20, PT, PT, R20, 0x2000, RZ ;  /* 0x0000200014147810 */ /* 0x000fc80007ffe0ff */
[----:B------:R-:W-:-:S13]  /*1560*/  ISETP.GT.AND P0, PT, R20, R21, PT ;  /* 0x000000151400720c */ /* 0x000fda0003f04270 */
[----:B------:R-:W-:Y:S05]  /*1570*/  @!P0 BRA `(.L_x_136) ;  /* 0xfffffffc00808947 */ /* 0x000fea000383ffff */
.L_x_134:
        /* <DEDUP_REMOVED lines=20> */
.L_x_140:
        /* <DEDUP_REMOVED lines=8> */
.L_x_139:
[----:B------:R-:W-:Y:S05]  /*1740*/  BSYNC.RECONVERGENT B2 ;  /* 0x0000000000027941 */ /* 0x000fea0003800200 */
.L_x_138:
[----:B------:R-:W-:Y:S05]  /*1750*/  @!P1 BRA `(.L_x_137) ;  /* 0x0000000400a89947 */ /* 0x000fea0003800000 */
[----:B------:R-:W0:Y:S01]  /*1760*/  LDCU.64 UR4, c[0x0][0x380] ;  /* 0x00007000ff0477ac */ /* 0x000e220008000a00 */
[----:B------:R-:W-:Y:S01]  /*1770*/  IADD3 R5, PT, PT, R11, -R10, RZ ;  /* 0x8000000a0b057210 */ /* 0x000fe20007ffe0ff */
[----:B------:R-:W-:Y:S01]  /*1780*/  BSSY.RECONVERGENT B2, `(.L_x_141) ;  /* 0x000003b000027945 */ /* 0x000fe20003800200 */
[----:B------:R-:W-:Y:S02]  /*1790*/  IADD3 R3, P0, PT, R10, R20, RZ ;  /* 0x000000140a037210 */ /* 0x000fe40007f1e0ff */
[----:B------:R-:W-:Y:S02]  /*17a0*/  ISETP.GT.AND P1, PT, R5, 0x1800, PT ;  /* 0x000018000500780c */ /* 0x000fe40003f24270 */
[----:B------:R-:W-:Y:S02]  /*17b0*/  IADD3.X R6, PT, PT, RZ, RZ, RZ, P0, !PT ;  /* 0x000000ffff067210 */ /* 0x000fe400007fe4ff */
[----:B0-----:R-:W-:-:S04]  /*17c0*/  LEA R4, P0, R3, UR4, 0x2 ;  /* 0x0000000403047c11 */ /* 0x001fc8000f8010ff */
[----:B------:R-:W-:Y:S02]  /*17d0*/  LEA.HI.X R3, R3, UR5, R6, 0x2, P0 ;  /* 0x0000000503037c11 */ /* 0x000fe400080f1406 */
[----:B------:R-:W-:-:S04]  /*17e0*/  IADD3 R4, P0, PT, R4, 0x1000, RZ ;  /* 0x0000100004047810 */ /* 0x000fc80007f1e0ff */
[----:B------:R-:W-:Y:S02]  /*17f0*/  IADD3.X R5, PT, PT, RZ, R3, RZ, P0, !PT ;  /* 0x00000003ff057210 */ /* 0x000fe400007fe4ff */
[----:B------:R-:W-:Y:S02]  /*1800*/  PLOP3.LUT P0, PT, PT, PT, PT, 0x80, 0x8 ;  /* 0x000000000008781c */ /* 0x000fe40003f0f070 */
[----:B------:R-:W-:Y:S01]  /*1810*/  IADD3 R3, PT, PT, R10, R20, RZ ;  /* 0x000000140a037210 */ /* 0x000fe20007ffe0ff */
[----:B------:R-:W-:Y:S10]  /*1820*/  @!P1 BRA `(.L_x_142) ;  /* 0x0000000000c09947 */ /* 0x000ff40003800000 */
[----:B------:R-:W-:Y:S02]  /*1830*/  PLOP3.LUT P0, PT, PT, PT, PT, 0x8, 0x80 ;  /* 0x000000000080781c */ /* 0x000fe40003f0e170 */
[----:B------:R-:W-:-:S11]  /*1840*/  IADD3 R13, PT, PT, R11, -0x1800, RZ ;  /* 0xffffe8000b0d7810 */ /* 0x000fd60007ffe0ff */
.L_x_143:
        /* <DEDUP_REMOVED lines=46> */
.L_x_142:
[----:B------:R-:W-:Y:S05]  /*1b30*/  BSYNC.RECONVERGENT B2 ;  /* 0x0000000000027941 */ /* 0x000fea0003800200 */
.L_x_141:
        /* <DEDUP_REMOVED lines=31> */
.L_x_145:
[----:B------:R-:W-:Y:S05]  /*1d30*/  BSYNC.RECONVERGENT B2 ;  /* 0x0000000000027941 */ /* 0x000fea0003800200 */
.L_x_144:
        /* <DEDUP_REMOVED lines=9> */
[----:B----4-:R-:W-:-:S04]  /*1dd0*/  FADD R0, R0, R3 ;  /* 0x0000000300007221 */ /* 0x010fc80000000000 */
[----:B--2---:R-:W-:-:S04]  /*1de0*/  FADD R0, R0, R9 ;  /* 0x0000000900007221 */ /* 0x004fc80000000000 */
[----:B---3--:R-:W-:-:S07]  /*1df0*/  FADD R0, R0, R11 ;  /* 0x0000000b00007221 */ /* 0x008fce0000000000 */
.L_x_137:
[----:B------:R-:W-:Y:S05]  /*1e00*/  BSYNC.RECONVERGENT B1 ;  /* 0x0000000000017941 */ /* 0x000fea0003800200 */
.L_x_135:
        /* <DEDUP_REMOVED lines=32> */
[----:B---3--:R-:W0:Y:S04]  /*2010*/  LDS.128 R4, [UR4+0x10] ;  /* 0x00001004ff047984 */ /* 0x008e280008000c00 */
        /* <DEDUP_REMOVED lines=19> */
.L_x_118:
        /* <DEDUP_REMOVED lines=12> */
.L_x_148:
[----:B------:R-:W-:Y:S05]  /*2210*/  BSYNC.RECONVERGENT B1 ;  /* 0x0000000000017941 */ /* 0x000fea0003800200 */
.L_x_147:
        /* <DEDUP_REMOVED lines=16> */
.L_x_153:
        /* <DEDUP_REMOVED lines=9> */
.L_x_152:
[----:B------:R-:W-:Y:S05]  /*23b0*/  BSYNC.RECONVERGENT B2 ;  /* 0x0000000000027941 */ /* 0x000fea0003800200 */
.L_x_151:
        /* <DEDUP_REMOVED lines=8> */
.L_x_156:
        /* <DEDUP_REMOVED lines=43> */
.L_x_155:
[----:B------:R-:W-:Y:S05]  /*26f0*/  BSYNC.RECONVERGENT B2 ;  /* 0x0000000000027941 */ /* 0x000fea0003800200 */
.L_x_154:
        /* <DEDUP_REMOVED lines=26> */
.L_x_158:
[----:B------:R-:W-:Y:S05]  /*28a0*/  BSYNC.RECONVERGENT B2 ;  /* 0x0000000000027941 */ /* 0x000fea0003800200 */
.L_x_157:
        /* <DEDUP_REMOVED lines=12> */
.L_x_150:
[----:B------:R-:W-:Y:S05]  /*2970*/  BSYNC.RECONVERGENT B1 ;  /* 0x0000000000017941 */ /* 0x000fea0003800200 */
.L_x_149:
[----:B------:R-:W-:Y:S02]  /*2980*/  ISETP.GE.AND P0, PT, R3, 0x200, PT ;  /* 0x000002000300780c */ /* 0x000fe40003f06270 */
[----:B0----5:R-:W-:-:S11]  /*2990*/  MOV R5, R0 ;  /* 0x0000000000057202 */ /* 0x021fd60000000f00 */
[----:B------:R-:W-:Y:S05]  /*29a0*/  @!P0 BRA `(.L_x_159) ;  /* 0x0000000000d08947 */ /* 0x000fea0003800000 */
[----:B------:R-:W0:Y:S01]  /*29b0*/  S2R R7, SR_LANEID ;  /* 0x0000000000077919 */ /* 0x000e220000000000 */
[----:B------:R-:W1:Y:S02]  /*29c0*/  SHFL.DOWN PT, R0, R5, 0x1, 0x1f ;  /* 0x08201f0005007f89 */ /* 0x000e6400000e0000 */
[----:B-1----:R-:W-:Y:S01]  /*29d0*/  FADD R0, R0, R5 ;  /* 0x0000000500007221 */ /* 0x002fe20000000000 */
[C---:B0-----:R-:W-:Y:S02]  /*29e0*/  ISETP.GT.AND P0, PT, R7.reuse, 0x1e, PT ;  /* 0x0000001e0700780c */ /* 0x041fe40003f04270 */
[----:B------:R-:W-:Y:S02]  /*29f0*/  ISETP.NE.AND P1, PT, R7, RZ, PT ;  /* 0x000000ff0700720c */ /* 0x000fe40003f25270 */
[----:B------:R-:W-:Y:S02]  /*2a00*/  FSEL R0, R5, R0, P0 ;  /* 0x0000000005007208 */ /* 0x000fe40000000000 */
[----:B------:R-:W-:-:S03]  /*2a10*/  ISETP.GT.AND P0, PT, R7, 0x1d, PT ;  /* 0x0000001d0700780c */ /* 0x000fc60003f04270 */
[----:B------:R-:W0:Y:S06]  /*2a20*/  SHFL.DOWN PT, R3, R0, 0x2, 0x1f ;  /* 0x08401f0000037f89 */ /* 0x000e2c00000e0000 */
        /* <DEDUP_REMOVED lines=24> */
[----:B--2---:R-:W0:Y:S04]  /*2bb0*/  LDS.128 R4, [UR4+0x10] ;  /* 0x00001004ff047984 */ /* 0x004e280008000c00 */
        /* <DEDUP_REMOVED lines=19> */
.L_x_159:
[----:B------:R-:W0:Y:S01]  /*2cf0*/  S2R R4, SR_LANEID ;  /* 0x0000000000047919 */ /* 0x000e220000000000 */
[----:B------:R-:W-:-:S04]  /*2d00*/  LOP3.LUT R0, R2, 0x3e0, RZ, 0xc0, !PT ;  /* 0x000003e002007812 */ /* 0x000fc800078ec0ff */
[----:B------:R-:W-:Y:S02]  /*2d10*/  IADD3 R6, PT, PT, R0, 0x20, RZ ;  /* 0x0000002000067810 */ /* 0x000fe40007ffe0ff */
[----:B------:R-:W-:Y:S02]  /*2d20*/  LOP3.LUT R0, RZ, R0, RZ, 0x33, !PT ;  /* 0x00000000ff007212 */ /* 0x000fe400078e33ff */
[-C--:B------:R-:W-:Y:S02]  /*2d30*/  ISETP.GT.AND P0, PT, R6, R3.reuse, PT ;  /* 0x000000030600720c */ /* 0x080fe40003f04270 */
[----:B------:R-:W-:-:S04]  /*2d40*/  IADD3 R0, PT, PT, R0, R3, RZ ;  /* 0x0000000300007210 */ /* 0x000fc80007ffe0ff */
[----:B------:R-:W-:-:S05]  /*2d50*/  SEL R6, R0, 0x1f, P0 ;  /* 0x0000001f00067807 */ /* 0x000fca0000000000 */
[----:B------:R-:W1:Y:S01]  /*2d60*/  SHFL.DOWN PT, R0, R5, 0x1, R6 ;  /* 0x0820000005007989 */ /* 0x000e6200000e0006 */
[C---:B0-----:R-:W-:Y:S02]  /*2d70*/  ISETP.GE.AND P0, PT, R4.reuse, R6, PT ;  /* 0x000000060400720c */ /* 0x041fe40003f06270 */
[C---:B------:R-:W-:Y:S02]  /*2d80*/  IADD3 R7, PT, PT, R4.reuse, 0x2, RZ ;  /* 0x0000000204077810 */ /* 0x040fe40007ffe0ff */
[----:B------:R-:W-:-:S09]  /*2d90*/  ISETP.NE.AND P1, PT, R4, RZ, PT ;  /* 0x000000ff0400720c */ /* 0x000fd20003f25270 */
[----:B-1----:R-:W-:Y:S01]  /*2da0*/  @!P0 FADD R5, R0, R5 ;  /* 0x0000000500058221 */ /* 0x002fe20000000000 */
[-C--:B------:R-:W-:Y:S02]  /*2db0*/  ISETP.GT.AND P0, PT, R7, R6.reuse, PT ;  /* 0x000000060700720c */ /* 0x080fe40003f04270 */
[----:B------:R-:W-:Y:S01]  /*2dc0*/  IADD3 R7, PT, PT, R4, 0x4, RZ ;  /* 0x0000000404077810 */ /* 0x000fe20007ffe0ff */
[----:B------:R-:W0:Y:S01]  /*2dd0*/  @!P1 S2R R8, SR_CgaCtaId ;  /* 0x0000000000089919 */ /* 0x000e220000008800 */
        /* <DEDUP_REMOVED lines=31> */
[----:B-1----:R-:W1:Y:S04]  /*2fd0*/  LDS.128 R4, [UR4+0x20] ;  /* 0x00002004ff047984 */ /* 0x002e680008000c00 */
        /* <DEDUP_REMOVED lines=29> */
.L_x_146:
        /* <DEDUP_REMOVED lines=28> */
[----:B------:R-:W-:Y:S02]  /*3370*/  HFMA2 R11, -RZ, RZ, 0, 0.0078125 ;  /* 0x00002000ff0b7431 */ /* 0x000fe400000001ff */
        /* <DEDUP_REMOVED lines=11> */
.L_x_162:
[----:B------:R-:W-:-:S05]  /*3430*/  IMAD.WIDE R2, R11, 0x4, R4 ;  /* 0x000000040b027825 */ /* 0x000fca00078e0204 */
        /* <DEDUP_REMOVED lines=15> */
[----:B------:R0:W5:Y:S02]  /*3530*/  LDG.E.CONSTANT R18, desc[UR6][R2.64+0x7800] ;  /* 0x0078000602127981 */ /* 0x000164000c1e9900 */
[----:B0-----:R-:W-:-:S04]  /*3540*/  MOV R3, R7 ;  /* 0x0000000700037202 */ /* 0x001fc80000000f00 */
[----:B------:R-:W-:-:S04]  /*3550*/  IADD3 R2, PT, PT, -R11, R3, RZ ;  /* 0x000000030b027210 */ /* 0x000fc80007ffe1ff */
[----:B------:R-:W-:Y:S01]  /*3560*/  ISETP.GE.AND P0, PT, R2, 0x2000, PT ;  /* 0x000020000200780c */ /* 0x000fe20003f06270 */
        /* <DEDUP_REMOVED lines=17> */
[----:B------:R-:W-:-:S04]  /*3680*/  IADD3 R11, PT, PT, R11, 0x2000, RZ ;  /* 0x000020000b0b7810 */ /* 0x000fc80007ffe0ff */
[----:B------:R-:W-:-:S13]  /*3690*/  ISETP.GT.AND P0, PT, R11, R6, PT ;  /* 0x000000060b00720c */ /* 0x000fda0003f04270 */
[----:B------:R-:W-:Y:S05]  /*36a0*/  @!P0 BRA `(.L_x_162) ;  /* 0xfffffffc00608947 */ /* 0x000fea000383ffff */
.L_x_160:
        /* <DEDUP_REMOVED lines=20> */
.L_x_166:
        /* <DEDUP_REMOVED lines=8> */
.L_x_165:
[----:B------:R-:W-:Y:S05]  /*3870*/  BSYNC.RECONVERGENT B2 ;  /* 0x0000000000027941 */ /* 0x000fea0003800200 */
.L_x_164:
        /* <DEDUP_REMOVED lines=16> */
.L_x_169:
        /* <DEDUP_REMOVED lines=46> */
.L_x_168:
[----:B------:R-:W-:Y:S05]  /*3c60*/  BSYNC.RECONVERGENT B2 ;  /* 0x0000000000027941 */ /* 0x000fea0003800200 */
.L_x_167:
        /* <DEDUP_REMOVED lines=31> */
.L_x_171:
[----:B------:R-:W-:Y:S05]  /*3e60*/  BSYNC.RECONVERGENT B2 ;  /* 0x0000000000027941 */ /* 0x000fea0003800200 */
.L_x_170:
        /* <DEDUP_REMOVED lines=12> */
.L_x_163:
[----:B------:R-:W-:Y:S05]  /*3f30*/  BSYNC.RECONVERGENT B1 ;  /* 0x0000000000017941 */ /* 0x000fea0003800200 */
.L_x_161:
        /* <DEDUP_REMOVED lines=50> */
[----:B------:R-:W-:-:S07]  /*4260*/  FADD R0, R18, R19 ;  /* 0x0000001312007221 */ /* 0x000fce0000000000 */
.L_x_133:
[----:B------:R-:W-:Y:S05]  /*4270*/  BSYNC.RECONVERGENT B0 ;  /* 0x0000000000007941 */ /* 0x000fea0003800200 */
.L_x_117:
[----:B------:R-:W-:Y:S05]  /*4280*/  @P0 EXIT ;  /* 0x000000000000094d */ /* 0x000fea0003800000 */
[----:B0-23--:R-:W0:Y:S01]  /*4290*/  LDC.64 R2, c[0x0][0x388] ;  /* 0x0000e200ff027b82 */ /* 0x00de220000000a00 */
[----:B------:R-:W4:Y:S02]  /*42a0*/  LDCU UR4, c[0x0][0x398] ;  /* 0x00007300ff0477ac */ /* 0x000f240008000800 */
[----:B----4-:R-:W-:-:S05]  /*42b0*/  FADD R5, R0, UR4 ;  /* 0x0000000400057e21 */ /* 0x010fca0008000000 */
[----:B0-----:R-:W-:Y:S01]  /*42c0*/  STG.E desc[UR6][R2.64], R5 ;  /* 0x0000000502007986 */ /* 0x001fe2000c101906 */
[----:B------:R-:W-:Y:S05]  /*42d0*/  EXIT ;  /* 0x000000000000794d */ /* 0x000fea0003800000 */
.L_x_172:
        /* <DEDUP_REMOVED lines=10> */
.L_x_482:


//--------------------- .text._ZN3cub18CUB_300001_SM_10006detail6reduce18DeviceReduceKernelINS2_10policy_hubIfjN4cuda3std3__44plusIfEEE10Policy1000EN6thrust24THRUST_300001_SM_1000_NS6detail15normal_iteratorINSD_10device_ptrIfEEEEjS9_fNS7_10__identityEEEvT0_PT3_T1_NS0_13GridEvenShareISN_EET2_T4_ --------------------------
	.section	.text._ZN3cub18CUB_300001_SM_10006detail6reduce18DeviceReduceKernelINS2_10policy_hubIfjN4cuda3std3__44plusIfEEE10Policy1000EN6thrust24THRUST_300001_SM_1000_NS6detail15normal_iteratorINSD_10device_ptrIfEEEEjS9_fNS7_10__identityEEEvT0_PT3_T1_NS0_13GridEvenShareISN_EET2_T4_,"ax",@progbits
	.align	128
        .global         _ZN3cub18CUB_300001_SM_10006detail6reduce18DeviceReduceKernelINS2_10policy_hubIfjN4cuda3std3__44plusIfEEE10Policy1000EN6thrust24THRUST_300001_SM_1000_NS6detail15normal_iteratorINSD_10device_ptrIfEEEEjS9_fNS7_10__identityEEEvT0_PT3_T1_NS0_13GridEvenShareISN_EET2_T4_
        .type           _ZN3cub18CUB_300001_SM_10006detail6reduce18DeviceReduceKernelINS2_10policy_hubIfjN4cuda3std3__44plusIfEEE10Policy1000EN6thrust24THRUST_300001_SM_1000_NS6detail15normal_iteratorINSD_10device_ptrIfEEEEjS9_fNS7_10__identityEEEvT0_PT3_T1_NS0_13GridEvenShareISN_EET2_T4_,@function
        .size           _ZN3cub18CUB_300001_SM_10006detail6reduce18DeviceReduceKernelINS2_10policy_hubIfjN4cuda3std3__44plusIfEEE10Policy1000EN6thrust24THRUST_300001_SM_1000_NS6detail15normal_iteratorINSD_10device_ptrIfEEEEjS9_fNS7_10__identityEEEvT0_PT3_T1_NS0_13GridEvenShareISN_EET2_T4_,(.L_x_483 - _ZN3cub18CUB_300001_SM_10006detail6reduce18DeviceReduceKernelINS2_10policy_hubIfjN4cuda3std3__44plusIfEEE10Policy1000EN6thrust24THRUST_300001_SM_1000_NS6detail15normal_iteratorINSD_10device_ptrIfEEEEjS9_fNS7_10__identityEEEvT0_PT3_T1_NS0_13GridEvenShareISN_EET2_T4_)
        .other          _ZN3cub18CUB_300001_SM_10006detail6reduce18DeviceReduceKernelINS2_10policy_hubIfjN4cuda3std3__44plusIfEEE10Policy1000EN6thrust24THRUST_300001_SM_1000_NS6detail15normal_iteratorINSD_10device_ptrIfEEEEjS9_fNS7_10__identityEEEvT0_PT3_T1_NS0_13GridEvenShareISN_EET2_T4_,@"STO_CUDA_ENTRY STV_DEFAULT"
_ZN3cub18CUB_300001_SM_10006detail6reduce18DeviceReduceKernelINS2_10policy_hubIfjN4cuda3std3__44plusIfEEE10Policy1000EN6thrust24THRUST_300001_SM_1000_NS6detail15normal_iteratorINSD_10device_ptrIfEEEEjS9_fNS7_10__identityEEEvT0_PT3_T1_NS0_13GridEvenShareISN_EET2_T4_:
.text._ZN3cub18CUB_300001_SM_10006detail6reduce18DeviceReduceKernelINS2_10policy_hubIfjN4cuda3std3__44plusIfEEE10Policy1000EN6thrust24THRUST_300001_SM_1000_NS6detail15normal_iteratorINSD_10device_ptrIfEEEEjS9_fNS7_10__identityEEEvT0_PT3_T1_NS0_13GridEvenShareISN_EET2_T4_:
[----:B------:R-:W-:Y:S01]  /*0000*/  LDC R1, c[0x0][0x37c] ;  /* 0x0000df00ff017b82 */ /* 0x000fe20000000800 */
[----:B------:R-:W0:Y:S07]  /*0010*/  S2R R3, SR_CTAID.X ;  /* 0x0000000000037919 */ /* 0x000e2e0000002500 */
[----:B------:R-:W1:Y:S01]  /*0020*/  LDC.64 R6, c[0x0][0x3a8] ;  /* 0x0000ea00ff067b82 */ /* 0x000e620000000a00 */
[----:B------:R-:W2:Y:S01]  /*0030*/  LDCU.64 UR6, c[0x0][0x358] ;  /* 0x00006b00ff0677ac */ /* 0x000ea20008000a00 */
[----:B------:R-:W-:Y:S01]  /*0040*/  BSSY.RECONVERGENT B0, `(.L_x_173) ;  /* 0x000027a000007945 */ /* 0x000fe20003800200 */
[----:B-1----:R-:W-:Y:S01]  /*0050*/  SHF.L.U32 R13, R7, 0xd, RZ ;  /* 0x0000000d070d7819 */ /* 0x002fe200000006ff */
[----:B0-----:R-:W-:-:S05]  /*0060*/  IMAD R0, R3, -0x2000, R6 ;  /* 0xffffe00003007824 */ /* 0x001fca00078e0206 */
[----:B------:R-:W-:-:S13]  /*0070*/  ISETP.GT.U32.AND P0, PT, R0, 0x1fff, PT ;  /* 0x00001fff0000780c */ /* 0x000fda0003f04070 */
[----:B--2---:R-:W-:Y:S05]  /*0080*/  @P0 BRA `(.L_x_174) ;  /* 0x0000001000d40947 */ /* 0x004fea0003800000 */
[----:B------:R-:W0:Y:S01]  /*0090*/  S2R R2, SR_TID.X ;  /* 0x0000000000027919 */ /* 0x000e220000002100 */
[----:B------:R-:W-:Y:S01]  /*00a0*/  BSSY.RECONVERGENT B1, `(.L_x_175) ;  /* 0x000000a000017945 */ /* 0x000fe20003800200 */
[----:B------:R-:W-:Y:S01]  /*00b0*/  HFMA2 R15, -RZ, RZ, 0, 0 ;  /* 0x00000000ff0f7431 */ /* 0x000fe200000001ff */
[----:B0-----:R-:W-:Y:S02]  /*00c0*/  ISETP.GE.U32.AND P0, PT, R2, R0, PT ;  /* 0x000000000200720c */ /* 0x001fe40003f06070 */
[----:B------:R-:W-:-:S11]  /*00d0*/  MOV R4, R2 ;  /* 0x0000000200047202 */ /* 0x000fd60000000f00 */
[----:B------:R-:W-:Y:S05]  /*00e0*/  @P0 BRA `(.L_x_176) ;  /* 0x0000000000140947 */ /* 0x000fea0003800000 */
[----:B------:R-:W0:Y:S01]  /*00f0*/  LDC.64 R8, c[0x0][0x380] ;  /* 0x0000e000ff087b82 */ /* 0x000e220000000a00 */
[----:B------:R-:W-:-:S05]  /*0100*/  LEA R5, R3, R2, 0xd ;  /* 0x0000000203057211 */ /* 0x000fca00078e68ff */
[----:B0-----:R-:W-:-:S05]  /*0110*/  IMAD.WIDE.U32 R8, R5, 0x4, R8 ;  /* 0x0000000405087825 */ /* 0x001fca00078e0008 */
[----:B------:R0:W5:Y:S01]  /*0120*/  LDG.E R15, desc[UR6][R8.64] ;  /* 0x00000006080f7981 */ /* 0x000162000c1e1900 */
[----:B------:R-:W-:-:S07]  /*0130*/  IADD3 R4, PT, PT, R2, 0x200, RZ ;  /* 0x0000020002047810 */ /* 0x000fce0007ffe0ff */
.L_x_176:
[----:B------:R-:W-:Y:S05]  /*0140*/  BSYNC.RECONVERGENT B1 ;  /* 0x0000000000017941 */ /* 0x000fea0003800200 */
.L_x_175:
[----:B------:R-:W-:Y:S01]  /*0150*/  ISETP.GE.U32.AND P0, PT, R4, R0, PT ;  /* 0x000000000400720c */ /* 0x000fe20003f06070 */
[----:B------:R-:W-:-:S12]  /*0160*/  BSSY.RECONVERGENT B1, `(.L_x_177) ;  /* 0x00000a5000017945 */ /* 0x000fd80003800200 */
[----:B------:R-:W-:Y:S05]  /*0170*/  @P0 BRA `(.L_x_178) ;  /* 0x00000008008c0947 */ /* 0x000fea0003800000 */
[----:B------:R-:W-:Y:S01]  /*0180*/  LOP3.LUT R5, RZ, R4, RZ, 0x33, !PT ;  /* 0x00000004ff057212 */ /* 0x000fe200078e33ff */
[----:B------:R-:W-:Y:S03]  /*0190*/  BSSY.RECONVERGENT B2, `(.L_x_179) ;  /* 0x0000053000027945 */ /* 0x000fe60003800200 */
[----:B------:R-:W-:-:S05]  /*01a0*/  IADD3 R6, PT, PT, R5, R6, RZ ;  /* 0x0000000605067210 */ /* 0x000fca0007ffe0ff */
[----:B------:R-:W-:-:S05]  /*01b0*/  IMAD R6, R3, -0x2000, R6 ;  /* 0xffffe00003067824 */ /* 0x000fca00078e0206 */
[C---:B------:R-:W-:Y:S02]  /*01c0*/  ISETP.GE.U32.AND P0, PT, R6.reuse, 0x1e00, PT ;  /* 0x00001e000600780c */ /* 0x040fe40003f06070 */
[----:B------:R-:W-:-:S04]  /*01d0*/  LEA.HI R5, R6, 0x1, RZ, 0x17 ;  /* 0x0000000106057811 */ /* 0x000fc800078fb8ff */
[----:B------:R-:W-:-:S07]  /*01e0*/  LOP3.LUT R6, R5, 0xf, RZ, 0xc0, !PT ;  /* 0x0000000f05067812 */ /* 0x000fce00078ec0ff */
[----:B------:R-:W-:Y:S05]  /*01f0*/  @!P0 BRA `(.L_x_180) ;  /* 0x0000000400308947 */ /* 0x000fea0003800000 */
[----:B------:R-:W-:Y:S01]  /*0200*/  LOP3.LUT R10, R5, 0xfffff0, RZ, 0xc0, !PT ;  /* 0x00fffff0050a7812 */ /* 0x000fe200078ec0ff */
[----:B------:R-:W-:Y:S01]  /*0210*/  BSSY.RECONVERGENT B3, `(.L_x_181) ;  /* 0x0000049000037945 */ /* 0x000fe20003800200 */
[----:B0-----:R-:W-:Y:S02]  /*0220*/  LOP3.LUT R9, R4, 0x1000, RZ, 0xfc, !PT ;  /* 0x0000100004097812 */ /* 0x001fe400078efcff */
[----:B------:R-:W-:Y:S02]  /*0230*/  LEA R4, R3, R4, 0xd ;  /* 0x0000000403047211 */ /* 0x000fe400078e68ff */
[----:B------:R-:W-:-:S07]  /*0240*/  IADD3 R10, PT, PT, -R10, RZ, RZ ;  /* 0x000000ff0a0a7210 */ /* 0x000fce0007ffe1ff */
.L_x_182:
[----:B------:R-:W0:Y:S02]  /*0250*/  LDC.64 R12, c[0x0][0x380] ;  /* 0x0000e000ff0c7b82 */ /* 0x000e240000000a00 */
[----:B0-----:R-:W-:-:S05]  /*0260*/  IMAD.WIDE.U32 R22, R4, 0x4, R12 ;  /* 0x0000000404167825 */ /* 0x001fca00078e000c */
[----:B------:R0:W2:Y:S01]  /*0270*/  LDG.E R8, desc[UR6][R22.64] ;  /* 0x0000000616087981 */ /* 0x0000a2000c1e1900 */
[C---:B------:R-:W-:Y:S02]  /*0280*/  IADD3 R25, PT, PT, R4.reuse, 0x200, RZ ;  /* 0x0000020004197810 */ /* 0x040fe40007ffe0ff */
[C---:B------:R-:W-:Y:S02]  /*0290*/  IADD3 R21, PT, PT, R4.reuse, 0x400, RZ ;  /* 0x0000040004157810 */ /* 0x040fe40007ffe0ff */
[C---:B------:R-:W-:Y:S01]  /*02a0*/  IADD3 R17, PT, PT, R4.reuse, 0x600, RZ ;  /* 0x0000060004117810 */ /* 0x040fe20007ffe0ff */
[----:B------:R-:W-:Y:S01]  /*02b0*/  IMAD.WIDE.U32 R24, R25, 0x4, R12 ;  /* 0x0000000419187825 */ /* 0x000fe200078e000c */
[----:B------:R-:W-:-:S03]  /*02c0*/  IADD3 R19, PT, PT, R4, 0x800, RZ ;  /* 0x0000080004137810 */ /* 0x000fc60007ffe0ff */
[--C-:B------:R-:W-:Y:S01]  /*02d0*/  IMAD.WIDE.U32 R20, R21, 0x4, R12.reuse ;  /* 0x0000000415147825 */ /* 0x100fe200078e000c */
[----:B------:R-:W3:Y:S01]  /*02e0*/  LDG.E R7, desc[UR6][R24.64] ;  /* 0x0000000618077981 */ /* 0x000ee2000c1e1900 */
[C---:B------:R-:W-:Y:S02]  /*02f0*/  IADD3 R11, PT, PT, R4.reuse, 0xa00, RZ ;  /* 0x00000a00040b7810 */ /* 0x040fe40007ffe0ff */
[--C-:B------:R-:W-:Y:S01]  /*0300*/  IMAD.WIDE.U32 R16, R17, 0x4, R12.reuse ;  /* 0x0000000411107825 */ /* 0x100fe200078e000c */
[----:B------:R1:W4:Y:S01]  /*0310*/  LDG.E R29, desc[UR6][R20.64] ;  /* 0x00000006141d7981 */ /* 0x000322000c1e1900 */
[C---:B------:R-:W-:Y:S02]  /*0320*/  IADD3 R14, PT, PT, R4.reuse, 0xc00, RZ ;  /* 0x00000c00040e7810 */ /* 0x040fe40007ffe0ff */
[--C-:B------:R-:W-:Y:S01]  /*0330*/  IMAD.WIDE.U32 R18, R19, 0x4, R12.reuse ;  /* 0x0000000413127825 */ /* 0x100fe200078e000c */
[----:B------:R1:W4:Y:S03]  /*0340*/  LDG.E R28, desc[UR6][R16.64] ;  /* 0x00000006101c7981 */ /* 0x000326000c1e1900 */
[----:B0-----:R-:W-:Y:S01]  /*0350*/  IMAD.WIDE.U32 R22, R11, 0x4, R12 ;  /* 0x000000040b167825 */ /* 0x001fe200078e000c */
[----:B------:R-:W4:Y:S01]  /*0360*/  LDG.E R27, desc[UR6][R18.64] ;  /* 0x00000006121b7981 */ /* 0x000f22000c1e1900 */
[----:B------:R-:W-:-:S02]  /*0370*/  IADD3 R11, PT, PT, R4, 0xe00, RZ ;  /* 0x00000e00040b7810 */ /* 0x000fc40007ffe0ff */
[--C-:B-1----:R-:W-:Y:S01]  /*0380*/  IMAD.WIDE.U32 R20, R14, 0x4, R12.reuse ;  /* 0x000000040e147825 */ /* 0x102fe200078e000c */
[----:B------:R0:W4:Y:S01]  /*0390*/  LDG.E R26, desc[UR6][R22.64] ;  /* 0x00000006161a7981 */ /* 0x000122000c1e1900 */
[C---:B------:R-:W-:Y:S02]  /*03a0*/  IADD3 R14, PT, PT, R4.reuse, 0x1000, RZ ;  /* 0x00001000040e7810 */ /* 0x040fe40007ffe0ff */
[C---:B------:R-:W-:Y:S01]  /*03b0*/  IADD3 R24, PT, PT, R4.reuse, 0x1200, RZ ;  /* 0x0000120004187810 */ /* 0x040fe20007ffe0ff */
[--C-:B------:R-:W-:Y:S01]  /*03c0*/  IMAD.WIDE.U32 R16, R11, 0x4, R12.reuse ;  /* 0x000000040b107825 */ /* 0x100fe200078e000c */
[----:B------:R1:W4:Y:S01]  /*03d0*/  LDG.E R25, desc[UR6][R20.64] ;  /* 0x0000000614197981 */ /* 0x000322000c1e1900 */
[----:B------:R-:W-:Y:S02]  /*03e0*/  IADD3 R11, PT, PT, R4, 0x1400, RZ ;  /* 0x00001400040b7810 */ /* 0x000fe40007ffe0ff */
[--C-:B0-----:R-:W-:Y:S02]  /*03f0*/  IMAD.WIDE.U32 R22, R24, 0x4, R12.reuse ;  /* 0x0000000418167825 */ /* 0x101fe400078e000c */
[----:B------:R0:W4:Y:S02]  /*0400*/  LDG.E R24, desc[UR6][R16.64] ;  /* 0x0000000610187981 */ /* 0x000124000c1e1900 */
[--C-:B-1----:R-:W-:Y:S01]  /*0410*/  IMAD.WIDE.U32 R20, R14, 0x4, R12.reuse ;  /* 0x000000040e147825 */ /* 0x102fe200078e000c */
[C---:B------:R-:W-:Y:S01]  /*0420*/  IADD3 R14, PT, PT, R4.reuse, 0x1600, RZ ;  /* 0x00001600040e7810 */ /* 0x040fe20007ffe0ff */
[----:B------:R1:W4:Y:S04]  /*0430*/  LDG.E R18, desc[UR6][R22.64] ;  /* 0x0000000616127981 */ /* 0x000328000c1e1900 */
[----:B------:R1:W4:Y:S01]  /*0440*/  LDG.E R19, desc[UR6][R20.64] ;  /* 0x0000000614137981 */ /* 0x000322000c1e1900 */
[----:B0-----:R-:W-:Y:S01]  /*0450*/  IMAD.WIDE.U32 R16, R11, 0x4, R12 ;  /* 0x000000040b107825 */ /* 0x001fe200078e000c */
[----:B-1----:R-:W-:-:S04]  /*0460*/  IADD3 R23, PT, PT, R4, 0x1800, RZ ;  /* 0x0000180004177810 */ /* 0x002fc80007ffe0ff */
[----:B------:R0:W4:Y:S01]  /*0470*/  LDG.E R11, desc[UR6][R16.64] ;  /* 0x00000006100b7981 */ /* 0x000122000c1e1900 */
[C---:B------:R-:W-:Y:S01]  /*0480*/  IADD3 R21, PT, PT, R4.reuse, 0x1a00, RZ ;  /* 0x00001a0004157810 */ /* 0x040fe20007ffe0ff */
[----:B0-----:R-:W-:Y:S01]  /*0490*/  IMAD.WIDE.U32 R16, R23, 0x4, R12 ;  /* 0x0000000417107825 */ /* 0x001fe200078e000c */
[----:B------:R-:W-:-:S03]  /*04a0*/  IADD3 R23, PT, PT, R4, 0x1c00, RZ ;  /* 0x00001c0004177810 */ /* 0x000fc60007ffe0ff */
[--C-:B------:R-:W-:Y:S02]  /*04b0*/  IMAD.WIDE.U32 R20, R21, 0x4, R12.reuse ;  /* 0x0000000415147825 */ /* 0x100fe400078e000c */
[----:B------:R-:W4:Y:S02]  /*04c0*/  LDG.E R16, desc[UR6][R16.64] ;  /* 0x0000000610107981 */ /* 0x000f24000c1e1900 */
[----:B------:R-:W-:Y:S02]  /*04d0*/  IMAD.WIDE.U32 R22, R23, 0x4, R12 ;  /* 0x0000000417167825 */ /* 0x000fe400078e000c */
[----:B------:R-:W4:Y:S04]  /*04e0*/  LDG.E R20, desc[UR6][R20.64] ;  /* 0x0000000614147981 */ /* 0x000f28000c1e1900 */
[----:B------:R-:W4:Y:S01]  /*04f0*/  LDG.E R22, desc[UR6][R22.64] ;  /* 0x0000000616167981 */ /* 0x000f22000c1e1900 */
[----:B--2--5:R-:W-:Y:S01]  /*0500*/  FADD R8, R8, R15 ;  /* 0x0000000f08087221 */ /* 0x024fe20000000000 */
[----:B------:R-:W-:-:S06]  /*0510*/  IMAD.WIDE.U32 R14, R14, 0x4, R12 ;  /* 0x000000040e0e7825 */ /* 0x000fcc00078e000c */
[----:B------:R0:W2:Y:S02]  /*0520*/  LDG.E R14, desc[UR6][R14.64] ;  /* 0x000000060e0e7981 */ /* 0x0000a4000c1e1900 */
[----:B0-----:R-:W-:-:S05]  /*0530*/  IADD3 R15, PT, PT, R4, 0x1e00, RZ ;  /* 0x00001e00040f7810 */ /* 0x001fca0007ffe0ff */
[----:B------:R-:W-:-:S06]  /*0540*/  IMAD.WIDE.U32 R12, R15, 0x4, R12 ;  /* 0x000000040f0c7825 */ /* 0x000fcc00078e000c */
[----:B------:R-:W2:Y:S01]  /*0550*/  LDG.E R12, desc[UR6][R12.64] ;  /* 0x000000060c0c7981 */ /* 0x000ea2000c1e1900 */
        /* <DEDUP_REMOVED lines=8> */
[----:B------:R-:W-:Y:S01]  /*05e0*/  FADD R18, R19, R18 ;  /* 0x0000001213127221 */ /* 0x000fe20000000000 */
[----:B------:R-:W-:-:S03]  /*05f0*/  IADD3 R10, PT, PT, R10, 0x10, RZ ;  /* 0x000000100a0a7810 */ /* 0x000fc60007ffe0ff */
[----:B------:R-:W-:Y:S01]  /*0600*/  FADD R11, R18, R11 ;  /* 0x0000000b120b7221 */ /* 0x000fe20000000000 */
[----:B------:R-:W-:Y:S02]  /*0610*/  ISETP.NE.AND P0, PT, R10, RZ, PT ;  /* 0x000000ff0a00720c */ /* 0x000fe40003f05270 */
[----:B------:R-:W-:Y:S02]  /*0620*/  IADD3 R9, PT, PT, R9, 0x2000, RZ ;  /* 0x0000200009097810 */ /* 0x000fe40007ffe0ff */
[----:B------:R-:W-:Y:S01]  /*0630*/  IADD3 R4, PT, PT, R4, 0x2000, RZ ;  /* 0x0000200004047810 */ /* 0x000fe20007ffe0ff */
[----:B--2---:R-:W-:-:S04]  /*0640*/  FADD R11, R11, R14 ;  /* 0x0000000e0b0b7221 */ /* 0x004fc80000000000 */
[----:B------:R-:W-:-:S04]  /*0650*/  FADD R11, R11, R16 ;  /* 0x000000100b0b7221 */ /* 0x000fc80000000000 */
[----:B------:R-:W-:-:S04]  /*0660*/  FADD R11, R11, R20 ;  /* 0x000000140b0b7221 */ /* 0x000fc80000000000 */
[----:B------:R-:W-:-:S04]  /*0670*/  FADD R11, R11, R22 ;  /* 0x000000160b0b7221 */ /* 0x000fc80000000000 */
[----:B------:R-:W-:Y:S01]  /*0680*/  FADD R15, R11, R12 ;  /* 0x0000000c0b0f7221 */ /* 0x000fe20000000000 */
[----:B------:R-:W-:Y:S06]  /*0690*/  @P0 BRA `(.L_x_182) ;  /* 0xfffffff800ec0947 */ /* 0x000fec000383ffff */
[----:B------:R-:W-:Y:S05]  /*06a0*/  BSYNC.RECONVERGENT B3 ;  /* 0x0000000000037941 */ /* 0x000fea0003800200 */
.L_x_181:
[----:B------:R-:W-:-:S07]  /*06b0*/  IADD3 R4, PT, PT, R9, -0x1000, RZ ;  /* 0xfffff00009047810 */ /* 0x000fce0007ffe0ff */
.L_x_180:
[----:B------:R-:W-:Y:S05]  /*06c0*/  BSYNC.RECONVERGENT B2 ;  /* 0x0000000000027941 */ /* 0x000fea0003800200 */
.L_x_179:
[----:B------:R-:W-:-:S13]  /*06d0*/  ISETP.NE.AND P0, PT, R6, RZ, PT ;  /* 0x000000ff0600720c */ /* 0x000fda0003f05270 */
[----:B------:R-:W-:Y:S05]  /*06e0*/  @!P0 BRA `(.L_x_178) ;  /* 0x0000000400308947 */ /* 0x000fea0003800000 */
[----:B------:R-:W-:Y:S01]  /*06f0*/  ISETP.GE.U32.AND P0, PT, R6, 0x8, PT ;  /* 0x000000080600780c */ /* 0x000fe20003f06070 */
[----:B------:R-:W-:Y:S01]  /*0700*/  BSSY.RECONVERGENT B2, `(.L_x_183) ;  /* 0x0000026000027945 */ /* 0x000fe20003800200 */
[----:B------:R-:W-:-:S04]  /*0710*/  LOP3.LUT R22, R5, 0x7, RZ, 0xc0, !PT ;  /* 0x0000000705167812 */ /* 0x000fc800078ec0ff */
[----:B------:R-:W-:-:S07]  /*0720*/  ISETP.NE.AND P1, PT, R22, RZ, PT ;  /* 0x000000ff1600720c */ /* 0x000fce0003f25270 */
[----:B------:R-:W-:Y:S06]  /*0730*/  @!P0 BRA `(.L_x_184) ;  /* 0x0000000000888947 */ /* 0x000fec0003800000 */
[----:B------:R-:W1:Y:S01]  /*0740*/  LDC.64 R6, c[0x0][0x380] ;  /* 0x0000e000ff067b82 */ /* 0x000e620000000a00 */
[----:B------:R-:W-:-:S04]  /*0750*/  LEA R19, R3, R4, 0xd ;  /* 0x0000000403137211 */ /* 0x000fc800078e68ff */
[C---:B------:R-:W-:Y:S02]  /*0760*/  IADD3 R17, PT, PT, R19.reuse, 0x200, RZ ;  /* 0x0000020013117810 */ /* 0x040fe40007ffe0ff */
[C---:B------:R-:W-:Y:S02]  /*0770*/  IADD3 R21, PT, PT, R19.reuse, 0x400, RZ ;  /* 0x0000040013157810 */ /* 0x040fe40007ffe0ff */
[C---:B------:R-:W-:Y:S02]  /*0780*/  IADD3 R13, PT, PT, R19.reuse, 0x600, RZ ;  /* 0x00000600130d7810 */ /* 0x040fe40007ffe0ff */
[C---:B0-----:R-:W-:Y:S01]  /*0790*/  IADD3 R9, PT, PT, R19.reuse, 0x800, RZ ;  /* 0x0000080013097810 */ /* 0x041fe20007ffe0ff */
[----:B-1----:R-:W-:-:S04]  /*07a0*/  IMAD.WIDE.U32 R10, R19, 0x4, R6 ;  /* 0x00000004130a7825 */ /* 0x002fc800078e0006 */
[--C-:B------:R-:W-:Y:S01]  /*07b0*/  IMAD.WIDE.U32 R16, R17, 0x4, R6.reuse ;  /* 0x0000000411107825 */ /* 0x100fe200078e0006 */
[----:B------:R0:W2:Y:S03]  /*07c0*/  LDG.E R14, desc[UR6][R10.64] ;  /* 0x000000060a0e7981 */ /* 0x0000a6000c1e1900 */
[--C-:B------:R-:W-:Y:S01]  /*07d0*/  IMAD.WIDE.U32 R20, R21, 0x4, R6.reuse ;  /* 0x0000000415147825 */ /* 0x100fe200078e0006 */
[----:B------:R1:W3:Y:S03]  /*07e0*/  LDG.E R18, desc[UR6][R16.64] ;  /* 0x0000000610127981 */ /* 0x0002e6000c1e1900 */
[--C-:B------:R-:W-:Y:S01]  /*07f0*/  IMAD.WIDE.U32 R12, R13, 0x4, R6.reuse ;  /* 0x000000040d0c7825 */ /* 0x100fe200078e0006 */
[----:B------:R-:W-:Y:S01]  /*0800*/  IADD3 R23, PT, PT, R19, 0xa00, RZ ;  /* 0x00000a0013177810 */ /* 0x000fe20007ffe0ff */
[----:B------:R-:W4:Y:S02]  /*0810*/  LDG.E R20, desc[UR6][R20.64] ;  /* 0x0000000614147981 */ /* 0x000f24000c1e1900 */
[--C-:B------:R-:W-:Y:S01]  /*0820*/  IMAD.WIDE.U32 R8, R9, 0x4, R6.reuse ;  /* 0x0000000409087825 */ /* 0x100fe200078e0006 */
[----:B------:R-:W-:Y:S01]  /*0830*/  IADD3 R25, PT, PT, R19, 0xc00, RZ ;  /* 0x00000c0013197810 */ /* 0x000fe20007ffe0ff */
[----:B------:R-:W4:Y:S02]  /*0840*/  LDG.E R12, desc[UR6][R12.64] ;  /* 0x000000060c0c7981 */ /* 0x000f24000c1e1900 */
[--C-:B0-----:R-:W-:Y:S01]  /*0850*/  IMAD.WIDE.U32 R10, R23, 0x4, R6.reuse ;  /* 0x00000004170a7825 */ /* 0x101fe200078e0006 */
[----:B------:R-:W-:Y:S01]  /*0860*/  IADD3 R19, PT, PT, R19, 0xe00, RZ ;  /* 0x00000e0013137810 */ /* 0x000fe20007ffe0ff */
[----:B------:R-:W4:Y:S02]  /*0870*/  LDG.E R8, desc[UR6][R8.64] ;  /* 0x0000000608087981 */ /* 0x000f24000c1e1900 */
[----:B-1----:R-:W-:-:S02]  /*0880*/  IMAD.WIDE.U32 R16, R25, 0x4, R6 ;  /* 0x0000000419107825 */ /* 0x002fc400078e0006 */
[----:B------:R-:W4:Y:S02]  /*0890*/  LDG.E R11, desc[UR6][R10.64] ;  /* 0x000000060a0b7981 */ /* 0x000f24000c1e1900 */
[----:B------:R-:W-:Y:S02]  /*08a0*/  IMAD.WIDE.U32 R6, R19, 0x4, R6 ;  /* 0x0000000413067825 */ /* 0x000fe400078e0006 */
[----:B------:R-:W4:Y:S04]  /*08b0*/  LDG.E R17, desc[UR6][R16.64] ;  /* 0x0000000610117981 */ /* 0x000f28000c1e1900 */
[----:B------:R-:W4:Y:S01]  /*08c0*/  LDG.E R7, desc[UR6][R6.64] ;  /* 0x0000000606077981 */ /* 0x000f22000c1e1900 */
        /* <DEDUP_REMOVED lines=9> */
.L_x_184:
[----:B------:R-:W-:Y:S05]  /*0960*/  BSYNC.RECONVERGENT B2 ;  /* 0x0000000000027941 */ /* 0x000fea0003800200 */
.L_x_183:
[----:B------:R-:W-:Y:S05]  /*0970*/  @!P1 BRA `(.L_x_178) ;  /* 0x00000000008c9947 */ /* 0x000fea0003800000 */
[----:B------:R-:W-:Y:S01]  /*0980*/  ISETP.GE.U32.AND P0, PT, R22, 0x4, PT ;  /* 0x000000041600780c */ /* 0x000fe20003f06070 */
[----:B------:R-:W-:Y:S01]  /*0990*/  BSSY.RECONVERGENT B2, `(.L_x_185) ;  /* 0x0000016000027945 */ /* 0x000fe20003800200 */
[----:B------:R-:W-:-:S04]  /*09a0*/  LOP3.LUT R5, R5, 0x3, RZ, 0xc0, !PT ;  /* 0x0000000305057812 */ /* 0x000fc800078ec0ff */
[----:B------:R-:W-:-:S07]  /*09b0*/  ISETP.NE.AND P1, PT, R5, RZ, PT ;  /* 0x000000ff0500720c */ /* 0x000fce0003f25270 */
[----:B------:R-:W-:Y:S06]  /*09c0*/  @!P0 BRA `(.L_x_186) ;  /* 0x0000000000488947 */ /* 0x000fec0003800000 */
[----:B------:R-:W0:Y:S01]  /*09d0*/  LDC.64 R6, c[0x0][0x380] ;  /* 0x0000e000ff067b82 */ /* 0x000e220000000a00 */
[----:B------:R-:W-:-:S04]  /*09e0*/  LEA R13, R3, R4, 0xd ;  /* 0x00000004030d7211 */ /* 0x000fc800078e68ff */
[C---:B------:R-:W-:Y:S02]  /*09f0*/  IADD3 R11, PT, PT, R13.reuse, 0x200, RZ ;  /* 0x000002000d0b7810 */ /* 0x040fe40007ffe0ff */
[C---:B------:R-:W-:Y:S02]  /*0a00*/  IADD3 R17, PT, PT, R13.reuse, 0x400, RZ ;  /* 0x000004000d117810 */ /* 0x040fe40007ffe0ff */
[C---:B------:R-:W-:Y:S01]  /*0a10*/  IADD3 R19, PT, PT, R13.reuse, 0x600, RZ ;  /* 0x000006000d137810 */ /* 0x040fe20007ffe0ff */
[----:B0-----:R-:W-:-:S04]  /*0a20*/  IMAD.WIDE.U32 R8, R13, 0x4, R6 ;  /* 0x000000040d087825 */ /* 0x001fc800078e0006 */
[--C-:B------:R-:W-:Y:S02]  /*0a30*/  IMAD.WIDE.U32 R10, R11, 0x4, R6.reuse ;  /* 0x000000040b0a7825 */ /* 0x100fe400078e0006 */
[----:B------:R-:W2:Y:S02]  /*0a40*/  LDG.E R8, desc[UR6][R8.64] ;  /* 0x0000000608087981 */ /* 0x000ea4000c1e1900 */
[--C-:B------:R-:W-:Y:S02]  /*0a50*/  IMAD.WIDE.U32 R12, R17, 0x4, R6.reuse ;  /* 0x00000004110c7825 */ /* 0x100fe400078e0006 */
[----:B------:R-:W3:Y:S02]  /*0a60*/  LDG.E R10, desc[UR6][R10.64] ;  /* 0x000000060a0a7981 */ /* 0x000ee4000c1e1900 */
[----:B------:R-:W-:Y:S02]  /*0a70*/  IMAD.WIDE.U32 R6, R19, 0x4, R6 ;  /* 0x0000000413067825 */ /* 0x000fe400078e0006 */
[----:B------:R-:W4:Y:S04]  /*0a80*/  LDG.E R12, desc[UR6][R12.64] ;  /* 0x000000060c0c7981 */ /* 0x000f28000c1e1900 */
[----:B------:R-:W4:Y:S01]  /*0a90*/  LDG.E R6, desc[UR6][R6.64] ;  /* 0x0000000606067981 */ /* 0x000f22000c1e1900 */
[----:B------:R-:W-:Y:S01]  /*0aa0*/  IADD3 R4, PT, PT, R4, 0x800, RZ ;  /* 0x0000080004047810 */ /* 0x000fe20007ffe0ff */
[----:B--2--5:R-:W-:-:S04]  /*0ab0*/  FADD R15, R15, R8 ;  /* 0x000000080f0f7221 */ /* 0x024fc80000000000 */
[----:B---3--:R-:W-:-:S04]  /*0ac0*/  FADD R15, R15, R10 ;  /* 0x0000000a0f0f7221 */ /* 0x008fc80000000000 */
[----:B----4-:R-:W-:-:S04]  /*0ad0*/  FADD R15, R15, R12 ;  /* 0x0000000c0f0f7221 */ /* 0x010fc80000000000 */
[----:B------:R-:W-:-:S07]  /*0ae0*/  FADD R15, R15, R6 ;  /* 0x000000060f0f7221 */ /* 0x000fce0000000000 */
.L_x_186:
[----:B------:R-:W-:Y:S05]  /*0af0*/  BSYNC.RECONVERGENT B2 ;  /* 0x0000000000027941 */ /* 0x000fea0003800200 */
.L_x_185:
[----:B------:R-:W-:Y:S05]  /*0b00*/  @!P1 BRA `(.L_x_178) ;  /* 0x0000000000289947 */ /* 0x000fea0003800000 */
[----:B------:R-:W1:Y:S01]  /*0b10*/  LDC.64 R6, c[0x0][0x380] ;  /* 0x0000e000ff067b82 */ /* 0x000e620000000a00 */
[----:B0-----:R-:W-:Y:S02]  /*0b20*/  LEA R9, R3, R4, 0xd ;  /* 0x0000000403097211 */ /* 0x001fe400078e68ff */
[----:B------:R-:W-:-:S07]  /*0b30*/  IADD3 R8, PT, PT, -R5, RZ, RZ ;  /* 0x000000ff05087210 */ /* 0x000fce0007ffe1ff */
.L_x_187:
[----:B-1----:R-:W-:-:S06]  /*0b40*/  IMAD.WIDE.U32 R4, R9, 0x4, R6 ;  /* 0x0000000409047825 */ /* 0x002fcc00078e0006 */
[----:B------:R-:W2:Y:S01]  /*0b50*/  LDG.E R4, desc[UR6][R4.64] ;  /* 0x0000000604047981 */ /* 0x000ea2000c1e1900 */
[----:B------:R-:W-:Y:S02]  /*0b60*/  IADD3 R8, PT, PT, R8, 0x1, RZ ;  /* 0x0000000108087810 */ /* 0x000fe40007ffe0ff */
[----:B------:R-:W-:Y:S02]  /*0b70*/  IADD3 R9, PT, PT, R9, 0x200, RZ ;  /* 0x0000020009097810 */ /* 0x000fe40007ffe0ff */
[----:B------:R-:W-:Y:S01]  /*0b80*/  ISETP.NE.AND P0, PT, R8, RZ, PT ;  /* 0x000000ff0800720c */ /* 0x000fe20003f05270 */
[----:B--2--5:R-:W-:-:S12]  /*0b90*/  FADD R15, R4, R15 ;  /* 0x0000000f040f7221 */ /* 0x024fd80000000000 */
[----:B------:R-:W-:Y:S05]  /*0ba0*/  @P0 BRA `(.L_x_187) ;  /* 0xfffffffc00e40947 */ /* 0x000fea000383ffff */
.L_x_178:
[----:B------:R-:W-:Y:S05]  /*0bb0*/  BSYNC.RECONVERGENT B1 ;  /* 0x0000000000017941 */ /* 0x000fea0003800200 */
.L_x_177:
[----:B------:R-:W-:-:S13]  /*0bc0*/  ISETP.GE.U32.AND P0, PT, R0, 0x200, PT ;  /* 0x000002000000780c */ /* 0x000fda0003f06070 */
[----:B------:R-:W-:Y:S05]  /*0bd0*/  @!P0 BRA `(.L_x_188) ;  /* 0x0000000000d08947 */ /* 0x000fea0003800000 */
[----:B0-----:R-:W0:Y:S01]  /*0be0*/  S2R R8, SR_LANEID ;  /* 0x0000000000087919 */ /* 0x001e220000000000 */
[----:B-----5:R-:W1:Y:S02]  /*0bf0*/  SHFL.DOWN PT, R0, R15, 0x1, 0x1f ;  /* 0x08201f000f007f89 */ /* 0x020e6400000e0000 */
[----:B-1----:R-:W-:Y:S01]  /*0c00*/  FADD R0, R0, R15 ;  /* 0x0000000f00007221 */ /* 0x002fe20000000000 */
[C---:B0-----:R-:W-:Y:S02]  /*0c10*/  ISETP.GT.AND P0, PT, R8.reuse, 0x1e, PT ;  /* 0x0000001e0800780c */ /* 0x041fe40003f04270 */
[C---:B------:R-:W-:Y:S02]  /*0c20*/  ISETP.NE.AND P1, PT, R8.reuse, RZ, PT ;  /* 0x000000ff0800720c */ /* 0x040fe40003f25270 */
        /* <DEDUP_REMOVED lines=27> */
[----:B------:R-:W0:Y:S04]  /*0de0*/  LDS.128 R12, [UR4+0x10] ;  /* 0x00001004ff0c7984 */ /* 0x000e280008000c00 */
[----:B------:R-:W2:Y:S04]  /*0df0*/  LDS.128 R8, [UR4+0x20] ;  /* 0x00002004ff087984 */ /* 0x000ea80008000c00 */
[----:B-1----:R-:W1:Y:S04]  /*0e00*/  LDS.128 R4, [UR4+0x30] ;  /* 0x00003004ff047984 */ /* 0x002e680008000c00 */
[----:B------:R-:W3:Y:S01]  /*0e10*/  LDS.128 R16, [UR4+0x40] ;  /* 0x00004004ff107984 */ /* 0x000ee20008000c00 */
[----:B0-----:R-:W-:-:S04]  /*0e20*/  FADD R13, R20, R13 ;  /* 0x0000000d140d7221 */ /* 0x001fc80000000000 */
[----:B------:R-:W-:-:S04]  /*0e30*/  FADD R14, R13, R14 ;  /* 0x0000000e0d0e7221 */ /* 0x000fc80000000000 */
[----:B------:R-:W-:-:S04]  /*0e40*/  FADD R15, R14, R15 ;  /* 0x0000000f0e0f7221 */ /* 0x000fc80000000000 */
[----:B--2---:R-:W-:-:S04]  /*0e50*/  FADD R8, R15, R8 ;  /* 0x000000080f087221 */ /* 0x004fc80000000000 */
[----:B------:R-:W-:-:S04]  /*0e60*/  FADD R9, R8, R9 ;  /* 0x0000000908097221 */ /* 0x000fc80000000000 */
[----:B------:R-:W-:-:S04]  /*0e70*/  FADD R10, R9, R10 ;  /* 0x0000000a090a7221 */ /* 0x000fc80000000000 */
[----:B------:R-:W-:-:S04]  /*0e80*/  FADD R11, R10, R11 ;  /* 0x0000000b0a0b7221 */ /* 0x000fc80000000000 */
[----:B-1----:R-:W-:-:S04]  /*0e90*/  FADD R4, R11, R4 ;  /* 0x000000040b047221 */ /* 0x002fc80000000000 */
        /* <DEDUP_REMOVED lines=8> */
.L_x_188:
[----:B0-----:R-:W0:Y:S01]  /*0f20*/  S2R R8, SR_LANEID ;  /* 0x0000000000087919 */ /* 0x001e220000000000 */
[----:B------:R-:W-:-:S04]  /*0f30*/  LOP3.LUT R4, R2, 0x3e0, RZ, 0xc0, !PT ;  /* 0x000003e002047812 */ /* 0x000fc800078ec0ff */
[----:B------:R-:W-:Y:S02]  /*0f40*/  IADD3 R5, PT, PT, R4, 0x20, RZ ;  /* 0x0000002004057810 */ /* 0x000fe40007ffe0ff */
[----:B------:R-:W-:Y:S02]  /*0f50*/  LOP3.LUT R7, RZ, R4, RZ, 0x33, !PT ;  /* 0x00000004ff077212 */ /* 0x000fe400078e33ff */
[----:B------:R-:W-:Y:S02]  /*0f60*/  ISETP.GT.U32.AND P0, PT, R5, R0, PT ;  /* 0x000000000500720c */ /* 0x000fe40003f04070 */
[----:B------:R-:W-:-:S04]  /*0f70*/  IADD3 R7, PT, PT, R0, R7, RZ ;  /* 0x0000000700077210 */ /* 0x000fc80007ffe0ff */
[----:B------:R-:W-:-:S05]  /*0f80*/  SEL R7, R7, 0x1f, P0 ;  /* 0x0000001f07077807 */ /* 0x000fca0000000000 */
[----:B-----5:R-:W1:Y:S01]  /*0f90*/  SHFL.DOWN PT, R4, R15, 0x1, R7 ;  /* 0x082000000f047989 */ /* 0x020e6200000e0007 */
[C---:B0-----:R-:W-:Y:S02]  /*0fa0*/  ISETP.GE.AND P0, PT, R8.reuse, R7, PT ;  /* 0x000000070800720c */ /* 0x041fe40003f06270 */
[C---:B------:R-:W-:Y:S02]  /*0fb0*/  IADD3 R6, PT, PT, R8.reuse, 0x2, RZ ;  /* 0x0000000208067810 */ /* 0x040fe40007ffe0ff */
[----:B------:R-:W-:-:S09]  /*0fc0*/  ISETP.NE.AND P1, PT, R8, RZ, PT ;  /* 0x000000ff0800720c */ /* 0x000fd20003f25270 */
[----:B-1----:R-:W-:Y:S01]  /*0fd0*/  @!P0 FADD R15, R4, R15 ;  /* 0x0000000f040f8221 */ /* 0x002fe20000000000 */
[----:B------:R-:W-:Y:S02]  /*0fe0*/  ISETP.GT.AND P0, PT, R6, R7, PT ;  /* 0x000000070600720c */ /* 0x000fe40003f04270 */
[----:B------:R-:W-:Y:S01]  /*0ff0*/  IADD3 R6, PT, PT, R8, 0x4, RZ ;  /* 0x0000000408067810 */ /* 0x000fe20007ffe0ff */
        /* <DEDUP_REMOVED lines=24> */
[----:B------:R-:W1:Y:S01]  /*1180*/  S2UR UR5, SR_CgaCtaId ;  /* 0x00000000000579c3 */ /* 0x000e620000008800 */
[----:B------:R-:W-:Y:S01]  /*1190*/  UMOV UR4, 0x400 ;  /* 0x0000040000047882 */ /* 0x000fe20000000000 */
[C---:B------:R-:W-:Y:S02]  /*11a0*/  ISETP.GT.U32.AND P2, PT, R0.reuse, 0x20, PT ;  /* 0x000000200000780c */ /* 0x040fe40003f44070 */
[C---:B------:R-:W-:Y:S02]  /*11b0*/  ISETP.GT.U32.AND P3, PT, R0.reuse, 0x40, PT ;  /* 0x000000400000780c */ /* 0x040fe40003f64070 */
[C---:B------:R-:W-:Y:S02]  /*11c0*/  ISETP.GT.U32.AND P1, PT, R0.reuse, 0x60, PT ;  /* 0x000000600000780c */ /* 0x040fe40003f24070 */
[----:B------:R-:W-:Y:S01]  /*11d0*/  ISETP.GT.U32.AND P4, PT, R0, 0xc0, PT ;  /* 0x000000c00000780c */ /* 0x000fe20003f84070 */
[----:B-1----:R-:W-:-:S09]  /*11e0*/  ULEA UR4, UR5, UR4, 0x18 ;  /* 0x0000000405047291 */ /* 0x002fd2000f8ec0ff */
[----:B0-----:R-:W0:Y:S04]  /*11f0*/  LDS.128 R4, [UR4+0x10] ;  /* 0x00001004ff047984 */ /* 0x001e280008000c00 */
[----:B------:R-:W1:Y:S04]  /*1200*/  LDS.128 R8, [UR4+0x20] ;  /* 0x00002004ff087984 */ /* 0x000e680008000c00 */
[----:B------:R-:W2:Y:S04]  /*1210*/  LDS.128 R12, [UR4+0x30] ;  /* 0x00003004ff0c7984 */ /* 0x000ea80008000c00 */
[----:B------:R-:W3:Y:S01]  /*1220*/  LDS.128 R16, [UR4+0x40] ;  /* 0x00004004ff107984 */ /* 0x000ee20008000c00 */
[----:B0-----:R-:W-:Y:S01]  /*1230*/  @P2 FADD R20, R20, R5 ;  /* 0x0000000514142221 */ /* 0x001fe20000000000 */
[----:B------:R-:W-:-:S03]  /*1240*/  ISETP.GT.U32.AND P2, PT, R0, 0x80, PT ;  /* 0x000000800000780c */ /* 0x000fc60003f44070 */
[----:B------:R-:W-:Y:S01]  /*1250*/  @P3 FADD R20, R20, R6 ;  /* 0x0000000614143221 */ /* 0x000fe20000000000 */
[----:B------:R-:W-:-:S03]  /*1260*/  ISETP.GT.U32.AND P3, PT, R0, 0xa0, PT ;  /* 0x000000a00000780c */ /* 0x000fc60003f64070 */
[----:B------:R-:W-:Y:S01]  /*1270*/  @P1 FADD R20, R20, R7 ;  /* 0x0000000714141221 */ /* 0x000fe20000000000 */
[----:B------:R-:W-:-:S05]  /*1280*/  ISETP.GT.U32.AND P1, PT, R0, 0xe0, PT ;  /* 0x000000e00000780c */ /* 0x000fca0003f24070 */
[----:B-1----:R-:W-:Y:S01]  /*1290*/  @P2 FADD R20, R20, R8 ;  /* 0x0000000814142221 */ /* 0x002fe20000000000 */
[----:B------:R-:W-:-:S03]  /*12a0*/  ISETP.GT.U32.AND P2, PT, R0, 0x100, PT ;  /* 0x000001000000780c */ /* 0x000fc60003f44070 */
[----:B------:R-:W-:Y:S01]  /*12b0*/  @P3 FADD R20, R20, R9 ;  /* 0x0000000914143221 */ /* 0x000fe20000000000 */
[----:B------:R-:W-:-:S03]  /*12c0*/  ISETP.GT.U32.AND P3, PT, R0, 0x120, PT ;  /* 0x000001200000780c */ /* 0x000fc60003f64070 */
[----:B------:R-:W-:Y:S01]  /*12d0*/  @P4 FADD R20, R20, R10 ;  /* 0x0000000a14144221 */ /* 0x000fe20000000000 */
[----:B------:R-:W-:-:S03]  /*12e0*/  ISETP.GT.U32.AND P4, PT, R0, 0x140, PT ;  /* 0x000001400000780c */ /* 0x000fc60003f84070 */
[----:B------:R-:W-:Y:S01]  /*12f0*/  @P1 FADD R20, R20, R11 ;  /* 0x0000000b14141221 */ /* 0x000fe20000000000 */
[----:B------:R-:W-:-:S03]  /*1300*/  ISETP.GT.U32.AND P1, PT, R0, 0x160, PT ;  /* 0x000001600000780c */ /* 0x000fc60003f24070 */
[----:B--2---:R-:W-:Y:S01]  /*1310*/  @P2 FADD R20, R20, R12 ;  /* 0x0000000c14142221 */ /* 0x004fe20000000000 */
[----:B------:R-:W-:-:S03]  /*1320*/  ISETP.GT.U32.AND P2, PT, R0, 0x180, PT ;  /* 0x000001800000780c */ /* 0x000fc60003f44070 */
[----:B------:R-:W-:Y:S01]  /*1330*/  @P3 FADD R20, R20, R13 ;  /* 0x0000000d14143221 */ /* 0x000fe20000000000 */
[----:B------:R-:W-:-:S03]  /*1340*/  ISETP.GT.U32.AND P3, PT, R0, 0x1a0, PT ;  /* 0x000001a00000780c */ /* 0x000fc60003f64070 */
[----:B------:R-:W-:Y:S01]  /*1350*/  @P4 FADD R20, R20, R14 ;  /* 0x0000000e14144221 */ /* 0x000fe20000000000 */
[----:B------:R-:W-:-:S03]  /*1360*/  ISETP.GT.U32.AND P4, PT, R0, 0x1c0, PT ;  /* 0x000001c00000780c */ /* 0x000fc60003f84070 */
[----:B------:R-:W-:Y:S01]  /*1370*/  @P1 FADD R20, R20, R15 ;  /* 0x0000000f14141221 */ /* 0x000fe20000000000 */
[----:B------:R-:W-:-:S03]  /*1380*/  ISETP.GT.U32.AND P1, PT, R0, 0x1e0, PT ;  /* 0x000001e00000780c */ /* 0x000fc60003f24070 */
[----:B---3--:R-:W-:-:S04]  /*1390*/  @P2 FADD R20, R20, R16 ;  /* 0x0000001014142221 */ /* 0x008fc80000000000 */
[----:B------:R-:W-:-:S04]  /*13a0*/  @P3 FADD R20, R20, R17 ;  /* 0x0000001114143221 */ /* 0x000fc80000000000 */
[----:B------:R-:W-:-:S04]  /*13b0*/  @P4 FADD R20, R20, R18 ;  /* 0x0000001214144221 */ /* 0x000fc80000000000 */
[----:B------:R-:W-:Y:S01]  /*13c0*/  @P1 FADD R20, R20, R19 ;  /* 0x0000001314141221 */ /* 0x000fe20000000000 */
[----:B------:R-:W-:Y:S06]  /*13d0*/  BRA `(.L_x_189) ;  /* 0x0000001400007947 */ /* 0x000fec0003800000 */
.L_x_174:
[----:B------:R-:W0:Y:S01]  /*13e0*/  S2R R2, SR_TID.X ;  /* 0x0000000000027919 */ /* 0x000e220000002100 */
[----:B------:R-:W1:Y:S02]  /*13f0*/  LDCU.64 UR4, c[0x0][0x380] ;  /* 0x00007000ff0477ac */ /* 0x000e640008000a00 */
[----:B-1----:R-:W-:Y:S02]  /*1400*/  MOV R4, UR4 ;  /* 0x0000000400047c02 */ /* 0x002fe40008000f00 */
[----:B------:R-:W-:Y:S02]  /*1410*/  MOV R5, UR5 ;  /* 0x0000000500057c02 */ /* 0x000fe40008000f00 */
[----:B0-----:R-:W-:-:S05]  /*1420*/  LEA R9, R3, R2, 0xd ;  /* 0x0000000203097211 */ /* 0x001fca00078e68ff */
[----:B------:R-:W-:-:S05]  /*1430*/  IMAD.WIDE.U32 R8, R9, 0x4, R4 ;  /* 0x0000000409087825 */ /* 0x000fca00078e0004 */
        /* <DEDUP_REMOVED lines=16> */
[----:B------:R-:W-:Y:S01]  /*1540*/  ISETP.GE.U32.AND P0, PT, R0, R13, PT ;  /* 0x0000000d0000720c */ /* 0x000fe20003f06070 */
        /* <DEDUP_REMOVED lines=16> */
[----:B------:R-:W-:Y:S01]  /*1650*/  LEA R9, R3, R13, 0xd ;  /* 0x0000000d03097211 */ /* 0x000fe200078e68ff */
[----:B------:R-:W-:Y:S01]  /*1660*/  UMOV UR4, URZ ;  /* 0x000000ff00047c82 */ /* 0x000fe20008000000 */
[----:B------:R-:W-:Y:S02]  /*1670*/  IADD3 R8, PT, PT, R6, -0x2000, RZ ;  /* 0xffffe00006087810 */ /* 0x000fe40007ffe0ff */
[----:B------:R-:W-:Y:S02]  /*1680*/  LOP3.LUT R0, RZ, R2, RZ, 0x33, !PT ;  /* 0x00000002ff007212 */ /* 0x000fe400078e33ff */
[----:B------:R-:W-:Y:S02]  /*1690*/  ISETP.GT.U32.AND P0, PT, R9, R8, PT ;  /* 0x000000080900720c */ /* 0x000fe40003f04070 */
[----:B------:R-:W-:Y:S02]  /*16a0*/  IADD3 R10, PT, PT, -R13, R6, R0 ;  /* 0x000000060d0a7210 */ /* 0x000fe40007ffe100 */
[----:B------:R-:W-:-:S02]  /*16b0*/  IADD3 R7, PT, PT, R9, 0x1000, R2 ;  /* 0x0000100009077810 */ /* 0x000fc40007ffe002 */
[----:B------:R-:W-:Y:S01]  /*16c0*/  MOV R0, R9 ;  /* 0x0000000900007202 */ /* 0x000fe20000000f00 */
[----:B------:R-:W-:-:S06]  /*16d0*/  IMAD R2, R3, -0x2000, R10 ;  /* 0xffffe00003027824 */ /* 0x000fcc00078e020a */
[----:B------:R-:W-:Y:S05]  /*16e0*/  @P0 BRA `(.L_x_191) ;  /* 0x0000000000bc0947 */ /* 0x000fea0003800000 */
[----:B------:R-:W0:Y:S08]  /*16f0*/  LDC R6, c[0x0][0x3a8] ;  /* 0x0000ea00ff067b82 */ /* 0x000e300000000800 */
[----:B------:R-:W1:Y:S02]  /*1700*/  LDC.64 R4, c[0x0][0x380] ;  /* 0x0000e000ff047b82 */ /* 0x000e640000000a00 */
.L_x_192:
[----:B------:R-:W2:Y:S02]  /*1710*/  S2R R10, SR_TID.X ;  /* 0x00000000000a7919 */ /* 0x000ea40000002100 */
[----:B--2---:R-:W-:-:S05]  /*1720*/  IADD3 R11, PT, PT, R10, R9, RZ ;  /* 0x000000090a0b7210 */ /* 0x004fca0007ffe0ff */
[----:B-1----:R-:W-:-:S05]  /*1730*/  IMAD.WIDE.U32 R10, R11, 0x4, R4 ;  /* 0x000000040b0a7825 */ /* 0x002fca00078e0004 */
        /* <DEDUP_REMOVED lines=13> */
[----:B---3--:R-:W-:-:S02]  /*1810*/  FADD R14, R14, R15 ;  /* 0x0000000f0e0e7221 */ /* 0x008fc40000000000 */
[----:B------:R-:W2:Y:S01]  /*1820*/  LDG.E R15, desc[UR6][R10.64+0x7000] ;  /* 0x007000060a0f7981 */ /* 0x000ea2000c1e1900 */
[----:B----4-:R-:W-:-:S03]  /*1830*/  FADD R12, R16, R17 ;  /* 0x00000011100c7221 */ /* 0x010fc60000000000 */
[----:B------:R-:W3:Y:S04]  /*1840*/  LDG.E R17, desc[UR6][R10.64+0x5800] ;  /* 0x005800060a117981 */ /* 0x000ee8000c1e1900 */
[----:B------:R-:W2:Y:S01]  /*1850*/  LDG.E R16, desc[UR6][R10.64+0x6800] ;  /* 0x006800060a107981 */ /* 0x000ea2000c1e1900 */
[----:B------:R-:W-:-:S03]  /*1860*/  FADD R14, R23, R14 ;  /* 0x0000000e170e7221 */ /* 0x000fc60000000000 */
[----:B------:R-:W4:Y:S01]  /*1870*/  LDG.E R23, desc[UR6][R10.64+0x7800] ;  /* 0x007800060a177981 */ /* 0x000f22000c1e1900 */
[----:B-----5:R-:W-:-:S04]  /*1880*/  FADD R19, R19, R20 ;  /* 0x0000001413137221 */ /* 0x020fc80000000000 */
[----:B------:R-:W-:Y:S01]  /*1890*/  FADD R19, R12, R19 ;  /* 0x000000130c137221 */ /* 0x000fe20000000000 */
[----:B0-----:R-:W-:Y:S01]  /*18a0*/  IADD3 R12, PT, PT, -R9, R6, RZ ;  /* 0x00000006090c7210 */ /* 0x001fe20007ffe1ff */
[----:B------:R-:W-:-:S03]  /*18b0*/  FADD R21, R21, R22 ;  /* 0x0000001615157221 */ /* 0x000fc60000000000 */
[----:B------:R-:W-:Y:S01]  /*18c0*/  ISETP.GE.U32.AND P0, PT, R12, R13, PT ;  /* 0x0000000d0c00720c */ /* 0x000fe20003f06070 */
[----:B------:R-:W-:-:S04]  /*18d0*/  FADD R24, R24, R25 ;  /* 0x0000001918187221 */ /* 0x000fc80000000000 */
[----:B------:R-:W-:Y:S01]  /*18e0*/  FADD R21, R21, R24 ;  /* 0x0000001815157221 */ /* 0x000fe20000000000 */
[----:B------:R-:W-:Y:S01]  /*18f0*/  FADD R14, R14, R19 ;  /* 0x000000130e0e7221 */ /* 0x000fe20000000000 */
[----:B---3--:R-:W-:Y:S01]  /*1900*/  FADD R17, R17, R18 ;  /* 0x0000001211117221 */ /* 0x008fe20000000000 */
[----:B--2---:R-:W-:-:S04]  /*1910*/  FADD R16, R16, R15 ;  /* 0x0000000f10107221 */ /* 0x004fc80000000000 */
[----:B------:R-:W-:-:S04]  /*1920*/  FADD R16, R17, R16 ;  /* 0x0000001011107221 */ /* 0x000fc80000000000 */
[----:B------:R-:W-:-:S04]  /*1930*/  FADD R21, R21, R16 ;  /* 0x0000001015157221 */ /* 0x000fc80000000000 */
[----:B------:R-:W-:-:S04]  /*1940*/  FADD R14, R14, R21 ;  /* 0x000000150e0e7221 */ /* 0x000fc80000000000 */
[----:B----4-:R-:W-:Y:S01]  /*1950*/  FADD R23, R23, R14 ;  /* 0x0000000e17177221 */ /* 0x010fe20000000000 */
[----:B------:R-:W-:Y:S06]  /*1960*/  @!P0 BRA `(.L_x_190) ;  /* 0x0000000800d08947 */ /* 0x000fec0003800000 */
[C---:B------:R-:W-:Y:S01]  /*1970*/  IADD3 R9, PT, PT, R13.reuse, R9, RZ ;  /* 0x000000090d097210 */ /* 0x040fe20007ffe0ff */
[----:B------:R-:W-:Y:S01]  /*1980*/  UIADD3 UR4, UPT, UPT, UR4, 0x1, URZ ;  /* 0x0000000104047890 */ /* 0x000fe2000fffe0ff */
[----:B------:R-:W-:Y:S02]  /*1990*/  IADD3 R0, PT, PT, R13, R0, RZ ;  /* 0x000000000d007210 */ /* 0x000fe40007ffe0ff */
[----:B------:R-:W-:Y:S02]  /*19a0*/  ISETP.GT.U32.AND P0, PT, R9, R8, PT ;  /* 0x000000080900720c */ /* 0x000fe40003f04070 */
[C---:B------:R-:W-:Y:S02]  /*19b0*/  IADD3 R2, PT, PT, -R13.reuse, R2, RZ ;  /* 0x000000020d027210 */ /* 0x040fe40007ffe1ff */
[----:B------:R-:W-:-:S09]  /*19c0*/  IADD3 R7, PT, PT, R13, R7, RZ ;  /* 0x000000070d077210 */ /* 0x000fd20007ffe0ff */
[----:B------:R-:W-:Y:S05]  /*19d0*/  @!P0 BRA `(.L_x_192) ;  /* 0xfffffffc004c8947 */ /* 0x000fea000383ffff */
.L_x_191:
[----:B------:R-:W0:Y:S01]  /*19e0*/  S2R R16, SR_TID.X ;  /* 0x0000000000107919 */ /* 0x000e220000002100 */
[----:B------:R-:W-:Y:S01]  /*19f0*/  IADD3 R8, PT, PT, -R9, R6, RZ ;  /* 0x0000000609087210 */ /* 0x000fe20007ffe1ff */
[----:B------:R-:W-:Y:S03]  /*1a00*/  BSSY.RECONVERGENT B1, `(.L_x_190) ;  /* 0x00000aa000017945 */ /* 0x000fe60003800200 */
[----:B0-----:R-:W-:-:S04]  /*1a10*/  ISETP.GE.AND P0, PT, R16, R8, PT ;  /* 0x000000081000720c */ /* 0x001fc80003f06270 */
[----:B------:R-:W-:-:S13]  /*1a20*/  ISETP.GE.U32.OR P0, PT, R9, R6, P0 ;  /* 0x000000060900720c */ /* 0x000fda0000706470 */
[----:B------:R-:W-:Y:S05]  /*1a30*/  @P0 BRA `(.L_x_193) ;  /* 0x0000000800980947 */ /* 0x000fea0003800000 */
[----:B------:R-:W0:Y:S01]  /*1a40*/  LDC R10, c[0x0][0x3ac] ;  /* 0x0000eb00ff0a7b82 */ /* 0x000e220000000800 */
[----:B------:R-:W-:Y:S01]  /*1a50*/  LOP3.LUT R11, RZ, R16, RZ, 0x33, !PT ;  /* 0x00000010ff0b7212 */ /* 0x000fe200078e33ff */
[----:B------:R-:W-:Y:S06]  /*1a60*/  BSSY.RECONVERGENT B2, `(.L_x_194) ;  /* 0x0000056000027945 */ /* 0x000fec0003800200 */
[----:B------:R-:W1:Y:S01]  /*1a70*/  LDC R8, c[0x0][0x3ac] ;  /* 0x0000eb00ff087b82 */ /* 0x000e620000000800 */
[----:B0-----:R-:W-:-:S04]  /*1a80*/  SHF.L.U32 R10, R10, 0xd, RZ ;  /* 0x0000000d0a0a7819 */ /* 0x001fc800000006ff */
[----:B------:R-:W-:-:S04]  /*1a90*/  LEA R10, R3, R10, 0xd ;  /* 0x0000000a030a7211 */ /* 0x000fc800078e68ff */
[----:B------:R-:W-:Y:S01]  /*1aa0*/  IADD3 R6, PT, PT, -R10, R6, R11 ;  /* 0x000000060a067210 */ /* 0x000fe20007ffe10b */
[----:B-1----:R-:W-:-:S04]  /*1ab0*/  IMAD R11, R8, UR4, RZ ;  /* 0x00000004080b7c24 */ /* 0x002fc8000f8e02ff */
[----:B------:R-:W-:-:S05]  /*1ac0*/  IMAD R6, R11, -0x2000, R6 ;  /* 0xffffe0000b067824 */ /* 0x000fca00078e0206 */
[C---:B------:R-:W-:Y:S02]  /*1ad0*/  ISETP.GE.U32.AND P0, PT, R6.reuse, 0x1e00, PT ;  /* 0x00001e000600780c */ /* 0x040fe40003f06070 */
[----:B------:R-:W-:-:S04]  /*1ae0*/  LEA.HI R6, R6, 0x1, RZ, 0x17 ;  /* 0x0000000106067811 */ /* 0x000fc800078fb8ff */
[----:B------:R-:W-:-:S07]  /*1af0*/  LOP3.LUT R8, R6, 0xf, RZ, 0xc0, !PT ;  /* 0x0000000f06087812 */ /* 0x000fce00078ec0ff */
[----:B------:R-:W-:Y:S05]  /*1b00*/  @!P0 BRA `(.L_x_195) ;  /* 0x00000004002c8947 */ /* 0x000fea0003800000 */
[----:B------:R-:W-:Y:S01]  /*1b10*/  LEA.HI R10, R2, 0x1, RZ, 0x17 ;  /* 0x00000001020a7811 */ /* 0x000fe200078fb8ff */
[----:B------:R-:W-:Y:S01]  /*1b20*/  BSSY.RECONVERGENT B3, `(.L_x_196) ;  /* 0x0000048000037945 */ /* 0x000fe20003800200 */
[----:B------:R-:W-:Y:S02]  /*1b30*/  LOP3.LUT R11, R16, 0x1000, RZ, 0xfc, !PT ;  /* 0x00001000100b7812 */ /* 0x000fe400078efcff */
[----:B------:R-:W-:-:S04]  /*1b40*/  LOP3.LUT R10, R10, 0xfffff0, RZ, 0xc0, !PT ;  /* 0x00fffff00a0a7812 */ /* 0x000fc800078ec0ff */
[----:B------:R-:W-:-:S07]  /*1b50*/  IADD3 R13, PT, PT, -R10, RZ, RZ ;  /* 0x000000ff0a0d7210 */ /* 0x000fce0007ffe1ff */
.L_x_197:
[C---:B------:R-:W-:Y:S02]  /*1b60*/  IADD3 R15, PT, PT, R7.reuse, -0x1000, RZ ;  /* 0xfffff000070f7810 */ /* 0x040fe40007ffe0ff */
[----:B------:R-:W-:-:S03]  /*1b70*/  IADD3 R25, PT, PT, R7, -0xe00, RZ ;  /* 0xfffff20007197810 */ /* 0x000fc60007ffe0ff */
[----:B------:R-:W-:Y:S01]  /*1b80*/  IMAD.WIDE.U32 R14, R15, 0x4, R4 ;  /* 0x000000040f0e7825 */ /* 0x000fe200078e0004 */
[----:B------:R-:W-:-:S04]  /*1b90*/  IADD3 R21, PT, PT, R7, -0xc00, RZ ;  /* 0xfffff40007157810 */ /* 0x000fc80007ffe0ff */
[----:B------:R0:W2:Y:S01]  /*1ba0*/  LDG.E R22, desc[UR6][R14.64] ;  /* 0x000000060e167981 */ /* 0x0000a2000c1e1900 */
[----:B------:R-:W-:-:S04]  /*1bb0*/  IMAD.WIDE.U32 R24, R25, 0x4, R4 ;  /* 0x0000000419187825 */ /* 0x000fc800078e0004 */
[--C-:B------:R-:W-:Y:S01]  /*1bc0*/  IMAD.WIDE.U32 R20, R21, 0x4, R4.reuse ;  /* 0x0000000415147825 */ /* 0x100fe200078e0004 */
[----:B------:R-:W3:Y:S04]  /*1bd0*/  LDG.E R16, desc[UR6][R24.64] ;  /* 0x0000000618107981 */ /* 0x000ee8000c1e1900 */
[----:B------:R1:W4:Y:S01]  /*1be0*/  LDG.E R17, desc[UR6][R20.64] ;  /* 0x0000000614117981 */ /* 0x000322000c1e1900 */
[C---:B------:R-:W-:Y:S02]  /*1bf0*/  IADD3 R19, PT, PT, R7.reuse, -0xa00, RZ ;  /* 0xfffff60007137810 */ /* 0x040fe40007ffe0ff */
[C---:B------:R-:W-:Y:S02]  /*1c00*/  IADD3 R29, PT, PT, R7.reuse, -0x800, RZ ;  /* 0xfffff800071d7810 */ /* 0x040fe40007ffe0ff */
[----:B------:R-:W-:Y:S01]  /*1c10*/  IADD3 R27, PT, PT, R7, -0x600, RZ ;  /* 0xfffffa00071b7810 */ /* 0x000fe20007ffe0ff */
[----:B------:R-:W-:Y:S01]  /*1c20*/  IMAD.WIDE.U32 R18, R19, 0x4, R4 ;  /* 0x0000000413127825 */ /* 0x000fe200078e0004 */
[----:B------:R-:W-:-:S03]  /*1c30*/  IADD3 R12, PT, PT, R7, -0x400, RZ ;  /* 0xfffffc00070c7810 */ /* 0x000fc60007ffe0ff */
[--C-:B------:R-:W-:Y:S01]  /*1c40*/  IMAD.WIDE.U32 R28, R29, 0x4, R4.reuse ;  /* 0x000000041d1c7825 */ /* 0x100fe200078e0004 */
[----:B------:R-:W5:Y:S03]  /*1c50*/  LDG.E R10, desc[UR6][R18.64] ;  /* 0x00000006120a7981 */ /* 0x000f66000c1e1900 */
[----:B0-----:R-:W-:Y:S01]  /*1c60*/  IMAD.WIDE.U32 R14, R27, 0x4, R4 ;  /* 0x000000041b0e7825 */ /* 0x001fe200078e0004 */
[----:B------:R-:W-:-:S03]  /*1c70*/  IADD3 R27, PT, PT, R7, -0x200, RZ ;  /* 0xfffffe00071b7810 */ /* 0x000fc60007ffe0ff */
[--C-:B-1----:R-:W-:Y:S02]  /*1c80*/  IMAD.WIDE.U32 R20, R12, 0x4, R4.reuse ;  /* 0x000000040c147825 */ /* 0x102fe400078e0004 */
[----:B------:R0:W5:Y:S04]  /*1c90*/  LDG.E R12, desc[UR6][R14.64] ;  /* 0x000000060e0c7981 */ /* 0x000168000c1e1900 */
[----:B------:R1:W5:Y:S01]  /*1ca0*/  LDG.E R18, desc[UR6][R28.64] ;  /* 0x000000061c127981 */ /* 0x000362000c1e1900 */
[----:B------:R-:W-:-:S04]  /*1cb0*/  IMAD.WIDE.U32 R24, R7, 0x4, R4 ;  /* 0x0000000407187825 */ /* 0x000fc800078e0004 */
[----:B0-----:R-:W-:Y:S01]  /*1cc0*/  IMAD.WIDE.U32 R14, R27, 0x4, R4 ;  /* 0x000000041b0e7825 */ /* 0x001fe200078e0004 */
[----:B------:R-:W5:Y:S04]  /*1cd0*/  LDG.E R19, desc[UR6][R24.64] ;  /* 0x0000000618137981 */ /* 0x000f68000c1e1900 */
[----:B------:R0:W5:Y:S01]  /*1ce0*/  LDG.E R27, desc[UR6][R20.64] ;  /* 0x00000006141b7981 */ /* 0x000162000c1e1900 */
[----:B-1----:R-:W-:-:S03]  /*1cf0*/  IADD3 R29, PT, PT, R7, 0x200, RZ ;  /* 0x00000200071d7810 */ /* 0x002fc60007ffe0ff */
[----:B------:R1:W5:Y:S01]  /*1d00*/  LDG.E R26, desc[UR6][R14.64] ;  /* 0x000000060e1a7981 */ /* 0x000362000c1e1900 */
[----:B0-----:R-:W-:Y:S01]  /*1d10*/  IADD3 R21, PT, PT, R7, 0x400, RZ ;  /* 0x0000040007157810 */ /* 0x001fe20007ffe0ff */
[----:B------:R-:W-:Y:S01]  /*1d20*/  IMAD.WIDE.U32 R28, R29, 0x4, R4 ;  /* 0x000000041d1c7825 */ /* 0x000fe200078e0004 */
[----:B-1----:R-:W-:-:S05]  /*1d30*/  IADD3 R15, PT, PT, R7, 0x800, RZ ;  /* 0x00000800070f7810 */ /* 0x002fca0007ffe0ff */
[----:B------:R-:W5:Y:S01]  /*1d40*/  LDG.E R28, desc[UR6][R28.64] ;  /* 0x000000061c1c7981 */ /* 0x000f62000c1e1900 */
[----:B------:R-:W-:-:S06]  /*1d50*/  IMAD.WIDE.U32 R14, R15, 0x4, R4 ;  /* 0x000000040f0e7825 */ /* 0x000fcc00078e0004 */
[----:B------:R-:W5:Y:S01]  /*1d60*/  LDG.E R14, desc[UR6][R14.64] ;  /* 0x000000060e0e7981 */ /* 0x000f62000c1e1900 */
[----:B--2---:R-:W-:Y:S01]  /*1d70*/  FADD R25, R22, R23 ;  /* 0x0000001716197221 */ /* 0x004fe20000000000 */
[----:B------:R-:W-:Y:S01]  /*1d80*/  IMAD.WIDE.U32 R22, R21, 0x4, R4 ;  /* 0x0000000415167825 */ /* 0x000fe200078e0004 */
[----:B------:R-:W-:-:S03]  /*1d90*/  IADD3 R21, PT, PT, R7, 0x600, RZ ;  /* 0x0000060007157810 */ /* 0x000fc60007ffe0ff */
[----:B---3--:R-:W-:Y:S02]  /*1da0*/  FADD R16, R25, R16 ;  /* 0x0000001019107221 */ /* 0x008fe40000000000 */
[----:B------:R-:W-:Y:S01]  /*1db0*/  IMAD.WIDE.U32 R20, R21, 0x4, R4 ;  /* 0x0000000415147825 */ /* 0x000fe200078e0004 */
[----:B------:R-:W-:Y:S01]  /*1dc0*/  IADD3 R25, PT, PT, R7, 0xa00, RZ ;  /* 0x00000a0007197810 */ /* 0x000fe20007ffe0ff */
[----:B------:R-:W2:Y:S04]  /*1dd0*/  LDG.E R29, desc[UR6][R22.64] ;  /* 0x00000006161d7981 */ /* 0x000ea8000c1e1900 */
[----:B------:R4:W3:Y:S02]  /*1de0*/  LDG.E R20, desc[UR6][R20.64] ;  /* 0x0000000614147981 */ /* 0x0008e4000c1e1900 */
[----:B----4-:R-:W-:Y:S01]  /*1df0*/  FADD R21, R16, R17 ;  /* 0x0000001110157221 */ /* 0x010fe20000000000 */
[----:B------:R-:W-:Y:S01]  /*1e00*/  IMAD.WIDE.U32 R16, R25, 0x4, R4 ;  /* 0x0000000419107825 */ /* 0x000fe200078e0004 */
[----:B------:R-:W-:-:S05]  /*1e10*/  IADD3 R25, PT, PT, R7, 0xc00, RZ ;  /* 0x00000c0007197810 */ /* 0x000fca0007ffe0ff */
[--C-:B------:R-:W-:Y:S01]  /*1e20*/  IMAD.WIDE.U32 R22, R25, 0x4, R4.reuse ;  /* 0x0000000419167825 */ /* 0x100fe200078e0004 */
[----:B------:R-:W-:Y:S01]  /*1e30*/  IADD3 R25, PT, PT, R7, 0xe00, RZ ;  /* 0x00000e0007197810 */ /* 0x000fe20007ffe0ff */
[----:B------:R-:W4:Y:S04]  /*1e40*/  LDG.E R16, desc[UR6][R16.64] ;  /* 0x0000000610107981 */ /* 0x000f28000c1e1900 */
[----:B------:R-:W-:Y:S01]  /*1e50*/  IMAD.WIDE.U32 R24, R25, 0x4, R4 ;  /* 0x0000000419187825 */ /* 0x000fe200078e0004 */
[----:B------:R-:W4:Y:S05]  /*1e60*/  LDG.E R22, desc[UR6][R22.64] ;  /* 0x0000000616167981 */ /* 0x000f2a000c1e1900 */
[----:B------:R-:W4:Y:S01]  /*1e70*/  LDG.E R24, desc[UR6][R24.64] ;  /* 0x0000000618187981 */ /* 0x000f22000c1e1900 */
[----:B-----5:R-:W-:-:S04]  /*1e80*/  FADD R21, R21, R10 ;  /* 0x0000000a15157221 */ /* 0x020fc80000000000 */
[----:B------:R-:W-:-:S04]  /*1e90*/  FADD R21, R21, R18 ;  /* 0x0000001215157221 */ /* 0x000fc80000000000 */
[----:B------:R-:W-:-:S04]  /*1ea0*/  FADD R12, R21, R12 ;  /* 0x0000000c150c7221 */ /* 0x000fc80000000000 */
[----:B------:R-:W-:-:S04]  /*1eb0*/  FADD R27, R12, R27 ;  /* 0x0000001b0c1b7221 */ /* 0x000fc80000000000 */
[----:B------:R-:W-:-:S04]  /*1ec0*/  FADD R26, R27, R26 ;  /* 0x0000001a1b1a7221 */ /* 0x000fc80000000000 */
[----:B------:R-:W-:-:S04]  /*1ed0*/  FADD R19, R26, R19 ;  /* 0x000000131a137221 */ /* 0x000fc80000000000 */
[----:B------:R-:W-:Y:S01]  /*1ee0*/  FADD R28, R19, R28 ;  /* 0x0000001c131c7221 */ /* 0x000fe20000000000 */
[----:B------:R-:W-:-:S04]  /*1ef0*/  IADD3 R13, PT, PT, R13, 0x10, RZ ;  /* 0x000000100d0d7810 */ /* 0x000fc80007ffe0ff */
[----:B------:R-:W-:Y:S02]  /*1f00*/  ISETP.NE.AND P0, PT, R13, RZ, PT ;  /* 0x000000ff0d00720c */ /* 0x000fe40003f05270 */
[----:B------:R-:W-:Y:S02]  /*1f10*/  IADD3 R11, PT, PT, R11, 0x2000, RZ ;  /* 0x000020000b0b7810 */ /* 0x000fe40007ffe0ff */
[----:B------:R-:W-:Y:S01]  /*1f20*/  IADD3 R7, PT, PT, R7, 0x2000, RZ ;  /* 0x0000200007077810 */ /* 0x000fe20007ffe0ff */
[----:B--2---:R-:W-:-:S04]  /*1f30*/  FADD R29, R28, R29 ;  /* 0x0000001d1c1d7221 */ /* 0x004fc80000000000 */
[----:B---3--:R-:W-:-:S04]  /*1f40*/  FADD R29, R29, R20 ;  /* 0x000000141d1d7221 */ /* 0x008fc80000000000 */
[----:B------:R-:W-:-:S04]  /*1f50*/  FADD R29, R29, R14 ;  /* 0x0000000e1d1d7221 */ /* 0x000fc80000000000 */
[----:B----4-:R-:W-:-:S04]  /*1f60*/  FADD R29, R29, R16 ;  /* 0x000000101d1d7221 */ /* 0x010fc80000000000 */
[----:B------:R-:W-:-:S04]  /*1f70*/  FADD R29, R29, R22 ;  /* 0x000000161d1d7221 */ /* 0x000fc80000000000 */
[----:B------:R-:W-:Y:S01]  /*1f80*/  FADD R23, R29, R24 ;  /* 0x000000181d177221 */ /* 0x000fe20000000000 */
[----:B------:R-:W-:Y:S06]  /*1f90*/  @P0 BRA `(.L_x_197) ;  /* 0xfffffff800f00947 */ /* 0x000fec000383ffff */
[----:B------:R-:W-:Y:S05]  /*1fa0*/  BSYNC.RECONVERGENT B3 ;  /* 0x0000000000037941 */ /* 0x000fea0003800200 */
.L_x_196:
[----:B------:R-:W-:-:S07]  /*1fb0*/  IADD3 R16, PT, PT, R11, -0x1000, RZ ;  /* 0xfffff0000b107810 */ /* 0x000fce0007ffe0ff */
.L_x_195:
[----:B------:R-:W-:Y:S05]  /*1fc0*/  BSYNC.RECONVERGENT B2 ;  /* 0x0000000000027941 */ /* 0x000fea0003800200 */
.L_x_194:
[----:B------:R-:W-:-:S13]  /*1fd0*/  ISETP.NE.AND P0, PT, R8, RZ, PT ;  /* 0x000000ff0800720c */ /* 0x000fda0003f05270 */
[----:B------:R-:W-:Y:S05]  /*1fe0*/  @!P0 BRA `(.L_x_193) ;  /* 0x00000004002c8947 */ /* 0x000fea0003800000 */
[----:B------:R-:W-:Y:S01]  /*1ff0*/  ISETP.GE.U32.AND P0, PT, R8, 0x8, PT ;  /* 0x000000080800780c */ /* 0x000fe20003f06070 */
[----:B------:R-:W-:Y:S01]  /*2000*/  BSSY.RECONVERGENT B2, `(.L_x_198) ;  /* 0x0000025000027945 */ /* 0x000fe20003800200 */
[----:B------:R-:W-:-:S04]  /*2010*/  LOP3.LUT R22, R6, 0x7, RZ, 0xc0, !PT ;  /* 0x0000000706167812 */ /* 0x000fc800078ec0ff */
[----:B------:R-:W-:-:S07]  /*2020*/  ISETP.NE.AND P1, PT, R22, RZ, PT ;  /* 0x000000ff1600720c */ /* 0x000fce0003f25270 */
[----:B------:R-:W-:Y:S06]  /*2030*/  @!P0 BRA `(.L_x_199) ;  /* 0x0000000000848947 */ /* 0x000fec0003800000 */
[----:B------:R-:W-:-:S04]  /*2040*/  IADD3 R7, PT, PT, R16, R9, RZ ;  /* 0x0000000910077210 */ /* 0x000fc80007ffe0ff */
[C---:B------:R-:W-:Y:S01]  /*2050*/  IADD3 R21, PT, PT, R7.reuse, 0x200, RZ ;  /* 0x0000020007157810 */ /* 0x040fe20007ffe0ff */
[C---:B------:R-:W-:Y:S01]  /*2060*/  IMAD.WIDE.U32 R14, R7.reuse, 0x4, R4 ;  /* 0x00000004070e7825 */ /* 0x040fe200078e0004 */
[----:B------:R-:W-:-:S03]  /*2070*/  IADD3 R19, PT, PT, R7, 0x400, RZ ;  /* 0x0000040007137810 */ /* 0x000fc60007ffe0ff */
[--C-:B------:R-:W-:Y:S01]  /*2080*/  IMAD.WIDE.U32 R20, R21, 0x4, R4.reuse ;  /* 0x0000000415147825 */ /* 0x100fe200078e0004 */
[----:B------:R0:W2:Y:S01]  /*2090*/  LDG.E R8, desc[UR6][R14.64] ;  /* 0x000000060e087981 */ /* 0x0000a2000c1e1900 */
[----:B------:R-:W-:Y:S02]  /*20a0*/  IADD3 R11, PT, PT, R7, 0x600, RZ ;  /* 0x00000600070b7810 */ /* 0x000fe40007ffe0ff */
[--C-:B------:R-:W-:Y:S01]  /*20b0*/  IMAD.WIDE.U32 R18, R19, 0x4, R4.reuse ;  /* 0x0000000413127825 */ /* 0x100fe200078e0004 */
[----:B------:R1:W3:Y:S01]  /*20c0*/  LDG.E R17, desc[UR6][R20.64] ;  /* 0x0000000614117981 */ /* 0x0002e2000c1e1900 */
[----:B------:R-:W-:Y:S02]  /*20d0*/  IADD3 R13, PT, PT, R7, 0x800, RZ ;  /* 0x00000800070d7810 */ /* 0x000fe40007ffe0ff */
[--C-:B------:R-:W-:Y:S01]  /*20e0*/  IMAD.WIDE.U32 R10, R11, 0x4, R4.reuse ;  /* 0x000000040b0a7825 */ /* 0x100fe200078e0004 */
[----:B------:R-:W-:Y:S01]  /*20f0*/  IADD3 R25, PT, PT, R7, 0xa00, RZ ;  /* 0x00000a0007197810 */ /* 0x000fe20007ffe0ff */
[----:B------:R-:W4:Y:S02]  /*2100*/  LDG.E R18, desc[UR6][R18.64] ;  /* 0x0000000612127981 */ /* 0x000f24000c1e1900 */
[--C-:B------:R-:W-:Y:S01]  /*2110*/  IMAD.WIDE.U32 R12, R13, 0x4, R4.reuse ;  /* 0x000000040d0c7825 */ /* 0x100fe200078e0004 */
[----:B------:R-:W-:Y:S01]  /*2120*/  IADD3 R27, PT, PT, R7, 0xc00, RZ ;  /* 0x00000c00071b7810 */ /* 0x000fe20007ffe0ff */
[----:B------:R-:W5:Y:S02]  /*2130*/  LDG.E R10, desc[UR6][R10.64] ;  /* 0x000000060a0a7981 */ /* 0x000f64000c1e1900 */
[--C-:B0-----:R-:W-:Y:S01]  /*2140*/  IMAD.WIDE.U32 R14, R25, 0x4, R4.reuse ;  /* 0x00000004190e7825 */ /* 0x101fe200078e0004 */
[----:B------:R-:W-:Y:S01]  /*2150*/  IADD3 R25, PT, PT, R7, 0xe00, RZ ;  /* 0x00000e0007197810 */ /* 0x000fe20007ffe0ff */
[----:B------:R-:W5:Y:S02]  /*2160*/  LDG.E R12, desc[UR6][R12.64] ;  /* 0x000000060c0c7981 */ /* 0x000f64000c1e1900 */
[----:B-1----:R-:W-:-:S02]  /*2170*/  IMAD.WIDE.U32 R20, R27, 0x4, R4 ;  /* 0x000000041b147825 */ /* 0x002fc400078e0004 */
[----:B------:R-:W5:Y:S02]  /*2180*/  LDG.E R15, desc[UR6][R14.64] ;  /* 0x000000060e0f7981 */ /* 0x000f64000c1e1900 */
[----:B------:R-:W-:Y:S02]  /*2190*/  IMAD.WIDE.U32 R24, R25, 0x4, R4 ;  /* 0x0000000419187825 */ /* 0x000fe400078e0004 */
        /* <DEDUP_REMOVED lines=11> */
.L_x_199:
[----:B------:R-:W-:Y:S05]  /*2250*/  BSYNC.RECONVERGENT B2 ;  /* 0x0000000000027941 */ /* 0x000fea0003800200 */
.L_x_198:
[----:B------:R-:W-:Y:S05]  /*2260*/  @!P1 BRA `(.L_x_193) ;  /* 0x00000000008c9947 */ /* 0x000fea0003800000 */
[----:B------:R-:W-:Y:S01]  /*2270*/  ISETP.GE.U32.AND P0, PT, R22, 0x4, PT ;  /* 0x000000041600780c */ /* 0x000fe20003f06070 */
[----:B------:R-:W-:Y:S01]  /*2280*/  BSSY.RECONVERGENT B2, `(.L_x_200) ;  /* 0x0000014000027945 */ /* 0x000fe20003800200 */
[----:B------:R-:W-:-:S11]  /*2290*/  LOP3.LUT P1, RZ, R6, 0x3, RZ, 0xc0, !PT ;  /* 0x0000000306ff7812 */ /* 0x000fd6000782c0ff */
[----:B------:R-:W-:Y:S05]  /*22a0*/  @!P0 BRA `(.L_x_201) ;  /* 0x0000000000448947 */ /* 0x000fea0003800000 */
[----:B------:R-:W-:-:S04]  /*22b0*/  IADD3 R11, PT, PT, R16, R9, RZ ;  /* 0x00000009100b7210 */ /* 0x000fc80007ffe0ff */
[C---:B------:R-:W-:Y:S01]  /*22c0*/  IADD3 R9, PT, PT, R11.reuse, 0x200, RZ ;  /* 0x000002000b097810 */ /* 0x040fe20007ffe0ff */
[C---:B------:R-:W-:Y:S01]  /*22d0*/  IMAD.WIDE.U32 R6, R11.reuse, 0x4, R4 ;  /* 0x000000040b067825 */ /* 0x040fe200078e0004 */
[----:B------:R-:W-:-:S03]  /*22e0*/  IADD3 R13, PT, PT, R11, 0x400, RZ ;  /* 0x000004000b0d7810 */ /* 0x000fc60007ffe0ff */
[--C-:B------:R-:W-:Y:S01]  /*22f0*/  IMAD.WIDE.U32 R8, R9, 0x4, R4.reuse ;  /* 0x0000000409087825 */ /* 0x100fe200078e0004 */
[----:B------:R-:W-:Y:S01]  /*2300*/  IADD3 R15, PT, PT, R11, 0x600, RZ ;  /* 0x000006000b0f7810 */ /* 0x000fe20007ffe0ff */
[----:B------:R-:W2:Y:S02]  /*2310*/  LDG.E R6, desc[UR6][R6.64] ;  /* 0x0000000606067981 */ /* 0x000ea4000c1e1900 */
[--C-:B------:R-:W-:Y:S02]  /*2320*/  IMAD.WIDE.U32 R10, R13, 0x4, R4.reuse ;  /* 0x000000040d0a7825 */ /* 0x100fe400078e0004 */
[----:B------:R-:W3:Y:S02]  /*2330*/  LDG.E R8, desc[UR6][R8.64] ;  /* 0x0000000608087981 */ /* 0x000ee4000c1e1900 */
[----:B------:R-:W-:Y:S02]  /*2340*/  IMAD.WIDE.U32 R12, R15, 0x4, R4 ;  /* 0x000000040f0c7825 */ /* 0x000fe400078e0004 */
[----:B------:R-:W4:Y:S04]  /*2350*/  LDG.E R10, desc[UR6][R10.64] ;  /* 0x000000060a0a7981 */ /* 0x000f28000c1e1900 */
[----:B------:R-:W5:Y:S01]  /*2360*/  LDG.E R12, desc[UR6][R12.64] ;  /* 0x000000060c0c7981 */ /* 0x000f62000c1e1900 */
[----:B------:R-:W-:Y:S01]  /*2370*/  IADD3 R16, PT, PT, R16, 0x800, RZ ;  /* 0x0000080010107810 */ /* 0x000fe20007ffe0ff */
[----:B--2---:R-:W-:-:S04]  /*2380*/  FADD R23, R23, R6 ;  /* 0x0000000617177221 */ /* 0x004fc80000000000 */
[----:B---3--:R-:W-:-:S04]  /*2390*/  FADD R23, R23, R8 ;  /* 0x0000000817177221 */ /* 0x008fc80000000000 */
[----:B----4-:R-:W-:-:S04]  /*23a0*/  FADD R23, R23, R10 ;  /* 0x0000000a17177221 */ /* 0x010fc80000000000 */
[----:B-----5:R-:W-:-:S07]  /*23b0*/  FADD R23, R23, R12 ;  /* 0x0000000c17177221 */ /* 0x020fce0000000000 */
.L_x_201:
[----:B------:R-:W-:Y:S05]  /*23c0*/  BSYNC.RECONVERGENT B2 ;  /* 0x0000000000027941 */ /* 0x000fea0003800200 */
.L_x_200:
[----:B------:R-:W-:Y:S05]  /*23d0*/  @!P1 BRA `(.L_x_193) ;  /* 0x0000000000309947 */ /* 0x000fea0003800000 */
[----:B------:R-:W-:Y:S02]  /*23e0*/  LOP3.LUT R2, R2, 0xffff, RZ, 0xc0, !PT ;  /* 0x0000ffff02027812 */ /* 0x000fe400078ec0ff */
[----:B------:R-:W-:Y:S02]  /*23f0*/  IADD3 R9, PT, PT, R16, R0, RZ ;  /* 0x0000000010097210 */ /* 0x000fe40007ffe0ff */
[----:B------:R-:W-:-:S04]  /*2400*/  LEA.HI R2, R2, 0x1, RZ, 0x17 ;  /* 0x0000000102027811 */ /* 0x000fc800078fb8ff */
[----:B------:R-:W-:-:S04]  /*2410*/  LOP3.LUT R2, R2, 0x3, RZ, 0xc0, !PT ;  /* 0x0000000302027812 */ /* 0x000fc800078ec0ff */
[----:B------:R-:W-:-:S07]  /*2420*/  IADD3 R2, PT, PT, -R2, RZ, RZ ;  /* 0x000000ff02027210 */ /* 0x000fce0007ffe1ff */
.L_x_202:
[----:B------:R-:W-:-:S06]  /*2430*/  IMAD.WIDE.U32 R6, R9, 0x4, R4 ;  /* 0x0000000409067825 */ /* 0x000fcc00078e0004 */
[----:B------:R-:W2:Y:S01]  /*2440*/  LDG.E R6, desc[UR6][R6.64] ;  /* 0x0000000606067981 */ /* 0x000ea2000c1e1900 */
[----:B------:R-:W-:Y:S02]  /*2450*/  IADD3 R2, PT, PT, R2, 0x1, RZ ;  /* 0x0000000102027810 */ /* 0x000fe40007ffe0ff */
[----:B------:R-:W-:Y:S02]  /*2460*/  IADD3 R9, PT, PT, R9, 0x200, RZ ;  /* 0x0000020009097810 */ /* 0x000fe40007ffe0ff */
[----:B------:R-:W-:Y:S01]  /*2470*/  ISETP.NE.AND P0, PT, R2, RZ, PT ;  /* 0x000000ff0200720c */ /* 0x000fe20003f05270 */
[----:B--2---:R-:W-:-:S12]  /*2480*/  FADD R23, R6, R23 ;  /* 0x0000001706177221 */ /* 0x004fd80000000000 */
[----:B------:R-:W-:Y:S05]  /*2490*/  @P0 BRA `(.L_x_202) ;  /* 0xfffffffc00e40947 */ /* 0x000fea000383ffff */
.L_x_193:
[----:B------:R-:W-:Y:S05]  /*24a0*/  BSYNC.RECONVERGENT B1 ;  /* 0x0000000000017941 */ /* 0x000fea0003800200 */
.L_x_190:
        /* <DEDUP_REMOVED lines=33> */
[----:B------:R-:W1:Y:S04]  /*26c0*/  LDS.128 R8, [UR4+0x20] ;  /* 0x00002004ff087984 */ /* 0x000e680008000c00 */
[----:B--2---:R-:W2:Y:S04]  /*26d0*/  LDS.128 R4, [UR4+0x30] ;  /* 0x00003004ff047984 */ /* 0x004ea80008000c00 */
        /* <DEDUP_REMOVED lines=16> */
.L_x_189:
[----:B------:R-:W-:Y:S05]  /*27e0*/  BSYNC.RECONVERGENT B0 ;  /* 0x0000000000007941 */ /* 0x000fea0003800200 */
.L_x_173:
[----:B------:R-:W-:Y:S05]  /*27f0*/  @P0 EXIT ;  /* 0x000000000000094d */ /* 0x000fea0003800000 */
[----:B012---:R-:W0:Y:S02]  /*2800*/  LDC.64 R4, c[0x0][0x388] ;  /* 0x0000e200ff047b82 */ /* 0x007e240000000a00 */
[----:B0-----:R-:W-:-:S05]  /*2810*/  IMAD.WIDE.U32 R2, R3, 0x4, R4 ;  /* 0x0000000403027825 */ /* 0x001fca00078e0004 */
[----:B------:R-:W-:Y:S01]  /*2820*/  STG.E desc[UR6][R2.64], R20 ;  /* 0x0000001402007986 */ /* 0x000fe2000c101906 */
[----:B------:R-:W-:Y:S05]  /*2830*/  EXIT ;  /* 0x000000000000794d */ /* 0x000fea0003800000 */
.L_x_203:
        /* <DEDUP_REMOVED lines=12> */
.L_x_483:


//--------------------- .text._ZN3cub18CUB_300001_SM_10006detail6reduce28DeviceReduceSingleTileKernelINS2_10policy_hubIfjN4cuda3std3__44plusIfEEE10Policy1000EN6thrust24THRUST_300001_SM_1000_NS6detail15normal_iteratorINSD_10device_ptrIfEEEEPfjS9_ffNS7_10__identityEEEvT0_T1_T2_T3_T4_T6_ --------------------------
	.section	.text._ZN3cub18CUB_300001_SM_10006detail6reduce28DeviceReduceSingleTileKernelINS2_10policy_hubIfjN4cuda3std3__44plusIfEEE10Policy1000EN6thrust24THRUST_300001_SM_1000_NS6detail15normal_iteratorINSD_10device_ptrIfEEEEPfjS9_ffNS7_10__identityEEEvT0_T1_T2_T3_T4_T6_,"ax",@progbits
	.align	128
        .global         _ZN3cub18CUB_300001_SM_10006detail6reduce28DeviceReduceSingleTileKernelINS2_10policy_hubIfjN4cuda3std3__44plusIfEEE10Policy1000EN6thrust24THRUST_300001_SM_1000_NS6detail15normal_iteratorINSD_10device_ptrIfEEEEPfjS9_ffNS7_10__identityEEEvT0_T1_T2_T3_T4_T6_
        .type           _ZN3cub18CUB_300001_SM_10006detail6reduce28DeviceReduceSingleTileKernelINS2_10policy_hubIfjN4cuda3std3__44plusIfEEE10Policy1000EN6thrust24THRUST_300001_SM_1000_NS6detail15normal_iteratorINSD_10device_ptrIfEEEEPfjS9_ffNS7_10__identityEEEvT0_T1_T2_T3_T4_T6_,@function
        .size           _ZN3cub18CUB_300001_SM_10006detail6reduce28DeviceReduceSingleTileKernelINS2_10policy_hubIfjN4cuda3std3__44plusIfEEE10Policy1000EN6thrust24THRUST_300001_SM_1000_NS6detail15normal_iteratorINSD_10device_ptrIfEEEEPfjS9_ffNS7_10__identityEEEvT0_T1_T2_T3_T4_T6_,(.L_x_484 - _ZN3cub18CUB_300001_SM_10006detail6reduce28DeviceReduceSingleTileKernelINS2_10policy_hubIfjN4cuda3std3__44plusIfEEE10Policy1000EN6thrust24THRUST_300001_SM_1000_NS6detail15normal_iteratorINSD_10device_ptrIfEEEEPfjS9_ffNS7_10__identityEEEvT0_T1_T2_T3_T4_T6_)
        .other          _ZN3cub18CUB_300001_SM_10006detail6reduce28DeviceReduceSingleTileKernelINS2_10policy_hubIfjN4cuda3std3__44plusIfEEE10Policy1000EN6thrust24THRUST_300001_SM_1000_NS6detail15normal_iteratorINSD_10device_ptrIfEEEEPfjS9_ffNS7_10__identityEEEvT0_T1_T2_T3_T4_T6_,@"STO_CUDA_ENTRY STV_DEFAULT"
_ZN3cub18CUB_300001_SM_10006detail6reduce28DeviceReduceSingleTileKernelINS2_10policy_hubIfjN4cuda3std3__44plusIfEEE10Policy1000EN6thrust24THRUST_300001_SM_1000_NS6detail15normal_iteratorINSD_10device_ptrIfEEEEPfjS9_ffNS7_10__identityEEEvT0_T1_T2_T3_T4_T6_:
.text._ZN3cub18CUB_300001_SM_10006detail6reduce28DeviceReduceSingleTileKernelINS2_10policy_hubIfjN4cuda3std3__44plusIfEEE10Policy1000EN6thrust24THRUST_300001_SM_1000_NS6detail15normal_iteratorINSD_10device_ptrIfEEEEPfjS9_ffNS7_10__identityEEEvT0_T1_T2_T3_T4_T6_:
        /* <DEDUP_REMOVED lines=13> */
.L_x_204:
[----:B------:R-:W-:Y:S01]  /*00d0*/  ISETP.GT.U32.AND P0, PT, R4, 0x1fff, PT ;  /* 0x00001fff0400780c */ /* 0x000fe20003f04070 */
[----:B------:R-:W-:-:S12]  /*00e0*/  BSSY.RECONVERGENT B0, `(.L_x_205) ;  /* 0x000022c000007945 */ /* 0x000fd80003800200 */
[----:B------:R-:W-:Y:S05]  /*00f0*/  @P0 BRA `(.L_x_206) ;  /* 0x0000001000000947 */ /* 0x000fea0003800000 */
[----:B------:R-:W0:Y:S01]  /*0100*/  S2R R5, SR_TID.X ;  /* 0x0000000000057919 */ /* 0x000e220000002100 */
[----:B------:R-:W-:Y:S01]  /*0110*/  BSSY.RECONVERGENT B1, `(.L_x_207) ;  /* 0x0000009000017945 */ /* 0x000fe20003800200 */
[----:B------:R-:W-:Y:S01]  /*0120*/  HFMA2 R0, -RZ, RZ, 0, 0 ;  /* 0x00000000ff007431 */ /* 0x000fe200000001ff */
[----:B0-----:R-:W-:Y:S02]  /*0130*/  ISETP.GE.U32.AND P0, PT, R5, R4, PT ;  /* 0x000000040500720c */ /* 0x001fe40003f06070 */
[----:B------:R-:W-:-:S11]  /*0140*/  MOV R7, R5 ;  /* 0x0000000500077202 */ /* 0x000fd60000000f00 */
[----:B------:R-:W-:Y:S05]  /*0150*/  @P0 BRA `(.L_x_208) ;  /* 0x0000000000100947 */ /* 0x000fea0003800000 */
[----:B------:R-:W0:Y:S02]  /*0160*/  LDC.64 R2, c[0x0][0x380] ;  /* 0x0000e000ff027b82 */ /* 0x000e240000000a00 */
[----:B0-----:R-:W-:-:S05]  /*0170*/  IMAD.WIDE.U32 R2, R5, 0x4, R2 ;  /* 0x0000000405027825 */ /* 0x001fca00078e0002 */
[----:B------:R0:W5:Y:S01]  /*0180*/  LDG.E R0, desc[UR6][R2.64] ;  /* 0x0000000602007981 */ /* 0x000162000c1e1900 */
[----:B------:R-:W-:-:S07]  /*0190*/  IADD3 R7, PT, PT, R5, 0x200, RZ ;  /* 0x0000020005077810 */ /* 0x000fce0007ffe0ff */
.L_x_208:
[----:B------:R-:W-:Y:S05]  /*01a0*/  BSYNC.RECONVERGENT B1 ;  /* 0x0000000000017941 */ /* 0x000fea0003800200 */
.L_x_207:
[----:B------:R-:W-:Y:S01]  /*01b0*/  ISETP.GE.U32.AND P0, PT, R7, R4, PT ;  /* 0x000000040700720c */ /* 0x000fe20003f06070 */
[----:B------:R-:W-:-:S12]  /*01c0*/  BSSY.RECONVERGENT B1, `(.L_x_209) ;  /* 0x0000070000017945 */ /* 0x000fd80003800200 */
[----:B------:R-:W-:Y:S05]  /*01d0*/  @P0 BRA `(.L_x_210) ;  /* 0x0000000400b80947 */ /* 0x000fea0003800000 */
[----:B0-----:R-:W-:Y:S01]  /*01e0*/  LOP3.LUT R3, RZ, R7, RZ, 0x33, !PT ;  /* 0x00000007ff037212 */ /* 0x001fe200078e33ff */
[----:B------:R-:W-:Y:S03]  /*01f0*/  BSSY.RECONVERGENT B2, `(.L_x_211) ;  /* 0x0000033000027945 */ /* 0x000fe60003800200 */
[----:B------:R-:W-:-:S04]  /*0200*/  IADD3 R3, PT, PT, R3, R4, RZ ;  /* 0x0000000403037210 */ /* 0x000fc80007ffe0ff */
        /* <DEDUP_REMOVED lines=9> */
[----:B------:R-:W-:-:S04]  /*02a0*/  IADD3 R2, P0, PT, R2, 0x4000, RZ ;  /* 0x0000400002027810 */ /* 0x000fc80007f1e0ff */
[----:B------:R-:W-:-:S09]  /*02b0*/  IADD3.X R3, PT, PT, RZ, R3, RZ, P0, !PT ;  /* 0x00000003ff037210 */ /* 0x000fd200007fe4ff */
.L_x_213:
        /* <DEDUP_REMOVED lines=19> */
[----:B0-----:R-:W-:-:S04]  /*03f0*/  IADD3 R2, P2, PT, R2, 0x8000, RZ ;  /* 0x0000800002027810 */ /* 0x001fc80007f5e0ff */
[----:B------:R-:W-:Y:S01]  /*0400*/  IADD3.X R3, PT, PT, RZ, R3, RZ, P2, !PT ;  /* 0x00000003ff037210 */ /* 0x000fe200017fe4ff */
        /* <DEDUP_REMOVED lines=17> */
.L_x_212:
[----:B------:R-:W-:Y:S05]  /*0520*/  BSYNC.RECONVERGENT B2 ;  /* 0x0000000000027941 */ /* 0x000fea0003800200 */
.L_x_211:
[----:B------:R-:W-:Y:S05]  /*0530*/  @!P1 BRA `(.L_x_210) ;  /* 0x0000000000e09947 */ /* 0x000fea0003800000 */
[----:B------:R-:W-:Y:S01]  /*0540*/  ISETP.GE.U32.AND P0, PT, R22, 0x8, PT ;  /* 0x000000081600780c */ /* 0x000fe20003f06070 */
[----:B------:R-:W-:Y:S01]  /*0550*/  BSSY.RECONVERGENT B2, `(.L_x_214) ;  /* 0x0000017000027945 */ /* 0x000fe20003800200 */
[----:B------:R-:W-:-:S04]  /*0560*/  LOP3.LUT R10, R6, 0x7, RZ, 0xc0, !PT ;  /* 0x00000007060a7812 */ /* 0x000fc800078ec0ff */
[----:B------:R-:W-:-:S07]  /*0570*/  ISETP.NE.AND P1, PT, R10, RZ, PT ;  /* 0x000000ff0a00720c */ /* 0x000fce0003f25270 */
[----:B------:R-:W-:Y:S06]  /*0580*/  @!P0 BRA `(.L_x_215) ;  /* 0x00000000004c8947 */ /* 0x000fec0003800000 */
[----:B------:R-:W0:Y:S02]  /*0590*/  LDC.64 R2, c[0x0][0x380] ;  /* 0x0000e000ff027b82 */ /* 0x000e240000000a00 */
[----:B0-----:R-:W-:-:S05]  /*05a0*/  IMAD.WIDE.U32 R2, R7, 0x4, R2 ;  /* 0x0000000407027825 */ /* 0x001fca00078e0002 */
        /* <DEDUP_REMOVED lines=17> */
.L_x_215:
[----:B------:R-:W-:Y:S05]  /*06c0*/  BSYNC.RECONVERGENT B2 ;  /* 0x0000000000027941 */ /* 0x000fea0003800200 */
.L_x_214:
        /* <DEDUP_REMOVED lines=17> */
.L_x_217:
[----:B------:R-:W-:Y:S05]  /*07e0*/  BSYNC.RECONVERGENT B2 ;  /* 0x0000000000027941 */ /* 0x000fea0003800200 */
.L_x_216:
[----:B------:R-:W-:Y:S05]  /*07f0*/  @!P1 BRA `(.L_x_210) ;  /* 0x0000000000309947 */ /* 0x000fea0003800000 */
[----:B------:R-:W0:Y:S01]  /*0800*/  LDC.64 R2, c[0x0][0x380] ;  /* 0x0000e000ff027b82 */ /* 0x000e220000000a00 */
[----:B------:R-:W-:Y:S01]  /*0810*/  IADD3 R6, PT, PT, -R6, RZ, RZ ;  /* 0x000000ff06067210 */ /* 0x000fe20007ffe1ff */
[----:B0-----:R-:W-:-:S05]  /*0820*/  IMAD.WIDE.U32 R2, R7, 0x4, R2 ;  /* 0x0000000407027825 */ /* 0x001fca00078e0002 */
[----:B------:R-:W-:-:S07]  /*0830*/  MOV R7, R3 ;  /* 0x0000000300077202 */ /* 0x000fce0000000f00 */
.L_x_218:
[----:B------:R-:W-:-:S06]  /*0840*/  MOV R3, R7 ;  /* 0x0000000700037202 */ /* 0x000fcc0000000f00 */
[----:B------:R0:W2:Y:S01]  /*0850*/  LDG.E R3, desc[UR6][R2.64] ;  /* 0x0000000602037981 */ /* 0x0000a2000c1e1900 */
[----:B------:R-:W-:-:S04]  /*0860*/  IADD3 R6, PT, PT, R6, 0x1, RZ ;  /* 0x0000000106067810 */ /* 0x000fc80007ffe0ff */
[----:B------:R-:W-:Y:S02]  /*0870*/  ISETP.NE.AND P0, PT, R6, RZ, PT ;  /* 0x000000ff0600720c */ /* 0x000fe40003f05270 */
[----:B0-----:R-:W-:-:S04]  /*0880*/  IADD3 R2, P1, PT, R2, 0x800, RZ ;  /* 0x0000080002027810 */ /* 0x001fc80007f3e0ff */
[----:B------:R-:W-:Y:S01]  /*0890*/  IADD3.X R7, PT, PT, RZ, R7, RZ, P1, !PT ;  /* 0x00000007ff077210 */ /* 0x000fe20000ffe4ff */
[----:B--2--5:R-:W-:-:S06]  /*08a0*/  FADD R0, R3, R0 ;  /* 0x0000000003007221 */ /* 0x024fcc0000000000 */
[----:B------:R-:W-:Y:S05]  /*08b0*/  @P0 BRA `(.L_x_218) ;  /* 0xfffffffc00e00947 */ /* 0x000fea000383ffff */
.L_x_210:
[----:B------:R-:W-:Y:S05]  /*08c0*/  BSYNC.RECONVERGENT B1 ;  /* 0x0000000000017941 */ /* 0x000fea0003800200 */
.L_x_209:
[----:B------:R-:W-:Y:S02]  /*08d0*/  ISETP.GE.U32.AND P0, PT, R4, 0x200, PT ;  /* 0x000002000400780c */ /* 0x000fe40003f06070 */
        /* <DEDUP_REMOVED lines=36> */
[----:B------:R-:W3:Y:S04]  /*0b20*/  LDS.128 R8, [UR4+0x30] ;  /* 0x00003004ff087984 */ /* 0x000ee80008000c00 */
[----:B------:R-:W4:Y:S01]  /*0b30*/  LDS.128 R16, [UR4+0x40] ;  /* 0x00004004ff107984 */ /* 0x000f220008000c00 */
[----:B0-----:R-:W-:-:S04]  /*0b40*/  FADD R5, R0, R5 ;  /* 0x0000000500057221 */ /* 0x001fc80000000000 */
        /* <DEDUP_REMOVED lines=9> */
[----:B------:R-:W-:-:S04]  /*0be0*/  FADD R11, R10, R11 ;  /* 0x0000000b0a0b7221 */ /* 0x000fc80000000000 */
[----:B----4-:R-:W-:-:S04]  /*0bf0*/  FADD R16, R11, R16 ;  /* 0x000000100b107221 */ /* 0x010fc80000000000 */
[----:B------:R-:W-:-:S04]  /*0c00*/  FADD R17, R16, R17 ;  /* 0x0000001110117221 */ /* 0x000fc80000000000 */
[----:B------:R-:W-:-:S04]  /*0c10*/  FADD R18, R17, R18 ;  /* 0x0000001211127221 */ /* 0x000fc80000000000 */
[----:B------:R-:W-:Y:S01]  /*0c20*/  FADD R0, R18, R19 ;  /* 0x0000001312007221 */ /* 0x000fe20000000000 */
[----:B------:R-:W-:Y:S06]  /*0c30*/  BRA `(.L_x_220) ;  /* 0x0000001400d87947 */ /* 0x000fec0003800000 */
.L_x_219:
[----:B------:R-:W1:Y:S01]  /*0c40*/  S2R R6, SR_LANEID ;  /* 0x0000000000067919 */ /* 0x000e620000000000 */
[----:B------:R-:W-:-:S04]  /*0c50*/  LOP3.LUT R0, R5, 0x3e0, RZ, 0xc0, !PT ;  /* 0x000003e005007812 */ /* 0x000fc800078ec0ff */
[----:B0-----:R-:W-:Y:S02]  /*0c60*/  IADD3 R3, PT, PT, R0, 0x20, RZ ;  /* 0x0000002000037810 */ /* 0x001fe40007ffe0ff */
[----:B------:R-:W-:Y:S02]  /*0c70*/  LOP3.LUT R7, RZ, R0, RZ, 0x33, !PT ;  /* 0x00000000ff077212 */ /* 0x000fe400078e33ff */
[-C--:B------:R-:W-:Y:S02]  /*0c80*/  ISETP.GT.U32.AND P0, PT, R3, R4.reuse, PT ;  /* 0x000000040300720c */ /* 0x080fe40003f04070 */
        /* <DEDUP_REMOVED lines=40> */
[----:B------:R-:W0:Y:S04]  /*0f10*/  LDS.128 R20, [UR4+0x10] ;  /* 0x00001004ff147984 */ /* 0x000e280008000c00 */
        /* <DEDUP_REMOVED lines=30> */
.L_x_206:
[----:B------:R-:W0:Y:S01]  /*1100*/  S2R R0, SR_TID.X ;  /* 0x0000000000007919 */ /* 0x000e220000002100 */
[----:B------:R-:W1:Y:S02]  /*1110*/  LDCU.64 UR4, c[0x0][0x380] ;  /* 0x00007000ff0477ac */ /* 0x000e640008000a00 */
[----:B-1----:R-:W-:Y:S02]  /*1120*/  MOV R12, UR4 ;  /* 0x00000004000c7c02 */ /* 0x002fe40008000f00 */
[----:B------:R-:W-:-:S03]  /*1130*/  MOV R13, UR5 ;  /* 0x00000005000d7c02 */ /* 0x000fc60008000f00 */
        /* <DEDUP_REMOVED lines=17> */
[----:B------:R-:W-:Y:S01]  /*1250*/  UMOV UR4, 0x2000 ;  /* 0x0000200000047882 */ /* 0x000fe20000000000 */
[----:B--2---:R-:W-:Y:S01]  /*1260*/  FADD R20, R20, R21 ;  /* 0x0000001514147221 */ /* 0x004fe20000000000 */
[----:B------:R-:W-:-:S04]  /*1270*/  IADD3 R21, PT, PT, R4, -0x2000, RZ ;  /* 0xffffe00004157810 */ /* 0x000fc80007ffe0ff */
[----:B------:R-:W-:Y:S01]  /*1280*/  ISETP.GE.U32.AND P0, PT, R21, 0x2000, PT ;  /* 0x000020001500780c */ /* 0x000fe20003f06070 */
[----:B---3--:R-:W-:Y:S01]  /*1290*/  FADD R6, R6, R7 ;  /* 0x0000000706067221 */ /* 0x008fe20000000000 */
[----:B----4-:R-:W-:-:S04]  /*12a0*/  FADD R9, R8, R9 ;  /* 0x0000000908097221 */ /* 0x010fc80000000000 */
[----:B------:R-:W-:Y:S01]  /*12b0*/  FADD R6, R6, R9 ;  /* 0x0000000906067221 */ /* 0x000fe20000000000 */
[----:B-----5:R-:W-:Y:S01]  /*12c0*/  FADD R10, R10, R11 ;  /* 0x0000000b0a0a7221 */ /* 0x020fe20000000000 */
[----:B------:R-:W-:-:S04]  /*12d0*/  FADD R15, R14, R15 ;  /* 0x0000000f0e0f7221 */ /* 0x000fc80000000000 */
[----:B------:R-:W-:Y:S01]  /*12e0*/  FADD R15, R10, R15 ;  /* 0x0000000f0a0f7221 */ /* 0x000fe20000000000 */
[----:B------:R-:W-:Y:S01]  /*12f0*/  FADD R16, R16, R17 ;  /* 0x0000001110107221 */ /* 0x000fe20000000000 */
[----:B------:R-:W-:-:S04]  /*1300*/  FADD R19, R18, R19 ;  /* 0x0000001312137221 */ /* 0x000fc80000000000 */
[----:B------:R-:W-:Y:S01]  /*1310*/  FADD R16, R16, R19 ;  /* 0x0000001310107221 */ /* 0x000fe20000000000 */
[----:B------:R-:W-:-:S04]  /*1320*/  FADD R5, R5, R22 ;  /* 0x0000001605057221 */ /* 0x000fc80000000000 */
[----:B------:R-:W-:Y:S01]  /*1330*/  FADD R5, R20, R5 ;  /* 0x0000000514057221 */ /* 0x000fe20000000000 */
[----:B------:R-:W-:-:S03]  /*1340*/  FADD R6, R6, R15 ;  /* 0x0000000f06067221 */ /* 0x000fc60000000000 */
[----:B------:R-:W-:-:S04]  /*1350*/  FADD R5, R16, R5 ;  /* 0x0000000510057221 */ /* 0x000fc80000000000 */
[----:B------:R-:W-:Y:S01]  /*1360*/  FADD R5, R6, R5 ;  /* 0x0000000506057221 */ /* 0x000fe20000000000 */
[----:B------:R-:W-:Y:S06]  /*1370*/  @!P0 BRA `(.L_x_221) ;  /* 0x0000000000ac8947 */ /* 0x000fec0003800000 */
[----:B------:R-:W0:Y:S01]  /*1380*/  LDC R4, c[0x0][0x390] ;  /* 0x0000e400ff047b82 */ /* 0x000e220000000800 */
[----:B------:R-:W-:-:S07]  /*1390*/  UMOV UR4, 0x2000 ;  /* 0x0000200000047882 */ /* 0x000fce0000000000 */
[----:B------:R-:W1:Y:S02]  /*13a0*/  LDC.64 R12, c[0x0][0x380] ;  /* 0x0000e000ff0c7b82 */ /* 0x000e640000000a00 */
.L_x_223:
[----:B------:R-:W-:-:S05]  /*13b0*/  IADD3 R3, PT, PT, R0, UR4, RZ ;  /* 0x0000000400037c10 */ /* 0x000fca000fffe0ff */
        /* <DEDUP_REMOVED lines=17> */
[----:B0-----:R-:W-:-:S04]  /*14d0*/  IADD3 R2, PT, PT, R4, -UR4, RZ ;  /* 0x8000000404027c10 */ /* 0x001fc8000fffe0ff */
        /* <DEDUP_REMOVED lines=18> */
[----:B------:R-:W-:-:S06]  /*1600*/  UIADD3 UR4, UPT, UPT, UR4, 0x2000, URZ ;  /* 0x0000200004047890 */ /* 0x000fcc000fffe0ff */
[----:B------:R-:W-:-:S13]  /*1610*/  ISETP.LT.U32.AND P0, PT, R21, UR4, PT ;  /* 0x0000000415007c0c */ /* 0x000fda000bf01070 */
[----:B------:R-:W-:Y:S05]  /*1620*/  @!P0 BRA `(.L_x_223) ;  /* 0xfffffffc00608947 */ /* 0x000fea000383ffff */
.L_x_221:
[----:B------:R-:W-:Y:S01]  /*1630*/  IADD3 R3, PT, PT, R4, -UR4, RZ ;  /* 0x8000000404037c10 */ /* 0x000fe2000fffe0ff */
[----:B------:R-:W-:Y:S03]  /*1640*/  BSSY.RECONVERGENT B1, `(.L_x_222) ;  /* 0x00000a3000017945 */ /* 0x000fe60003800200 */
[----:B------:R-:W-:-:S04]  /*1650*/  ISETP.GE.AND P0, PT, R0, R3, PT ;  /* 0x000000030000720c */ /* 0x000fc80003f06270 */
[----:B------:R-:W-:-:S13]  /*1660*/  ISETP.LE.U32.OR P0, PT, R4, UR4, P0 ;  /* 0x0000000404007c0c */ /* 0x000fda0008703470 */
[----:B------:R-:W-:Y:S05]  /*1670*/  @P0 BRA `(.L_x_224) ;  /* 0x00000008007c0947 */ /* 0x000fea0003800000 */
[-C--:B------:R-:W-:Y:S01]  /*1680*/  LOP3.LUT R3, RZ, R0.reuse, RZ, 0x33, !PT ;  /* 0x00000000ff037212 */ /* 0x080fe200078e33ff */
[----:B------:R-:W-:Y:S01]  /*1690*/  BSSY.RECONVERGENT B2, `(.L_x_225) ;  /* 0x0000052000027945 */ /* 0x000fe20003800200 */
[----:B------:R-:W-:Y:S02]  /*16a0*/  MOV R6, R0 ;  /* 0x0000000000067202 */ /* 0x000fe40000000f00 */
[----:B------:R-:W-:-:S04]  /*16b0*/  IADD3 R3, PT, PT, R4, -UR4, R3 ;  /* 0x8000000404037c10 */ /* 0x000fc8000fffe003 */
[C---:B------:R-:W-:Y:S02]  /*16c0*/  ISETP.GE.U32.AND P0, PT, R3.reuse, 0x1e00, PT ;  /* 0x00001e000300780c */ /* 0x040fe40003f06070 */
[----:B------:R-:W-:-:S04]  /*16d0*/  LEA.HI R3, R3, 0x1, RZ, 0x17 ;  /* 0x0000000103037811 */ /* 0x000fc800078fb8ff */
[----:B------:R-:W-:-:S07]  /*16e0*/  LOP3.LUT R4, R3, 0xf, RZ, 0xc0, !PT ;  /* 0x0000000f03047812 */ /* 0x000fce00078ec0ff */
[----:B------:R-:W-:Y:S05]  /*16f0*/  @!P0 BRA `(.L_x_226) ;  /* 0x00000004002c8947 */ /* 0x000fea0003800000 */
[----:B------:R-:W-:Y:S01]  /*1700*/  LOP3.LUT R7, R3, 0xfffff0, RZ, 0xc0, !PT ;  /* 0x00fffff003077812 */ /* 0x000fe200078ec0ff */
[----:B------:R-:W-:Y:S01]  /*1710*/  BSSY.RECONVERGENT B3, `(.L_x_227) ;  /* 0x0000048000037945 */ /* 0x000fe20003800200 */
[C---:B------:R-:W-:Y:S02]  /*1720*/  LOP3.LUT R6, R0.reuse, 0x1000, RZ, 0xfc, !PT ;  /* 0x0000100000067812 */ /* 0x040fe400078efcff */
[----:B------:R-:W-:Y:S02]  /*1730*/  IADD3 R2, PT, PT, R0, UR4, RZ ;  /* 0x0000000400027c10 */ /* 0x000fe4000fffe0ff */
[----:B------:R-:W-:-:S07]  /*1740*/  IADD3 R7, PT, PT, -R7, RZ, RZ ;  /* 0x000000ff07077210 */ /* 0x000fce0007ffe1ff */
.L_x_228:
[C---:B------:R-:W-:Y:S01]  /*1750*/  IADD3 R19, PT, PT, R2.reuse, 0x200, RZ ;  /* 0x0000020002137810 */ /* 0x040fe20007ffe0ff */
[C---:B------:R-:W-:Y:S01]  /*1760*/  IMAD.WIDE.U32 R14, R2.reuse, 0x4, R12 ;  /* 0x00000004020e7825 */ /* 0x040fe200078e000c */
[----:B------:R-:W-:-:S03]  /*1770*/  IADD3 R11, PT, PT, R2, 0x400, RZ ;  /* 0x00000400020b7810 */ /* 0x000fc60007ffe0ff */
[--C-:B------:R-:W-:Y:S01]  /*1780*/  IMAD.WIDE.U32 R18, R19, 0x4, R12.reuse ;  /* 0x0000000413127825 */ /* 0x100fe200078e000c */
[----:B------:R0:W2:Y:S01]  /*1790*/  LDG.E R8, desc[UR6][R14.64] ;  /* 0x000000060e087981 */ /* 0x0000a2000c1e1900 */
[C---:B------:R-:W-:Y:S02]  /*17a0*/  IADD3 R21, PT, PT, R2.reuse, 0x600, RZ ;  /* 0x0000060002157810 */ /* 0x040fe40007ffe0ff */
[--C-:B------:R-:W-:Y:S01]  /*17b0*/  IMAD.WIDE.U32 R10, R11, 0x4, R12.reuse ;  /* 0x000000040b0a7825 */ /* 0x100fe200078e000c */
[----:B------:R1:W3:Y:S01]  /*17c0*/  LDG.E R9, desc[UR6][R18.64] ;  /* 0x0000000612097981 */ /* 0x0002e2000c1e1900 */
[C---:B------:R-:W-:Y:S02]  /*17d0*/  IADD3 R17, PT, PT, R2.reuse, 0x800, RZ ;  /* 0x0000080002117810 */ /* 0x040fe40007ffe0ff */
[--C-:B------:R-:W-:Y:S02]  /*17e0*/  IMAD.WIDE.U32 R20, R21, 0x4, R12.reuse ;  /* 0x0000000415147825 */ /* 0x100fe400078e000c */
[----:B------:R4:W5:Y:S01]  /*17f0*/  LDG.E R10, desc[UR6][R10.64] ;  /* 0x000000060a0a7981 */ /* 0x000962000c1e1900 */
[----:B------:R-:W-:Y:S01]  /*1800*/  IADD3 R29, PT, PT, R2, 0xa00, RZ ;  /* 0x00000a00021d7810 */ /* 0x000fe20007ffe0ff */
[----:B------:R-:W-:-:S02]  /*1810*/  IMAD.WIDE.U32 R16, R17, 0x4, R12 ;  /* 0x0000000411107825 */ /* 0x000fc400078e000c */
[----:B------:R4:W5:Y:S01]  /*1820*/  LDG.E R27, desc[UR6][R20.64] ;  /* 0x00000006141b7981 */ /* 0x000962000c1e1900 */
[C---:B------:R-:W-:Y:S01]  /*1830*/  IADD3 R23, PT, PT, R2.reuse, 0xc00, RZ ;  /* 0x00000c0002177810 */ /* 0x040fe20007ffe0ff */
[--C-:B------:R-:W-:Y:S02]  /*1840*/  IMAD.WIDE.U32 R28, R29, 0x4, R12.reuse ;  /* 0x000000041d1c7825 */ /* 0x100fe400078e000c */
[----:B------:R-:W5:Y:S01]  /*1850*/  LDG.E R26, desc[UR6][R16.64] ;  /* 0x00000006101a7981 */ /* 0x000f62000c1e1900 */
[C---:B------:R-:W-:Y:S01]  /*1860*/  IADD3 R22, PT, PT, R2.reuse, 0xe00, RZ ;  /* 0x00000e0002167810 */ /* 0x040fe20007ffe0ff */
[--C-:B0-----:R-:W-:Y:S02]  /*1870*/  IMAD.WIDE.U32 R14, R23, 0x4, R12.reuse ;  /* 0x00000004170e7825 */ /* 0x101fe400078e000c */
[----:B------:R0:W5:Y:S01]  /*1880*/  LDG.E R25, desc[UR6][R28.64] ;  /* 0x000000061c197981 */ /* 0x000162000c1e1900 */
[----:B------:R-:W-:Y:S01]  /*1890*/  IADD3 R23, PT, PT, R2, 0x1000, RZ ;  /* 0x0000100002177810 */ /* 0x000fe20007ffe0ff */
[----:B-1----:R-:W-:-:S02]  /*18a0*/  IMAD.WIDE.U32 R18, R22, 0x4, R12 ;  /* 0x0000000416127825 */ /* 0x002fc400078e000c */
[----:B------:R1:W5:Y:S01]  /*18b0*/  LDG.E R24, desc[UR6][R14.64] ;  /* 0x000000060e187981 */ /* 0x000362000c1e1900 */
[C---:B----4-:R-:W-:Y:S01]  /*18c0*/  IADD3 R11, PT, PT, R2.reuse, 0x1200, RZ ;  /* 0x00001200020b7810 */ /* 0x050fe20007ffe0ff */
[--C-:B------:R-:W-:Y:S02]  /*18d0*/  IMAD.WIDE.U32 R20, R23, 0x4, R12.reuse ;  /* 0x0000000417147825 */ /* 0x100fe400078e000c */
[----:B------:R4:W5:Y:S01]  /*18e0*/  LDG.E R23, desc[UR6][R18.64] ;  /* 0x0000000612177981 */ /* 0x000962000c1e1900 */
[C---:B0-----:R-:W-:Y:S01]  /*18f0*/  IADD3 R29, PT, PT, R2.reuse, 0x1400, RZ ;  /* 0x00001400021d7810 */ /* 0x041fe20007ffe0ff */
[--C-:B------:R-:W-:Y:S02]  /*1900*/  IMAD.WIDE.U32 R16, R11, 0x4, R12.reuse ;  /* 0x000000040b107825 */ /* 0x100fe400078e000c */
[----:B------:R-:W5:Y:S01]  /*1910*/  LDG.E R22, desc[UR6][R20.64] ;  /* 0x0000000614167981 */ /* 0x000f62000c1e1900 */
[----:B-1----:R-:W-:Y:S01]  /*1920*/  IADD3 R15, PT, PT, R2, 0x1600, RZ ;  /* 0x00001600020f7810 */ /* 0x002fe20007ffe0ff */
[----:B------:R-:W-:-:S02]  /*1930*/  IMAD.WIDE.U32 R28, R29, 0x4, R12 ;  /* 0x000000041d1c7825 */ /* 0x000fc400078e000c */
[----:B------:R0:W5:Y:S01]  /*1940*/  LDG.E R11, desc[UR6][R16.64] ;  /* 0x00000006100b7981 */ /* 0x000162000c1e1900 */
[C---:B----4-:R-:W-:Y:S01]  /*1950*/  IADD3 R19, PT, PT, R2.reuse, 0x1800, RZ ;  /* 0x0000180002137810 */ /* 0x050fe20007ffe0ff */
[--C-:B------:R-:W-:Y:S02]  /*1960*/  IMAD.WIDE.U32 R14, R15, 0x4, R12.reuse ;  /* 0x000000040f0e7825 */ /* 0x100fe400078e000c */
[----:B------:R-:W4:Y:S02]  /*1970*/  LDG.E R28, desc[UR6][R28.64] ;  /* 0x000000061c1c7981 */ /* 0x000f24000c1e1900 */
[----:B------:R-:W-:Y:S01]  /*1980*/  IMAD.WIDE.U32 R18, R19, 0x4, R12 ;  /* 0x0000000413127825 */ /* 0x000fe200078e000c */
[C---:B0-----:R-:W-:Y:S02]  /*1990*/  IADD3 R17, PT, PT, R2.reuse, 0x1a00, RZ ;  /* 0x00001a0002117810 */ /* 0x041fe40007ffe0ff */
[----:B------:R-:W-:-:S03]  /*19a0*/  IADD3 R21, PT, PT, R2, 0x1c00, RZ ;  /* 0x00001c0002157810 */ /* 0x000fc60007ffe0ff */
[----:B------:R-:W4:Y:S04]  /*19b0*/  LDG.E R18, desc[UR6][R18.64] ;  /* 0x0000000612127981 */ /* 0x000f28000c1e1900 */
[----:B------:R0:W4:Y:S01]  /*19c0*/  LDG.E R29, desc[UR6][R14.64] ;  /* 0x000000060e1d7981 */ /* 0x000122000c1e1900 */
[----:B------:R-:W-:Y:S01]  /*19d0*/  IADD3 R20, PT, PT, R2, 0x1e00, RZ ;  /* 0x00001e0002147810 */ /* 0x000fe20007ffe0ff */
[----:B0-----:R-:W-:-:S04]  /*19e0*/  IMAD.WIDE.U32 R14, R17, 0x4, R12 ;  /* 0x00000004110e7825 */ /* 0x001fc800078e000c */
[--C-:B------:R-:W-:Y:S02]  /*19f0*/  IMAD.WIDE.U32 R16, R21, 0x4, R12.reuse ;  /* 0x0000000415107825 */ /* 0x100fe400078e000c */
[----:B------:R-:W4:Y:S02]  /*1a00*/  LDG.E R14, desc[UR6][R14.64] ;  /* 0x000000060e0e7981 */ /* 0x000f24000c1e1900 */
[----:B------:R-:W-:Y:S02]  /*1a10*/  IMAD.WIDE.U32 R20, R20, 0x4, R12 ;  /* 0x0000000414147825 */ /* 0x000fe400078e000c */
[----:B------:R-:W4:Y:S04]  /*1a20*/  LDG.E R16, desc[UR6][R16.64] ;  /* 0x0000000610107981 */ /* 0x000f28000c1e1900 */
[----:B------:R-:W4:Y:S01]  /*1a30*/  LDG.E R20, desc[UR6][R20.64] ;  /* 0x0000000614147981 */ /* 0x000f22000c1e1900 */
[----:B------:R-:W-:-:S04]  /*1a40*/  IADD3 R7, PT, PT, R7, 0x10, RZ ;  /* 0x0000001007077810 */ /* 0x000fc80007ffe0ff */
[----:B------:R-:W-:Y:S02]  /*1a50*/  ISETP.NE.AND P0, PT, R7, RZ, PT ;  /* 0x000000ff0700720c */ /* 0x000fe40003f05270 */
[----:B------:R-:W-:Y:S02]  /*1a60*/  IADD3 R6, PT, PT, R6, 0x2000, RZ ;  /* 0x0000200006067810 */ /* 0x000fe40007ffe0ff */
[----:B------:R-:W-:Y:S01]  /*1a70*/  IADD3 R2, PT, PT, R2, 0x2000, RZ ;  /* 0x0000200002027810 */ /* 0x000fe20007ffe0ff */
[----:B--2---:R-:W-:-:S04]  /*1a80*/  FADD R8, R8, R5 ;  /* 0x0000000508087221 */ /* 0x004fc80000000000 */
[----:B---3--:R-:W-:-:S04]  /*1a90*/  FADD R9, R8, R9 ;  /* 0x0000000908097221 */ /* 0x008fc80000000000 */
        /* <DEDUP_REMOVED lines=8> */
[----:B----4-:R-:W-:-:S04]  /*1b20*/  FADD R28, R11, R28 ;  /* 0x0000001c0b1c7221 */ /* 0x010fc80000000000 */
[----:B------:R-:W-:-:S04]  /*1b30*/  FADD R29, R28, R29 ;  /* 0x0000001d1c1d7221 */ /* 0x000fc80000000000 */
[----:B------:R-:W-:-:S04]  /*1b40*/  FADD R29, R29, R18 ;  /* 0x000000121d1d7221 */ /* 0x000fc80000000000 */
[----:B------:R-:W-:-:S04]  /*1b50*/  FADD R29, R29, R14 ;  /* 0x0000000e1d1d7221 */ /* 0x000fc80000000000 */
[----:B------:R-:W-:-:S04]  /*1b60*/  FADD R29, R29, R16 ;  /* 0x000000101d1d7221 */ /* 0x000fc80000000000 */
[----:B------:R-:W-:Y:S01]  /*1b70*/  FADD R5, R29, R20 ;  /* 0x000000141d057221 */ /* 0x000fe20000000000 */
[----:B------:R-:W-:Y:S06]  /*1b80*/  @P0 BRA `(.L_x_228) ;  /* 0xfffffff800f00947 */ /* 0x000fec000383ffff */
[----:B------:R-:W-:Y:S05]  /*1b90*/  BSYNC.RECONVERGENT B3 ;  /* 0x0000000000037941 */ /* 0x000fea0003800200 */
.L_x_227:
[----:B------:R-:W-:-:S07]  /*1ba0*/  IADD3 R6, PT, PT, R6, -0x1000, RZ ;  /* 0xfffff00006067810 */ /* 0x000fce0007ffe0ff */
.L_x_226:
[----:B------:R-:W-:Y:S05]  /*1bb0*/  BSYNC.RECONVERGENT B2 ;  /* 0x0000000000027941 */ /* 0x000fea0003800200 */
.L_x_225:
[----:B------:R-:W-:-:S13]  /*1bc0*/  ISETP.NE.AND P0, PT, R4, RZ, PT ;  /* 0x000000ff0400720c */ /* 0x000fda0003f05270 */
[----:B------:R-:W-:Y:S05]  /*1bd0*/  @!P0 BRA `(.L_x_224) ;  /* 0x0000000400248947 */ /* 0x000fea0003800000 */
[----:B------:R-:W-:Y:S01]  /*1be0*/  ISETP.GE.U32.AND P0, PT, R4, 0x8, PT ;  /* 0x000000080400780c */ /* 0x000fe20003f06070 */
[----:B------:R-:W-:Y:S01]  /*1bf0*/  BSSY.RECONVERGENT B2, `(.L_x_229) ;  /* 0x0000025000027945 */ /* 0x000fe20003800200 */
[----:B------:R-:W-:-:S04]  /*1c00*/  LOP3.LUT R22, R3, 0x7, RZ, 0xc0, !PT ;  /* 0x0000000703167812 */ /* 0x000fc800078ec0ff */
[----:B------:R-:W-:-:S07]  /*1c10*/  ISETP.NE.AND P1, PT, R22, RZ, PT ;  /* 0x000000ff1600720c */ /* 0x000fce0003f25270 */
[----:B------:R-:W-:Y:S06]  /*1c20*/  @!P0 BRA `(.L_x_230) ;  /* 0x0000000000848947 */ /* 0x000fec0003800000 */
[----:B------:R-:W-:-:S04]  /*1c30*/  IADD3 R7, PT, PT, R6, UR4, RZ ;  /* 0x0000000406077c10 */ /* 0x000fc8000fffe0ff */
        /* <DEDUP_REMOVED lines=32> */
.L_x_230:
[----:B------:R-:W-:Y:S05]  /*1e40*/  BSYNC.RECONVERGENT B2 ;  /* 0x0000000000027941 */ /* 0x000fea0003800200 */
.L_x_229:
        /* <DEDUP_REMOVED lines=23> */
.L_x_232:
[----:B------:R-:W-:Y:S05]  /*1fc0*/  BSYNC.RECONVERGENT B2 ;  /* 0x0000000000027941 */ /* 0x000fea0003800200 */
.L_x_231:
[----:B------:R-:W-:Y:S05]  /*1fd0*/  @!P1 BRA `(.L_x_224) ;  /* 0x0000000000249947 */ /* 0x000fea0003800000 */
[----:B------:R-:W-:Y:S02]  /*1fe0*/  IADD3 R7, PT, PT, R6, UR4, RZ ;  /* 0x0000000406077c10 */ /* 0x000fe4000fffe0ff */
[----:B------:R-:W-:-:S07]  /*1ff0*/  IADD3 R4, PT, PT, -R4, RZ, RZ ;  /* 0x000000ff04047210 */ /* 0x000fce0007ffe1ff */
.L_x_233:
[----:B------:R-:W-:-:S06]  /*2000*/  IMAD.WIDE.U32 R2, R7, 0x4, R12 ;  /* 0x0000000407027825 */ /* 0x000fcc00078e000c */
[----:B------:R-:W2:Y:S01]  /*2010*/  LDG.E R2, desc[UR6][R2.64] ;  /* 0x0000000602027981 */ /* 0x000ea2000c1e1900 */
[----:B------:R-:W-:Y:S02]  /*2020*/  IADD3 R4, PT, PT, R4, 0x1, RZ ;  /* 0x0000000104047810 */ /* 0x000fe40007ffe0ff */
[----:B------:R-:W-:Y:S02]  /*2030*/  IADD3 R7, PT, PT, R7, 0x200, RZ ;  /* 0x0000020007077810 */ /* 0x000fe40007ffe0ff */
[----:B------:R-:W-:Y:S01]  /*2040*/  ISETP.NE.AND P0, PT, R4, RZ, PT ;  /* 0x000000ff0400720c */ /* 0x000fe20003f05270 */
[----:B--2---:R-:W-:-:S12]  /*2050*/  FADD R5, R2, R5 ;  /* 0x0000000502057221 */ /* 0x004fd80000000000 */
[----:B------:R-:W-:Y:S05]  /*2060*/  @P0 BRA `(.L_x_233) ;  /* 0xfffffffc00e40947 */ /* 0x000fea000383ffff */
.L_x_224:
[----:B------:R-:W-:Y:S05]  /*2070*/  BSYNC.RECONVERGENT B1 ;  /* 0x0000000000017941 */ /* 0x000fea0003800200 */
.L_x_222:
        /* <DEDUP_REMOVED lines=33> */
[----:B------:R-:W3:Y:S04]  /*2290*/  LDS.128 R8, [UR4+0x30] ;  /* 0x00003004ff087984 */ /* 0x000ee80008000c00 */
[----:B------:R-:W4:Y:S01]  /*22a0*/  LDS.128 R16, [UR4+0x40] ;  /* 0x00004004ff107984 */ /* 0x000f220008000c00 */
[----:B0-----:R-:W-:-:S04]  /*22b0*/  FADD R5, R0, R5 ;  /* 0x0000000500057221 */ /* 0x001fc80000000000 */
        /* <DEDUP_REMOVED lines=13> */
[----:B------:R-:W-:-:S07]  /*2390*/  FADD R0, R18, R19 ;  /* 0x0000001312007221 */ /* 0x000fce0000000000 */
.L_x_220:
[----:B------:R-:W-:Y:S05]  /*23a0*/  BSYNC.RECONVERGENT B0 ;  /* 0x0000000000007941 */ /* 0x000fea0003800200 */
.L_x_205:
[----:B------:R-:W-:Y:S05]  /*23b0*/  @P0 EXIT ;  /* 0x000000000000094d */ /* 0x000fea0003800000 */
[----:B012---:R-:W0:Y:S01]  /*23c0*/  LDC.64 R2, c[0x0][0x388] ;  /* 0x0000e200ff027b82 */ /* 0x007e220000000a00 */
[----:B------:R-:W1:Y:S02]  /*23d0*/  LDCU UR4, c[0x0][0x398] ;  /* 0x00007300ff0477ac */ /* 0x000e640008000800 */
[----:B-1----:R-:W-:-:S05]  /*23e0*/  FADD R5, R0, UR4 ;  /* 0x0000000400057e21 */ /* 0x002fca0008000000 */
[----:B0-----:R-:W-:Y:S01]  /*23f0*/  STG.E desc[UR6][R2.64], R5 ;  /* 0x0000000502007986 */ /* 0x001fe2000c101906 */
[----:B------:R-:W-:Y:S05]  /*2400*/  EXIT ;  /* 0x000000000000794d */ /* 0x000fea0003800000 */
.L_x_234:
        /* <DEDUP_REMOVED lines=15> */
.L_x_484:


//--------------------- .text._ZN3cub18CUB_300001_SM_10006detail6reduce28DeviceReduceSingleTileKernelINS2_10policy_hubIlyN4cuda3std3__44plusIlEEE10Policy1000EPlSC_iS9_llNS7_10__identityEEEvT0_T1_T2_T3_T4_T6_ --------------------------
	.section	.text._ZN3cub18CUB_300001_SM_10006detail6reduce28DeviceReduceSingleTileKernelINS2_10policy_hubIlyN4cuda3std3__44plusIlEEE10Policy1000EPlSC_iS9_llNS7_10__identityEEEvT0_T1_T2_T3_T4_T6_,"ax",@progbits
	.align	128
        .global         _ZN3cub18CUB_300001_SM_10006detail6reduce28DeviceReduceSingleTileKernelINS2_10policy_hubIlyN4cuda3std3__44plusIlEEE10Policy1000EPlSC_iS9_llNS7_10__identityEEEvT0_T1_T2_T3_T4_T6_
        .type           _ZN3cub18CUB_300001_SM_10006detail6reduce28DeviceReduceSingleTileKernelINS2_10policy_hubIlyN4cuda3std3__44plusIlEEE10Policy1000EPlSC_iS9_llNS7_10__identityEEEvT0_T1_T2_T3_T4_T6_,@function
        .size           _ZN3cub18CUB_300001_SM_10006detail6reduce28DeviceReduceSingleTileKernelINS2_10policy_hubIlyN4cuda3std3__44plusIlEEE10Policy1000EPlSC_iS9_llNS7_10__identityEEEvT0_T1_T2_T3_T4_T6_,(.L_x_485 - _ZN3cub18CUB_300001_SM_10006detail6reduce28DeviceReduceSingleTileKernelINS2_10policy_hubIlyN4cuda3std3__44plusIlEEE10Policy1000EPlSC_iS9_llNS7_10__identityEEEvT0_T1_T2_T3_T4_T6_)
        .other          _ZN3cub18CUB_300001_SM_10006detail6reduce28DeviceReduceSingleTileKernelINS2_10policy_hubIlyN4cuda3std3__44plusIlEEE10Policy1000EPlSC_iS9_llNS7_10__identityEEEvT0_T1_T2_T3_T4_T6_,@"STO_CUDA_ENTRY STV_DEFAULT"
_ZN3cub18CUB_300001_SM_10006detail6reduce28DeviceReduceSingleTileKernelINS2_10policy_hubIlyN4cuda3std3__44plusIlEEE10Policy1000EPlSC_iS9_llNS7_10__identityEEEvT0_T1_T2_T3_T4_T6_:
.text._ZN3cub18CUB_300001_SM_10006detail6reduce28DeviceReduceSingleTileKernelINS2_10policy_hubIlyN4cuda3std3__44plusIlEEE10Policy1000EPlSC_iS9_llNS7_10__identityEEEvT0_T1_T2_T3_T4_T6_:
[----:B------:R-:W-:Y:S01]  /*0000*/  LDC R1, c[0x0][0x37c] ;  /* 0x0000df00ff017b82 */ /* 0x000fe20000000800 */
[----:B------:R-:W0:Y:S01]  /*0010*/  LDCU UR4, c[0x0][0x390] ;  /* 0x00007200ff0477ac */ /* 0x000e220008000800 */
[----:B------:R-:W1:Y:S01]  /*0020*/  LDCU.64 UR6, c[0x0][0x358] ;  /* 0x00006b00ff0677ac */ /* 0x000e620008000a00 */
[----:B0-----:R-:W-:-:S05]  /*0030*/  IMAD.U32 R4, RZ, RZ, UR4 ;  /* 0x00000004ff047e24 */ /* 0x001fca000f8e00ff */
[----:B------:R-:W-:-:S13]  /*0040*/  ISETP.NE.AND P0, PT, R4, RZ, PT ;  /* 0x000000ff0400720c */ /* 0x000fda0003f05270 */
[----:B-1----:R-:W-:Y:S05]  /*0050*/  @P0 BRA `(.L_x_235) ;  /* 0x00000000001c0947 */ /* 0x002fea0003800000 */
[----:B------:R-:W0:Y:S02]  /*0060*/  S2R R0, SR_TID.X ;  /* 0x0000000000007919 */ /* 0x000e240000002100 */
[----:B0-----:R-:W-:-:S13]  /*0070*/  ISETP.NE.AND P0, PT, R0, RZ, PT ;  /* 0x000000ff0000720c */ /* 0x001fda0003f05270 */
[----:B------:R-:W-:Y:S05]  /*0080*/  @P0 EXIT ;  /* 0x000000000000094d */ /* 0x000fea0003800000 */
[----:B------:R-:W0:Y:S08]  /*0090*/  LDC.64 R2, c[0x0][0x388] ;  /* 0x0000e200ff027b82 */ /* 0x000e300000000a00 */
[----:B------:R-:W0:Y:S02]  /*00a0*/  LDC.64 R4, c[0x0][0x398] ;  /* 0x0000e600ff047b82 */ /* 0x000e240000000a00 */
[----:B0-----:R-:W-:Y:S01]  /*00b0*/  STG.E.64 desc[UR6][R2.64], R4 ;  /* 0x0000000402007986 */ /* 0x001fe2000c101b06 */
[----:B------:R-:W-:Y:S05]  /*00c0*/  EXIT ;  /* 0x000000000000794d */ /* 0x000fea0003800000 */
.L_x_235:
[----:B------:R-:W-:Y:S01]  /*00d0*/  ISETP.GT.AND P0, PT, R4, 0xdff, PT ;  /* 0x00000dff0400780c */ /* 0x000fe20003f04270 */
[----:B------:R-:W-:-:S12]  /*00e0*/  BSSY.RECONVERGENT B0, `(.L_x_236) ;  /* 0x0000256000007945 */ /* 0x000fd80003800200 */
[----:B------:R-:W-:Y:S05]  /*00f0*/  @P0 BRA `(.L_x_237) ;  /* 0x00000014004c0947 */ /* 0x000fea0003800000 */
[----:B------:R-:W0:Y:S01]  /*0100*/  S2R R5, SR_TID.X ;  /* 0x0000000000057919 */ /* 0x000e220000002100 */
[----:B------:R-:W-:Y:S01]  /*0110*/  BSSY.RECONVERGENT B1, `(.L_x_238) ;  /* 0x0000009000017945 */ /* 0x000fe20003800200 */
[----:B------:R-:W-:Y:S02]  /*0120*/  CS2R R2, SRZ ;  /* 0x0000000000027805 */ /* 0x000fe4000001ff00 */
[----:B0-----:R-:W-:Y:S01]  /*0130*/  ISETP.GE.AND P0, PT, R5, R4, PT ;  /* 0x000000040500720c */ /* 0x001fe20003f06270 */
[----:B------:R-:W-:-:S12]  /*0140*/  IMAD.MOV.U32 R7, RZ, RZ, R5 ;  /* 0x000000ffff077224 */ /* 0x000fd800078e0005 */
[----:B------:R-:W-:Y:S05]  /*0150*/  @P0 BRA `(.L_x_239) ;  /* 0x0000000000100947 */ /* 0x000fea0003800000 */
[----:B------:R-:W0:Y:S02]  /*0160*/  LDC.64 R2, c[0x0][0x380] ;  /* 0x0000e000ff027b82 */ /* 0x000e240000000a00 */
[----:B0-----:R-:W-:-:S06]  /*0170*/  IMAD.WIDE.U32 R2, R5, 0x8, R2 ;  /* 0x0000000805027825 */ /* 0x001fcc00078e0002 */
[----:B------:R-:W5:Y:S01]  /*0180*/  LDG.E.64.CONSTANT R2, desc[UR6][R2.64] ;  /* 0x0000000602027981 */ /* 0x000f62000c1e9b00 */
[----:B------:R-:W-:-:S07]  /*0190*/  VIADD R7, R5, 0x200 ;  /* 0x0000020005077836 */ /* 0x000fce0000000000 */
.L_x_239:
[----:B------:R-:W-:Y:S05]  /*01a0*/  BSYNC.RECONVERGENT B1 ;  /* 0x0000000000017941 */ /* 0x000fea0003800200 */
.L_x_238:
[----:B------:R-:W-:Y:S01]  /*01b0*/  ISETP.GE.AND P0, PT, R7, R4, PT ;  /* 0x000000040700720c */ /* 0x000fe20003f06270 */
[----:B------:R-:W-:-:S12]  /*01c0*/  BSSY.RECONVERGENT B1, `(.L_x_240) ;  /* 0x0000077000017945 */ /* 0x000fd80003800200 */
[----:B------:R-:W-:Y:S05]  /*01d0*/  @P0 BRA `(.L_x_241) ;  /* 0x0000000400d40947 */ /* 0x000fea0003800000 */
[----:B------:R-:W-:Y:S01]  /*01e0*/  LOP3.LUT R9, RZ, R7, RZ, 0x33, !PT ;  /* 0x00000007ff097212 */ /* 0x000fe200078e33ff */
        /* <DEDUP_REMOVED lines=8> */
[----:B------:R-:W-:-:S05]  /*0270*/  LOP3.LUT R0, R0, 0x3, RZ, 0xc0, !PT ;  /* 0x0000000300007812 */ /* 0x000fca00078ec0ff */
[----:B------:R-:W-:Y:S02]  /*0280*/  IMAD.MOV R0, RZ, RZ, -R0 ;  /* 0x000000ffff007224 */ /* 0x000fe400078e0a00 */
[----:B0-----:R-:W-:-:S04]  /*0290*/  IMAD.WIDE.U32 R8, R7, 0x8, R8 ;  /* 0x0000000807087825 */ /* 0x001fc800078e0008 */
[----:B------:R-:W-:Y:S02]  /*02a0*/  IMAD.MOV.U32 R6, RZ, RZ, R8 ;  /* 0x000000ffff067224 */ /* 0x000fe400078e0008 */
[----:B------:R-:W-:-:S07]  /*02b0*/  IMAD.MOV.U32 R11, RZ, RZ, R9 ;  /* 0x000000ffff0b7224 */ /* 0x000fce00078e0009 */
.L_x_244:
[----:B------:R-:W-:Y:S02]  /*02c0*/  IMAD.MOV.U32 R8, RZ, RZ, R6 ;  /* 0x000000ffff087224 */ /* 0x000fe400078e0006 */
[----:B------:R-:W-:-:S06]  /*02d0*/  IMAD.MOV.U32 R9, RZ, RZ, R11 ;  /* 0x000000ffff097224 */ /* 0x000fcc00078e000b */
[----:B------:R-:W2:Y:S01]  /*02e0*/  LDG.E.64.CONSTANT R8, desc[UR6][R8.64] ;  /* 0x0000000608087981 */ /* 0x000ea2000c1e9b00 */
[----:B------:R-:W-:Y:S01]  /*02f0*/  VIADD R0, R0, 0x1 ;  /* 0x0000000100007836 */ /* 0x000fe20000000000 */
[----:B------:R-:W-:Y:S01]  /*0300*/  IADD3 R6, P3, PT, R6, 0x1000, RZ ;  /* 0x0000100006067810 */ /* 0x000fe20007f7e0ff */
[----:B------:R-:W-:-:S03]  /*0310*/  VIADD R7, R7, 0x200 ;  /* 0x0000020007077836 */ /* 0x000fc60000000000 */
[----:B------:R-:W-:Y:S01]  /*0320*/  ISETP.NE.AND P0, PT, R0, RZ, PT ;  /* 0x000000ff0000720c */ /* 0x000fe20003f05270 */
[----:B------:R-:W-:Y:S01]  /*0330*/  IMAD.X R11, RZ, RZ, R11, P3 ;  /* 0x000000ffff0b7224 */ /* 0x000fe200018e060b */
[----:B--2--5:R-:W-:-:S05]  /*0340*/  IADD3 R2, P2, PT, R8, R2, RZ ;  /* 0x0000000208027210 */ /* 0x024fca0007f5e0ff */
[----:B------:R-:W-:-:S06]  /*0350*/  IMAD.X R3, R9, 0x1, R3, P2 ;  /* 0x0000000109037824 */ /* 0x000fcc00010e0603 */
[----:B------:R-:W-:Y:S05]  /*0360*/  @P0 BRA `(.L_x_244) ;  /* 0xfffffffc00d40947 */ /* 0x000fea000383ffff */
.L_x_243:
[----:B------:R-:W-:Y:S05]  /*0370*/  BSYNC.RECONVERGENT B2 ;  /* 0x0000000000027941 */ /* 0x000fea0003800200 */
.L_x_242:
[----:B------:R-:W-:Y:S05]  /*0380*/  @!P1 BRA `(.L_x_241) ;  /* 0x0000000400689947 */ /* 0x000fea0003800000 */
[----:B------:R-:W-:Y:S01]  /*0390*/  IMAD.IADD R0, R4, 0x1, -R7 ;  /* 0x0000000104007824 */ /* 0x000fe200078e0a07 */
[----:B------:R-:W-:Y:S01]  /*03a0*/  BSSY.RECONVERGENT B2, `(.L_x_245) ;  /* 0x0000031000027945 */ /* 0x000fe20003800200 */
[----:B------:R-:W-:-:S03]  /*03b0*/  PLOP3.LUT P0, PT, PT, PT, PT, 0x80, 0x8 ;  /* 0x000000000008781c */ /* 0x000fc60003f0f070 */
[----:B------:R-:W-:-:S13]  /*03c0*/  ISETP.GT.AND P1, PT, R0, 0x1800, PT ;  /* 0x000018000000780c */ /* 0x000fda0003f24270 */
[----:B------:R-:W-:Y:S05]  /*03d0*/  @!P1 BRA `(.L_x_246) ;  /* 0x0000000000b49947 */ /* 0x000fea0003800000 */
[----:B------:R-:W-:Y:S01]  /*03e0*/  PLOP3.LUT P0, PT, PT, PT, PT, 0x8, 0x80 ;  /* 0x000000000080781c */ /* 0x000fe20003f0e170 */
[----:B------:R-:W-:-:S12]  /*03f0*/  VIADD R0, R4, 0xffffe800 ;  /* 0xffffe80004007836 */ /* 0x000fd80000000000 */
.L_x_247:
[----:B------:R-:W0:Y:S01]  /*0400*/  LDC.64 R44, c[0x0][0x380] ;  /* 0x0000e000ff2c7b82 */ /* 0x000e220000000a00 */
[C---:B------:R-:W-:Y:S02]  /*0410*/  VIADD R41, R7.reuse, 0x800 ;  /* 0x0000080007297836 */ /* 0x040fe40000000000 */
[C---:B------:R-:W-:Y:S02]  /*0420*/  VIADD R43, R7.reuse, 0x1000 ;  /* 0x00001000072b7836 */ /* 0x040fe40000000000 */
[----:B0-----:R-:W-:-:S05]  /*0430*/  IMAD.WIDE R28, R7, 0x8, R44 ;  /* 0x00000008071c7825 */ /* 0x001fca00078e022c */
[----:B------:R-:W2:Y:S01]  /*0440*/  LDG.E.64.CONSTANT R8, desc[UR6][R28.64] ;  /* 0x000000061c087981 */ /* 0x000ea2000c1e9b00 */
[----:B------:R-:W-:-:S03]  /*0450*/  IMAD.WIDE R40, R41, 0x8, R44 ;  /* 0x0000000829287825 */ /* 0x000fc600078e022c */
[----:B------:R-:W2:Y:S04]  /*0460*/  LDG.E.64.CONSTANT R10, desc[UR6][R28.64+0x1000] ;  /* 0x001000061c0a7981 */ /* 0x000ea8000c1e9b00 */
[----:B------:R-:W3:Y:S04]  /*0470*/  LDG.E.64.CONSTANT R12, desc[UR6][R28.64+0x2000] ;  /* 0x002000061c0c7981 */ /* 0x000ee8000c1e9b00 */
[----:B------:R-:W3:Y:S01]  /*0480*/  LDG.E.64.CONSTANT R14, desc[UR6][R28.64+0x3000] ;  /* 0x003000061c0e7981 */ /* 0x000ee2000c1e9b00 */
[----:B------:R-:W-:-:S03]  /*0490*/  IMAD.WIDE R42, R43, 0x8, R44 ;  /* 0x000000082b2a7825 */ /* 0x000fc600078e022c */
[----:B------:R-:W4:Y:S04]  /*04a0*/  LDG.E.64.CONSTANT R16, desc[UR6][R40.64] ;  /* 0x0000000628107981 */ /* 0x000f28000c1e9b00 */
[----:B------:R-:W4:Y:S04]  /*04b0*/  LDG.E.64.CONSTANT R18, desc[UR6][R40.64+0x1000] ;  /* 0x0010000628127981 */ /* 0x000f28000c1e9b00 */
[----:B------:R-:W4:Y:S04]  /*04c0*/  LDG.E.64.CONSTANT R20, desc[UR6][R40.64+0x2000] ;  /* 0x0020000628147981 */ /* 0x000f28000c1e9b00 */
[----:B------:R2:W4:Y:S01]  /*04d0*/  LDG.E.64.CONSTANT R26, desc[UR6][R40.64+0x3000] ;  /* 0x00300006281a7981 */ /* 0x000522000c1e9b00 */
[----:B------:R-:W-:-:S03]  /*04e0*/  VIADD R31, R7, 0x1800 ;  /* 0x00001800071f7836 */ /* 0x000fc60000000000 */
[----:B------:R-:W4:Y:S04]  /*04f0*/  LDG.E.64.CONSTANT R24, desc[UR6][R42.64] ;  /* 0x000000062a187981 */ /* 0x000f28000c1e9b00 */
[----:B------:R-:W4:Y:S01]  /*0500*/  LDG.E.64.CONSTANT R22, desc[UR6][R42.64+0x1000] ;  /* 0x001000062a167981 */ /* 0x000f22000c1e9b00 */
[----:B------:R-:W-:-:S03]  /*0510*/  IMAD.WIDE R44, R31, 0x8, R44 ;  /* 0x000000081f2c7825 */ /* 0x000fc600078e022c */
[----:B------:R-:W4:Y:S04]  /*0520*/  LDG.E.64.CONSTANT R28, desc[UR6][R42.64+0x2000] ;  /* 0x002000062a1c7981 */ /* 0x000f28000c1e9b00 */
[----:B------:R-:W4:Y:S04]  /*0530*/  LDG.E.64.CONSTANT R36, desc[UR6][R42.64+0x3000] ;  /* 0x003000062a247981 */ /* 0x000f28000c1e9b00 */
[----:B------:R-:W4:Y:S04]  /*0540*/  LDG.E.64.CONSTANT R34, desc[UR6][R44.64] ;  /* 0x000000062c227981 */ /* 0x000f28000c1e9b00 */
[----:B------:R-:W4:Y:S04]  /*0550*/  LDG.E.64.CONSTANT R32, desc[UR6][R44.64+0x1000] ;  /* 0x001000062c207981 */ /* 0x000f28000c1e9b00 */
[----:B------:R-:W4:Y:S04]  /*0560*/  LDG.E.64.CONSTANT R30, desc[UR6][R44.64+0x2000] ;  /* 0x002000062c1e7981 */ /* 0x000f28000c1e9b00 */
[----:B------:R-:W4:Y:S01]  /*0570*/  LDG.E.64.CONSTANT R38, desc[UR6][R44.64+0x3000] ;  /* 0x003000062c267981 */ /* 0x000f22000c1e9b00 */
[----:B------:R-:W-:Y:S01]  /*0580*/  VIADD R7, R7, 0x2000 ;  /* 0x0000200007077836 */ /* 0x000fe20000000000 */
[----:B--2--5:R-:W-:-:S04]  /*0590*/  IADD3 R41, P1, P2, R10, R8, R2 ;  /* 0x000000080a297210 */ /* 0x024fc80007a3e002 */
[----:B------:R-:W-:Y:S02]  /*05a0*/  IADD3.X R9, PT, PT, R11, R9, R3, P1, P2 ;  /* 0x000000090b097210 */ /* 0x000fe40000fe4403 */
[----:B---3--:R-:W-:-:S04]  /*05b0*/  IADD3 R41, P3, P4, R14, R12, R41 ;  /* 0x0000000c0e297210 */ /* 0x008fc80007c7e029 */
[----:B------:R-:W-:Y:S02]  /*05c0*/  IADD3.X R13, PT, PT, R15, R13, R9, P3, P4 ;  /* 0x0000000d0f0d7210 */ /* 0x000fe40001fe8409 */
[----:B----4-:R-:W-:-:S04]  /*05d0*/  IADD3 R3, P1, P2, R18, R16, R41 ;  /* 0x0000001012037210 */ /* 0x010fc80007a3e029 */
[----:B------:R-:W-:Y:S02]  /*05e0*/  IADD3.X R17, PT, PT, R19, R17, R13, P1, P2 ;  /* 0x0000001113117210 */ /* 0x000fe40000fe440d */
[----:B------:R-:W-:-:S04]  /*05f0*/  IADD3 R3, P3, P4, R26, R20, R3 ;  /* 0x000000141a037210 */ /* 0x000fc80007c7e003 */
[----:B------:R-:W-:Y:S02]  /*0600*/  IADD3.X R21, PT, PT, R27, R21, R17, P3, P4 ;  /* 0x000000151b157210 */ /* 0x000fe40001fe8411 */
[----:B------:R-:W-:-:S04]  /*0610*/  IADD3 R3, P1, P2, R22, R24, R3 ;  /* 0x0000001816037210 */ /* 0x000fc80007a3e003 */
[----:B------:R-:W-:Y:S02]  /*0620*/  IADD3.X R23, PT, PT, R23, R25, R21, P1, P2 ;  /* 0x0000001917177210 */ /* 0x000fe40000fe4415 */
[----:B------:R-:W-:-:S04]  /*0630*/  IADD3 R3, P3, P4, R36, R28, R3 ;  /* 0x0000001c24037210 */ /* 0x000fc80007c7e003 */
[----:B------:R-:W-:Y:S02]  /*0640*/  IADD3.X R29, PT, PT, R37, R29, R23, P3, P4 ;  /* 0x0000001d251d7210 */ /* 0x000fe40001fe8417 */
[----:B------:R-:W-:Y:S02]  /*0650*/  ISETP.GE.AND P3, PT, R7, R0, PT ;  /* 0x000000000700720c */ /* 0x000fe40003f66270 */
[----:B------:R-:W-:-:S04]  /*0660*/  IADD3 R3, P2, P1, R32, R34, R3 ;  /* 0x0000002220037210 */ /* 0x000fc8000795e003 */
[----:B------:R-:W-:Y:S02]  /*0670*/  IADD3 R2, P4, P5, R38, R30, R3 ;  /* 0x0000001e26027210 */ /* 0x000fe40007d9e003 */
[----:B------:R-:W-:-:S04]  /*0680*/  IADD3.X R3, PT, PT, R33, R35, R29, P2, P1 ;  /* 0x0000002321037210 */ /* 0x000fc800017e241d */
[----:B------:R-:W-:Y:S01]  /*0690*/  IADD3.X R3, PT, PT, R39, R31, R3, P4, P5 ;  /* 0x0000001f27037210 */ /* 0x000fe200027ea403 */
[----:B------:R-:W-:Y:S06]  /*06a0*/  @!P3 BRA `(.L_x_247) ;  /* 0xfffffffc0054b947 */ /* 0x000fec000383ffff */
.L_x_246:
[----:B------:R-:W-:Y:S05]  /*06b0*/  BSYNC.RECONVERGENT B2 ;  /* 0x0000000000027941 */ /* 0x000fea0003800200 */
.L_x_245:
[----:B------:R-:W-:Y:S01]  /*06c0*/  IMAD.IADD R0, R4, 0x1, -R7 ;  /* 0x0000000104007824 */ /* 0x000fe200078e0a07 */
[----:B------:R-:W-:Y:S04]  /*06d0*/  BSSY.RECONVERGENT B2, `(.L_x_248) ;  /* 0x0000019000027945 */ /* 0x000fe80003800200 */
[----:B------:R-:W-:-:S13]  /*06e0*/  ISETP.GT.AND P1, PT, R0, 0x800, PT ;  /* 0x000008000000780c */ /* 0x000fda0003f24270 */
[----:B------:R-:W-:Y:S05]  /*06f0*/  @!P1 BRA `(.L_x_249) ;  /* 0x0000000000589947 */ /* 0x000fea0003800000 */
[----:B------:R-:W0:Y:S01]  /*0700*/  LDC.64 R18, c[0x0][0x380] ;  /* 0x0000e000ff127b82 */ /* 0x000e220000000a00 */
[C---:B------:R-:W-:Y:S02]  /*0710*/  VIADD R15, R7.reuse, 0x800 ;  /* 0x00000800070f7836 */ /* 0x040fe40000000000 */
[----:B0-----:R-:W-:-:S05]  /*0720*/  IMAD.WIDE R8, R7, 0x8, R18 ;  /* 0x0000000807087825 */ /* 0x001fca00078e0212 */
[----:B------:R-:W2:Y:S01]  /*0730*/  LDG.E.64.CONSTANT R10, desc[UR6][R8.64] ;  /* 0x00000006080a7981 */ /* 0x000ea2000c1e9b00 */
[----:B------:R-:W-:-:S03]  /*0740*/  IMAD.WIDE R18, R15, 0x8, R18 ;  /* 0x000000080f127825 */ /* 0x000fc600078e0212 */
[----:B------:R-:W2:Y:S04]  /*0750*/  LDG.E.64.CONSTANT R12, desc[UR6][R8.64+0x1000] ;  /* 0x00100006080c7981 */ /* 0x000ea8000c1e9b00 */
[----:B------:R-:W3:Y:S04]  /*0760*/  LDG.E.64.CONSTANT R14, desc[UR6][R8.64+0x2000] ;  /* 0x00200006080e7981 */ /* 0x000ee8000c1e9b00 */
[----:B------:R-:W3:Y:S04]  /*0770*/  LDG.E.64.CONSTANT R16, desc[UR6][R8.64+0x3000] ;  /* 0x0030000608107981 */ /* 0x000ee8000c1e9b00 */
[----:B------:R-:W4:Y:S04]  /*0780*/  LDG.E.64.CONSTANT R20, desc[UR6][R18.64] ;  /* 0x0000000612147981 */ /* 0x000f28000c1e9b00 */
[----:B------:R-:W4:Y:S04]  /*0790*/  LDG.E.64.CONSTANT R22, desc[UR6][R18.64+0x1000] ;  /* 0x0010000612167981 */ /* 0x000f28000c1e9b00 */
[----:B------:R-:W4:Y:S04]  /*07a0*/  LDG.E.64.CONSTANT R24, desc[UR6][R18.64+0x2000] ;  /* 0x0020000612187981 */ /* 0x000f28000c1e9b00 */
[----:B------:R-:W4:Y:S01]  /*07b0*/  LDG.E.64.CONSTANT R26, desc[UR6][R18.64+0x3000] ;  /* 0x00300006121a7981 */ /* 0x000f22000c1e9b00 */
[----:B------:R-:W-:Y:S01]  /*07c0*/  VIADD R7, R7, 0x1000 ;  /* 0x0000100007077836 */ /* 0x000fe20000000000 */
[----:B--2--5:R-:W-:-:S04]  /*07d0*/  IADD3 R29, P0, P1, R12, R10, R2 ;  /* 0x0000000a0c1d7210 */ /* 0x024fc8000791e002 */
[----:B------:R-:W-:Y:S02]  /*07e0*/  IADD3.X R11, PT, PT, R13, R11, R3, P0, P1 ;  /* 0x0000000b0d0b7210 */ /* 0x000fe400007e2403 */
[----:B------:R-:W-:Y:S02]  /*07f0*/  PLOP3.LUT P0, PT, PT, PT, PT, 0x8, 0x80 ;  /* 0x000000000080781c */ /* 0x000fe40003f0e170 */
[----:B---3--:R-:W-:-:S04]  /*0800*/  IADD3 R29, P2, P3, R16, R14, R29 ;  /* 0x0000000e101d7210 */ /* 0x008fc80007b5e01d */
[----:B------:R-:W-:Y:S02]  /*0810*/  IADD3.X R15, PT, PT, R17, R15, R11, P2, P3 ;  /* 0x0000000f110f7210 */ /* 0x000fe400017e640b */
[----:B----4-:R-:W-:-:S04]  /*0820*/  IADD3 R3, P1, P4, R22, R20, R29 ;  /* 0x0000001416037210 */ /* 0x010fc80007c3e01d */
[----:B------:R-:W-:Y:S02]  /*0830*/  IADD3 R2, P2, P3, R26, R24, R3 ;  /* 0x000000181a027210 */ /* 0x000fe40007b5e003 */
[----:B------:R-:W-:-:S04]  /*0840*/  IADD3.X R3, PT, PT, R23, R21, R15, P1, P4 ;  /* 0x0000001517037210 */ /* 0x000fc80000fe840f */
[----:B------:R-:W-:-:S07]  /*0850*/  IADD3.X R3, PT, PT, R27, R25, R3, P2, P3 ;  /* 0x000000191b037210 */ /* 0x000fce00017e6403 */
.L_x_249:
[----:B------:R-:W-:Y:S05]  /*0860*/  BSYNC.RECONVERGENT B2 ;  /* 0x0000000000027941 */ /* 0x000fea0003800200 */
.L_x_248:
[----:B------:R-:W-:-:S13]  /*0870*/  ISETP.LT.OR P0, PT, R7, R4, P0 ;  /* 0x000000040700720c */ /* 0x000fda0000701670 */
[----:B------:R-:W-:Y:S05]  /*0880*/  @!P0 BRA `(.L_x_241) ;  /* 0x0000000000288947 */ /* 0x000fea0003800000 */
[----:B------:R-:W0:Y:S02]  /*0890*/  LDC.64 R8, c[0x0][0x380] ;  /* 0x0000e000ff087b82 */ /* 0x000e240000000a00 */
[----:B0-----:R-:W-:-:S05]  /*08a0*/  IMAD.WIDE R6, R7, 0x8, R8 ;  /* 0x0000000807067825 */ /* 0x001fca00078e0208 */
[----:B------:R-:W2:Y:S04]  /*08b0*/  LDG.E.64.CONSTANT R8, desc[UR6][R6.64] ;  /* 0x0000000606087981 */ /* 0x000ea8000c1e9b00 */
[----:B------:R-:W2:Y:S04]  /*08c0*/  LDG.E.64.CONSTANT R10, desc[UR6][R6.64+0x1000] ;  /* 0x00100006060a7981 */ /* 0x000ea8000c1e9b00 */
[----:B------:R-:W3:Y:S04]  /*08d0*/  LDG.E.64.CONSTANT R12, desc[UR6][R6.64+0x2000] ;  /* 0x00200006060c7981 */ /* 0x000ee8000c1e9b00 */
[----:B------:R-:W3:Y:S01]  /*08e0*/  LDG.E.64.CONSTANT R14, desc[UR6][R6.64+0x3000] ;  /* 0x00300006060e7981 */ /* 0x000ee2000c1e9b00 */
[----:B--2--5:R-:W-:-:S04]  /*08f0*/  IADD3 R17, P0, P1, R10, R8, R2 ;  /* 0x000000080a117210 */ /* 0x024fc8000791e002 */
[----:B------:R-:W-:Y:S02]  /*0900*/  IADD3.X R3, PT, PT, R11, R9, R3, P0, P1 ;  /* 0x000000090b037210 */ /* 0x000fe400007e2403 */
[----:B---3--:R-:W-:-:S04]  /*0910*/  IADD3 R2, P2, P3, R14, R12, R17 ;  /* 0x0000000c0e027210 */ /* 0x008fc80007b5e011 */
[----:B------:R-:W-:-:S09]  /*0920*/  IADD3.X R3, PT, PT, R15, R13, R3, P2, P3 ;  /* 0x0000000d0f037210 */ /* 0x000fd200017e6403 */
.L_x_241:
[----:B------:R-:W-:Y:S05]  /*0930*/  BSYNC.RECONVERGENT B1 ;  /* 0x0000000000017941 */ /* 0x000fea0003800200 */
.L_x_240:
[----:B------:R-:W-:-:S13]  /*0940*/  ISETP.GE.AND P0, PT, R4, 0x200, PT ;  /* 0x000002000400780c */ /* 0x000fda0003f06270 */
[----:B------:R-:W-:Y:S05]  /*0950*/  @!P0 BRA `(.L_x_250) ;  /* 0x00000004002c8947 */ /* 0x000fea0003800000 */
[----:B------:R-:W0:Y:S01]  /*0960*/  S2R R8, SR_LANEID ;  /* 0x0000000000087919 */ /* 0x000e220000000000 */
[----:B-----5:R-:W1:Y:S04]  /*0970*/  SHFL.DOWN PT, R0, R2, 0x1, 0x1f ;  /* 0x08201f0002007f89 */ /* 0x020e6800000e0000 */
[----:B------:R-:W2:Y:S01]  /*0980*/  SHFL.DOWN PT, R4, R3, 0x1, 0x1f ;  /* 0x08201f0003047f89 */ /* 0x000ea200000e0000 */
[----:B0-----:R-:W-:-:S04]  /*0990*/  ISETP.GT.AND P0, PT, R8, 0x1e, PT ;  /* 0x0000001e0800780c */ /* 0x001fc80003f04270 */
[----:B-1----:R-:W-:Y:S02]  /*09a0*/  SEL R9, R0, RZ, !P0 ;  /* 0x000000ff00097207 */ /* 0x002fe40004000000 */
[----:B--2---:R-:W-:Y:S02]  /*09b0*/  SEL R4, R4, RZ, !P0 ;  /* 0x000000ff04047207 */ /* 0x004fe40004000000 */
[----:B------:R-:W-:-:S05]  /*09c0*/  IADD3 R9, P0, PT, R2, R9, RZ ;  /* 0x0000000902097210 */ /* 0x000fca0007f1e0ff */
[----:B------:R-:W-:Y:S01]  /*09d0*/  IMAD.X R6, R3, 0x1, R4, P0 ;  /* 0x0000000103067824 */ /* 0x000fe200000e0604 */
[----:B------:R-:W0:Y:S01]  /*09e0*/  SHFL.DOWN PT, R0, R9, 0x2, 0x1f ;  /* 0x08401f0009007f89 */ /* 0x000e2200000e0000 */
[----:B------:R-:W-:-:S03]  /*09f0*/  ISETP.GT.AND P0, PT, R8, 0x1d, PT ;  /* 0x0000001d0800780c */ /* 0x000fc60003f04270 */
[----:B------:R-:W1:Y:S01]  /*0a00*/  SHFL.DOWN PT, R4, R6, 0x2, 0x1f ;  /* 0x08401f0006047f89 */ /* 0x000e6200000e0000 */
[----:B0-----:R-:W-:-:S04]  /*0a10*/  SEL R0, R0, RZ, !P0 ;  /* 0x000000ff00007207 */ /* 0x001fc80004000000 */
[----:B------:R-:W-:Y:S02]  /*0a20*/  IADD3 R7, P1, PT, R0, R9, RZ ;  /* 0x0000000900077210 */ /* 0x000fe40007f3e0ff */
[----:B-1----:R-:W-:Y:S02]  /*0a30*/  SEL R3, R4, RZ, !P0 ;  /* 0x000000ff04037207 */ /* 0x002fe40004000000 */
[----:B------:R-:W-:Y:S01]  /*0a40*/  ISETP.GT.AND P0, PT, R8, 0x1b, PT ;  /* 0x0000001b0800780c */ /* 0x000fe20003f04270 */
[----:B------:R-:W0:Y:S02]  /*0a50*/  SHFL.DOWN PT, R0, R7, 0x4, 0x1f ;  /* 0x08801f0007007f89 */ /* 0x000e2400000e0000 */
[----:B------:R-:W-:-:S05]  /*0a60*/  IMAD.X R3, R3, 0x1, R6, P1 ;  /* 0x0000000103037824 */ /* 0x000fca00008e0606 */
[----:B------:R-:W1:Y:S01]  /*0a70*/  SHFL.DOWN PT, R2, R3, 0x4, 0x1f ;  /* 0x08801f0003027f89 */ /* 0x000e6200000e0000 */
[----:B0-----:R-:W-:-:S04]  /*0a80*/  SEL R0, R0, RZ, !P0 ;  /* 0x000000ff00007207 */ /* 0x001fc80004000000 */
[----:B------:R-:W-:Y:S02]  /*0a90*/  IADD3 R11, P1, PT, R0, R7, RZ ;  /* 0x00000007000b7210 */ /* 0x000fe40007f3e0ff */
[----:B-1----:R-:W-:-:S03]  /*0aa0*/  SEL R2, R2, RZ, !P0 ;  /* 0x000000ff02027207 */ /* 0x002fc60004000000 */
[----:B------:R-:W0:Y:S01]  /*0ab0*/  SHFL.DOWN PT, R0, R11, 0x8, 0x1f ;  /* 0x09001f000b007f89 */ /* 0x000e2200000e0000 */
[----:B------:R-:W-:Y:S01]  /*0ac0*/  ISETP.GT.AND P0, PT, R8, 0x17, PT ;  /* 0x000000170800780c */ /* 0x000fe20003f04270 */
[----:B------:R-:W-:Y:S01]  /*0ad0*/  IMAD.X R13, R2, 0x1, R3, P1 ;  /* 0x00000001020d7824 */ /* 0x000fe200008e0603 */
[----:B------:R-:W-:-:S04]  /*0ae0*/  ISETP.NE.AND P1, PT, R8, RZ, PT ;  /* 0x000000ff0800720c */ /* 0x000fc80003f25270 */
[----:B------:R-:W1:Y:S09]  /*0af0*/  SHFL.DOWN PT, R2, R13, 0x8, 0x1f ;  /* 0x09001f000d027f89 */ /* 0x000e7200000e0000 */
[----:B------:R-:W2:Y:S01]  /*0b00*/  @!P1 S2R R7, SR_CgaCtaId ;  /* 0x0000000000079919 */ /* 0x000ea20000008800 */
[----:B0-----:R-:W-:-:S04]  /*0b10*/  SEL R0, R0, RZ, !P0 ;  /* 0x000000ff00007207 */ /* 0x001fc80004000000 */
[----:B------:R-:W-:Y:S02]  /*0b20*/  IADD3 R9, P2, PT, R0, R11, RZ ;  /* 0x0000000b00097210 */ /* 0x000fe40007f5e0ff */
[----:B-1----:R-:W-:-:S03]  /*0b30*/  SEL R2, R2, RZ, !P0 ;  /* 0x000000ff02027207 */ /* 0x002fc60004000000 */
[----:B------:R-:W0:Y:S01]  /*0b40*/  SHFL.DOWN PT, R0, R9, 0x10, 0x1f ;  /* 0x0a001f0009007f89 */ /* 0x000e2200000e0000 */
[----:B------:R-:W-:Y:S01]  /*0b50*/  ISETP.GT.AND P0, PT, R8, 0xf, PT ;  /* 0x0000000f0800780c */ /* 0x000fe20003f04270 */
[----:B------:R-:W-:Y:S01]  /*0b60*/  IMAD.X R6, R2, 0x1, R13, P2 ;  /* 0x0000000102067824 */ /* 0x000fe200010e060d */
[----:B------:R-:W-:-:S04]  /*0b70*/  @!P1 MOV R2, 0x400 ;  /* 0x0000040000029802 */ /* 0x000fc80000000f00 */
[----:B------:R-:W1:Y:S01]  /*0b80*/  SHFL.DOWN PT, R3, R6, 0x10, 0x1f ;  /* 0x0a001f0006037f89 */ /* 0x000e6200000e0000 */
[----:B--2---:R-:W-:Y:S02]  /*0b90*/  @!P1 LEA R7, R7, R2, 0x18 ;  /* 0x0000000207079211 */ /* 0x004fe400078ec0ff */
[----:B0-----:R-:W-:Y:S02]  /*0ba0*/  SEL R4, R0, RZ, !P0 ;  /* 0x000000ff00047207 */ /* 0x001fe40004000000 */
[----:B------:R-:W-:Y:S02]  /*0bb0*/  @!P1 SHF.R.U32.HI R0, RZ, 0x2, R5 ;  /* 0x00000002ff009819 */ /* 0x000fe40000011605 */
[----:B------:R-:W-:Y:S02]  /*0bc0*/  IADD3 R2, P2, PT, R4, R9, RZ ;  /* 0x0000000904027210 */ /* 0x000fe40007f5e0ff */
[----:B------:R-:W-:Y:S02]  /*0bd0*/  @!P1 LOP3.LUT R0, R0, 0xf8, RZ, 0xc0, !PT ;  /* 0x000000f800009812 */ /* 0x000fe400078ec0ff */
[----:B-1----:R-:W-:-:S02]  /*0be0*/  SEL R3, R3, RZ, !P0 ;  /* 0x000000ff03037207 */ /* 0x002fc40004000000 */
[----:B------:R-:W-:Y:S01]  /*0bf0*/  ISETP.NE.AND P0, PT, R5, RZ, PT ;  /* 0x000000ff0500720c */ /* 0x000fe20003f05270 */
[----:B------:R-:W-:Y:S02]  /*0c00*/  @!P1 IMAD.IADD R7, R0, 0x1, R7 ;  /* 0x0000000100079824 */ /* 0x000fe400078e0207 */
[----:B------:R-:W-:-:S05]  /*0c10*/  IMAD.X R3, R3, 0x1, R6, P2 ;  /* 0x0000000103037824 */ /* 0x000fca00010e0606 */
[----:B------:R2:W-:Y:S01]  /*0c20*/  @!P1 STS.64 [R7+0x10], R2 ;  /* 0x0000100207009388 */ /* 0x0005e20000000a00 */
[----:B------:R-:W-:Y:S06]  /*0c30*/  BAR.SYNC.DEFER_BLOCKING 0x0 ;  /* 0x0000000000007b1d */ /* 0x000fec0000010000 */
[----:B------:R-:W-:Y:S05]  /*0c40*/  @P0 BRA `(.L_x_251) ;  /* 0x00000018007c0947 */ /* 0x000fea0003800000 */
[----:B------:R-:W0:Y:S01]  /*0c50*/  S2UR UR5, SR_CgaCtaId ;  /* 0x00000000000579c3 */ /* 0x000e220000008800 */
[----:B------:R-:W-:Y:S02]  /*0c60*/  UMOV UR4, 0x400 ;  /* 0x0000040000047882 */ /* 0x000fe40000000000 */
[----:B0-----:R-:W-:-:S09]  /*0c70*/  ULEA UR4, UR5, UR4, 0x18 ;  /* 0x0000000405047291 */ /* 0x001fd2000f8ec0ff */
[----:B------:R-:W-:Y:S04]  /*0c80*/  LDS.64 R32, [UR4+0x18] ;  /* 0x00001804ff207984 */ /* 0x000fe80008000a00 */
[----:B------:R-:W0:Y:S04]  /*0c90*/  LDS.128 R28, [UR4+0x20] ;  /* 0x00002004ff1c7984 */ /* 0x000e280008000c00 */
[----:B------:R-:W1:Y:S04]  /*0ca0*/  LDS.128 R24, [UR4+0x30] ;  /* 0x00003004ff187984 */ /* 0x000e680008000c00 */
[----:B------:R-:W3:Y:S04]  /*0cb0*/  LDS.128 R20, [UR4+0x40] ;  /* 0x00004004ff147984 */ /* 0x000ee80008000c00 */
[----:B------:R-:W4:Y:S04]  /*0cc0*/  LDS.128 R16, [UR4+0x50] ;  /* 0x00005004ff107984 */ /* 0x000f280008000c00 */
[----:B------:R-:W5:Y:S04]  /*0cd0*/  LDS.128 R12, [UR4+0x60] ;  /* 0x00006004ff0c7984 */ /* 0x000f680008000c00 */
[----:B------:R-:W5:Y:S04]  /*0ce0*/  LDS.128 R8, [UR4+0x70] ;  /* 0x00007004ff087984 */ /* 0x000f680008000c00 */
[----:B--2---:R-:W2:Y:S01]  /*0cf0*/  LDS.128 R4, [UR4+0x80] ;  /* 0x00008004ff047984 */ /* 0x004ea20008000c00 */
[----:B0-----:R-:W-:-:S04]  /*0d00*/  IADD3 R35, P1, P2, R28, R32, R2 ;  /* 0x000000201c237210 */ /* 0x001fc80007a3e002 */
[----:B-1----:R-:W-:Y:S02]  /*0d10*/  IADD3 R35, P3, P4, R24, R35, R30 ;  /* 0x0000002318237210 */ /* 0x002fe40007c7e01e */
[----:B------:R-:W-:Y:S02]  /*0d20*/  IADD3.X R29, PT, PT, R29, R33, R3, P1, P2 ;  /* 0x000000211d1d7210 */ /* 0x000fe40000fe4403 */
[----:B---3--:R-:W-:Y:S02]  /*0d30*/  IADD3 R3, P1, P2, R20, R35, R26 ;  /* 0x0000002314037210 */ /* 0x008fe40007a3e01a */
[----:B------:R-:W-:Y:S02]  /*0d40*/  IADD3.X R25, PT, PT, R25, R29, R31, P3, P4 ;  /* 0x0000001d19197210 */ /* 0x000fe40001fe841f */
[----:B----4-:R-:W-:Y:S02]  /*0d50*/  IADD3 R3, P3, P4, R16, R3, R22 ;  /* 0x0000000310037210 */ /* 0x010fe40007c7e016 */
[----:B------:R-:W-:-:S02]  /*0d60*/  IADD3.X R21, PT, PT, R21, R25, R27, P1, P2 ;  /* 0x0000001915157210 */ /* 0x000fc40000fe441b */
[----:B-----5:R-:W-:Y:S02]  /*0d70*/  IADD3 R3, P1, P2, R12, R3, R18 ;  /* 0x000000030c037210 */ /* 0x020fe40007a3e012 */
[----:B------:R-:W-:Y:S02]  /*0d80*/  IADD3.X R17, PT, PT, R17, R21, R23, P3, P4 ;  /* 0x0000001511117210 */ /* 0x000fe40001fe8417 */
[----:B------:R-:W-:Y:S02]  /*0d90*/  IADD3 R3, P3, P4, R8, R3, R14 ;  /* 0x0000000308037210 */ /* 0x000fe40007c7e00e */
[----:B------:R-:W-:Y:S02]  /*0da0*/  IADD3.X R13, PT, PT, R13, R17, R19, P1, P2 ;  /* 0x000000110d0d7210 */ /* 0x000fe40000fe4413 */
[----:B--2---:R-:W-:Y:S02]  /*0db0*/  IADD3 R3, P1, P2, R4, R3, R10 ;  /* 0x0000000304037210 */ /* 0x004fe40007a3e00a */
[----:B------:R-:W-:-:S02]  /*0dc0*/  IADD3.X R9, PT, PT, R9, R13, R15, P3, P4 ;  /* 0x0000000d09097210 */ /* 0x000fc40001fe840f */
[----:B------:R-:W-:Y:S02]  /*0dd0*/  IADD3 R2, P3, PT, R3, R6, RZ ;  /* 0x0000000603027210 */ /* 0x000fe40007f7e0ff */
[----:B------:R-:W-:-:S05]  /*0de0*/  IADD3.X R3, PT, PT, R5, R9, R11, P1, P2 ;  /* 0x0000000905037210 */ /* 0x000fca0000fe440b */
[----:B------:R-:W-:Y:S01]  /*0df0*/  IMAD.X R3, R3, 0x1, R7, P3 ;  /* 0x0000000103037824 */ /* 0x000fe200018e0607 */
[----:B------:R-:W-:Y:S06]  /*0e00*/  BRA `(.L_x_251) ;  /* 0x00000018000c7947 */ /* 0x000fec0003800000 */
.L_x_250:
[----:B------:R-:W-:Y:S01]  /*0e10*/  LOP3.LUT R0, R5, 0x3e0, RZ, 0xc0, !PT ;  /* 0x000003e005007812 */ /* 0x000fe200078ec0ff */
[----:B------:R-:W0:Y:S03]  /*0e20*/  S2R R12, SR_LANEID ;  /* 0x00000000000c7919 */ /* 0x000e260000000000 */
[----:B------:R-:W-:Y:S01]  /*0e30*/  LOP3.LUT R9, RZ, R0, RZ, 0x33, !PT ;  /* 0x00000000ff097212 */ /* 0x000fe200078e33ff */
[----:B------:R-:W-:-:S04]  /*0e40*/  VIADD R7, R0, 0x20 ;  /* 0x0000002000077836 */ /* 0x000fc80000000000 */
[----:B------:R-:W-:Y:S01]  /*0e50*/  IMAD.IADD R9, R9, 0x1, R4 ;  /* 0x0000000109097824 */ /* 0x000fe200078e0204 */
[----:B------:R-:W-:-:S04]  /*0e60*/  ISETP.GT.AND P0, PT, R7, R4, PT ;  /* 0x000000040700720c */ /* 0x000fc80003f04270 */
[----:B------:R-:W-:-:S05]  /*0e70*/  SEL R9, R9, 0x1f, P0 ;  /* 0x0000001f09097807 */ /* 0x000fca0000000000 */
[----:B-----5:R-:W1:Y:S04]  /*0e80*/  SHFL.DOWN PT, R0, R2, 0x1, R9 ;  /* 0x0820000002007989 */ /* 0x020e6800000e0009 */
[----:B------:R-:W2:Y:S01]  /*0e90*/  SHFL.DOWN PT, R6, R3, 0x1, R9 ;  /* 0x0820000003067989 */ /* 0x000ea200000e0009 */
[C---:B0-----:R-:W-:Y:S01]  /*0ea0*/  ISETP.GE.AND P0, PT, R12.reuse, R9, PT ;  /* 0x000000090c00720c */ /* 0x041fe20003f06270 */
[C---:B------:R-:W-:Y:S01]  /*0eb0*/  VIADD R8, R12.reuse, 0x2 ;  /* 0x000000020c087836 */ /* 0x040fe20000000000 */
[----:B------:R-:W-:Y:S02]  /*0ec0*/  ISETP.NE.AND P2, PT, R12, RZ, PT ;  /* 0x000000ff0c00720c */ /* 0x000fe40003f45270 */
[----:B-1----:R-:W-:Y:S02]  /*0ed0*/  SEL R7, R0, RZ, !P0 ;  /* 0x000000ff00077207 */ /* 0x002fe40004000000 */
[----:B--2---:R-:W-:-:S02]  /*0ee0*/  SEL R6, R6, RZ, !P0 ;  /* 0x000000ff06067207 */ /* 0x004fc40004000000 */
[----:B------:R-:W-:-:S05]  /*0ef0*/  IADD3 R7, P0, PT, R2, R7, RZ ;  /* 0x0000000702077210 */ /* 0x000fca0007f1e0ff */
[----:B------:R-:W-:Y:S01]  /*0f00*/  IMAD.X R11, R3, 0x1, R6, P0 ;  /* 0x00000001030b7824 */ /* 0x000fe200000e0606 */
[----:B------:R-:W0:Y:S01]  /*0f10*/  SHFL.DOWN PT, R0, R7, 0x2, R9 ;  /* 0x0840000007007989 */ /* 0x000e2200000e0009 */
[----:B------:R-:W-:-:S03]  /*0f20*/  ISETP.GT.AND P0, PT, R8, R9, PT ;  /* 0x000000090800720c */ /* 0x000fc60003f04270 */
[----:B------:R-:W1:Y:S01]  /*0f30*/  SHFL.DOWN PT, R6, R11, 0x2, R9 ;  /* 0x084000000b067989 */ /* 0x000e6200000e0009 */
[----:B0-----:R-:W-:-:S04]  /*0f40*/  SEL R0, R0, RZ, !P0 ;  /* 0x000000ff00007207 */ /* 0x001fc80004000000 */
[----:B------:R-:W-:Y:S02]  /*0f50*/  IADD3 R8, P1, PT, R0, R7, RZ ;  /* 0x0000000700087210 */ /* 0x000fe40007f3e0ff */
[----:B-1----:R-:W-:-:S03]  /*0f60*/  SEL R6, R6, RZ, !P0 ;  /* 0x000000ff06067207 */ /* 0x002fc60004000000 */
[----:B------:R-:W0:Y:S02]  /*0f70*/  SHFL.DOWN PT, R0, R8, 0x4, R9 ;  /* 0x0880000008007989 */ /* 0x000e2400000e0009 */
[----:B------:R-:W-:Y:S02]  /*0f80*/  IMAD.X R10, R6, 0x1, R11, P1 ;  /* 0x00000001060a7824 */ /* 0x000fe400008e060b */
[----:B------:R-:W-:Y:S01]  /*0f90*/  VIADD R6, R12, 0x4 ;  /* 0x000000040c067836 */ /* 0x000fe20000000000 */
[----:B------:R-:W1:Y:S02]  /*0fa0*/  @!P2 S2R R11, SR_CgaCtaId ;  /* 0x00000000000ba919 */ /* 0x000e640000008800 */
[----:B------:R-:W2:Y:S02]  /*0fb0*/  SHFL.DOWN PT, R2, R10, 0x4, R9 ;  /* 0x088000000a027989 */ /* 0x000ea400000e0009 */
[----:B------:R-:W-:Y:S01]  /*0fc0*/  ISETP.GT.AND P0, PT, R6, R9, PT ;  /* 0x000000090600720c */ /* 0x000fe20003f04270 */
[----:B------:R-:W-:-:S03]  /*0fd0*/  VIADD R6, R12, 0x8 ;  /* 0x000000080c067836 */ /* 0x000fc60000000000 */
[----:B0-----:R-:W-:-:S04]  /*0fe0*/  SEL R0, R0, RZ, !P0 ;  /* 0x000000ff00007207 */ /* 0x001fc80004000000 */
[----:B------:R-:W-:Y:S02]  /*0ff0*/  IADD3 R3, P1, PT, R0, R8, RZ ;  /* 0x0000000800037210 */ /* 0x000fe40007f3e0ff */
[----:B--2---:R-:W-:-:S03]  /*1000*/  SEL R2, R2, RZ, !P0 ;  /* 0x000000ff02027207 */ /* 0x004fc60004000000 */
[----:B------:R-:W0:Y:S01]  /*1010*/  SHFL.DOWN PT, R0, R3, 0x8, R9 ;  /* 0x0900000003007989 */ /* 0x000e2200000e0009 */
[----:B------:R-:W-:Y:S01]  /*1020*/  ISETP.GT.AND P0, PT, R6, R9, PT ;  /* 0x000000090600720c */ /* 0x000fe20003f04270 */
[----:B------:R-:W-:-:S05]  /*1030*/  IMAD.X R7, R2, 0x1, R10, P1 ;  /* 0x0000000102077824 */ /* 0x000fca00008e060a */
[----:B------:R-:W2:Y:S01]  /*1040*/  SHFL.DOWN PT, R2, R7, 0x8, R9 ;  /* 0x0900000007027989 */ /* 0x000ea200000e0009 */
[----:B0-----:R-:W-:-:S04]  /*1050*/  SEL R0, R0, RZ, !P0 ;  /* 0x000000ff00007207 */ /* 0x001fc80004000000 */
[----:B------:R-:W-:Y:S02]  /*1060*/  IADD3 R6, P1, PT, R0, R3, RZ ;  /* 0x0000000300067210 */ /* 0x000fe40007f3e0ff */
[----:B--2---:R-:W-:-:S03]  /*1070*/  SEL R2, R2, RZ, !P0 ;  /* 0x000000ff02027207 */ /* 0x004fc60004000000 */
[----:B------:R-:W0:Y:S02]  /*1080*/  SHFL.DOWN PT, R0, R6, 0x10, R9 ;  /* 0x0a00000006007989 */ /* 0x000e2400000e0009 */
[----:B------:R-:W-:Y:S01]  /*1090*/  IMAD.X R8, R2, 0x1, R7, P1 ;  /* 0x0000000102087824 */ /* 0x000fe200008e0607 */
[----:B------:R-:W-:Y:S01]  /*10a0*/  @!P2 SHF.R.U32.HI R7, RZ, 0x2, R5 ;  /* 0x00000002ff07a819 */ /* 0x000fe20000011605 */
[----:B------:R-:W-:-:S03]  /*10b0*/  VIADD R2, R12, 0x10 ;  /* 0x000000100c027836 */ /* 0x000fc60000000000 */
[----:B------:R-:W2:Y:S01]  /*10c0*/  SHFL.DOWN PT, R3, R8, 0x10, R9 ;  /* 0x0a00000008037989 */ /* 0x000ea200000e0009 */
[----:B------:R-:W-:Y:S02]  /*10d0*/  @!P2 LOP3.LUT R7, R7, 0xf8, RZ, 0xc0, !PT ;  /* 0x000000f80707a812 */ /* 0x000fe400078ec0ff */
[----:B------:R-:W-:Y:S02]  /*10e0*/  ISETP.GT.AND P0, PT, R2, R9, PT ;  /* 0x000000090200720c */ /* 0x000fe40003f04270 */
[----:B------:R-:W-:-:S04]  /*10f0*/  @!P2 MOV R2, 0x400 ;  /* 0x000004000002a802 */ /* 0x000fc80000000f00 */
[----:B-1----:R-:W-:-:S05]  /*1100*/  @!P2 LEA R10, R11, R2, 0x18 ;  /* 0x000000020b0aa211 */ /* 0x002fca00078ec0ff */
[----:B------:R-:W-:Y:S01]  /*1110*/  @!P2 IMAD.IADD R7, R7, 0x1, R10 ;  /* 0x000000010707a824 */ /* 0x000fe200078e020a */
[----:B0-----:R-:W-:-:S04]  /*1120*/  SEL R0, R0, RZ, !P0 ;  /* 0x000000ff00007207 */ /* 0x001fc80004000000 */
[----:B------:R-:W-:Y:S02]  /*1130*/  IADD3 R2, P1, PT, R0, R6, RZ ;  /* 0x0000000600027210 */ /* 0x000fe40007f3e0ff */
[----:B--2---:R-:W-:Y:S02]  /*1140*/  SEL R3, R3, RZ, !P0 ;  /* 0x000000ff03037207 */ /* 0x004fe40004000000 */
[----:B------:R-:W-:-:S03]  /*1150*/  ISETP.NE.AND P0, PT, R5, RZ, PT ;  /* 0x000000ff0500720c */ /* 0x000fc60003f05270 */
[----:B------:R-:W-:-:S05]  /*1160*/  IMAD.X R3, R3, 0x1, R8, P1 ;  /* 0x0000000103037824 */ /* 0x000fca00008e0608 */
[----:B------:R1:W-:Y:S01]  /*1170*/  @!P2 STS.64 [R7+0x10], R2 ;  /* 0x000010020700a388 */ /* 0x0003e20000000a00 */
        /* <DEDUP_REMOVED lines=10> */
[----:B-1----:R-:W1:Y:S04]  /*1220*/  LDS.64 R6, [UR4+0x18] ;  /* 0x00001804ff067984 */ /* 0x002e680008000a00 */
[----:B------:R-:W2:Y:S04]  /*1230*/  LDS.128 R12, [UR4+0x30] ;  /* 0x00003004ff0c7984 */ /* 0x000ea80008000c00 */
[----:B------:R-:W3:Y:S04]  /*1240*/  LDS.128 R16, [UR4+0x40] ;  /* 0x00004004ff107984 */ /* 0x000ee80008000c00 */
[----:B------:R-:W4:Y:S04]  /*1250*/  LDS.128 R20, [UR4+0x50] ;  /* 0x00005004ff147984 */ /* 0x000f280008000c00 */
[----:B------:R-:W5:Y:S04]  /*1260*/  LDS.128 R24, [UR4+0x60] ;  /* 0x00006004ff187984 */ /* 0x000f680008000c00 */
[----:B------:R-:W5:Y:S04]  /*1270*/  LDS.128 R32, [UR4+0x70] ;  /* 0x00007004ff207984 */ /* 0x000f680008000c00 */
[----:B------:R-:W5:Y:S01]  /*1280*/  LDS.128 R28, [UR4+0x80] ;  /* 0x00008004ff1c7984 */ /* 0x000f620008000c00 */
[----:B0-----:R-:W-:-:S02]  /*1290*/  SEL R5, R8, RZ, P2 ;  /* 0x000000ff08057207 */ /* 0x001fc40001000000 */
[----:B------:R-:W-:Y:S02]  /*12a0*/  SEL R8, R9, RZ, P2 ;  /* 0x000000ff09087207 */ /* 0x000fe40001000000 */
[----:B-1----:R-:W-:Y:S02]  /*12b0*/  SEL R0, R6, RZ, P1 ;  /* 0x000000ff06007207 */ /* 0x002fe40000800000 */
[----:B------:R-:W-:Y:S02]  /*12c0*/  SEL R7, R7, RZ, P1 ;  /* 0x000000ff07077207 */ /* 0x000fe40000800000 */
[C---:B------:R-:W-:Y:S02]  /*12d0*/  ISETP.GT.AND P1, PT, R4.reuse, 0x60, PT ;  /* 0x000000600400780c */ /* 0x040fe40003f24270 */
[----:B------:R-:W-:Y:S02]  /*12e0*/  ISETP.GT.AND P2, PT, R4, 0x80, PT ;  /* 0x000000800400780c */ /* 0x000fe40003f44270 */
[----:B------:R-:W-:-:S02]  /*12f0*/  IADD3 R0, P3, P4, R5, R0, R2 ;  /* 0x0000000005007210 */ /* 0x000fc40007c7e002 */
[----:B------:R-:W-:Y:S02]  /*1300*/  SEL R5, R10, RZ, P1 ;  /* 0x000000ff0a057207 */ /* 0x000fe40000800000 */
[----:B------:R-:W-:Y:S02]  /*1310*/  SEL R11, R11, RZ, P1 ;  /* 0x000000ff0b0b7207 */ /* 0x000fe40000800000 */
[----:B--2---:R-:W-:Y:S02]  /*1320*/  SEL R2, R12, RZ, P2 ;  /* 0x000000ff0c027207 */ /* 0x004fe40001000000 */
[----:B------:R-:W-:Y:S02]  /*1330*/  SEL R6, R13, RZ, P2 ;  /* 0x000000ff0d067207 */ /* 0x000fe40001000000 */
[C---:B------:R-:W-:Y:S02]  /*1340*/  ISETP.GT.AND P1, PT, R4.reuse, 0xa0, PT ;  /* 0x000000a00400780c */ /* 0x040fe40003f24270 */
[----:B------:R-:W-:-:S02]  /*1350*/  ISETP.GT.AND P2, PT, R4, 0xc0, PT ;  /* 0x000000c00400780c */ /* 0x000fc40003f44270 */
[----:B------:R-:W-:Y:S02]  /*1360*/  IADD3.X R7, PT, PT, R8, R7, R3, P3, P4 ;  /* 0x0000000708077210 */ /* 0x000fe40001fe8403 */
[----:B------:R-:W-:Y:S02]  /*1370*/  IADD3 R2, P3, P4, R2, R0, R5 ;  /* 0x0000000002027210 */ /* 0x000fe40007c7e005 */
[----:B------:R-:W-:Y:S02]  /*1380*/  SEL R3, R14, RZ, P1 ;  /* 0x000000ff0e037207 */ /* 0x000fe40000800000 */
[----:B---3--:R-:W-:Y:S02]  /*1390*/  SEL R0, R16, RZ, P2 ;  /* 0x000000ff10007207 */ /* 0x008fe40001000000 */
[----:B------:R-:W-:Y:S02]  /*13a0*/  SEL R14, R15, RZ, P1 ;  /* 0x000000ff0f0e7207 */ /* 0x000fe40000800000 */
[----:B------:R-:W-:-:S02]  /*13b0*/  ISETP.GT.AND P1, PT, R4, 0xe0, PT ;  /* 0x000000e00400780c */ /* 0x000fc40003f24270 */
[----:B------:R-:W-:Y:S02]  /*13c0*/  IADD3.X R6, PT, PT, R6, R7, R11, P3, P4 ;  /* 0x0000000706067210 */ /* 0x000fe40001fe840b */
[----:B------:R-:W-:Y:S02]  /*13d0*/  SEL R5, R17, RZ, P2 ;  /* 0x000000ff11057207 */ /* 0x000fe40001000000 */
[----:B------:R-:W-:Y:S02]  /*13e0*/  IADD3 R0, P3, P4, R0, R2, R3 ;  /* 0x0000000200007210 */ /* 0x000fe40007c7e003 */
[----:B------:R-:W-:Y:S02]  /*13f0*/  ISETP.GT.AND P2, PT, R4, 0x100, PT ;  /* 0x000001000400780c */ /* 0x000fe40003f44270 */
[----:B------:R-:W-:Y:S02]  /*1400*/  SEL R3, R18, RZ, P1 ;  /* 0x000000ff12037207 */ /* 0x000fe40000800000 */
[----:B------:R-:W-:-:S02]  /*1410*/  SEL R19, R19, RZ, P1 ;  /* 0x000000ff13137207 */ /* 0x000fc40000800000 */
[----:B------:R-:W-:Y:S02]  /*1420*/  ISETP.GT.AND P1, PT, R4, 0x120, PT ;  /* 0x000001200400780c */ /* 0x000fe40003f24270 */
[----:B------:R-:W-:Y:S02]  /*1430*/  IADD3.X R5, PT, PT, R5, R6, R14, P3, P4 ;  /* 0x0000000605057210 */ /* 0x000fe40001fe840e */
[----:B----4-:R-:W-:Y:S02]  /*1440*/  SEL R2, R20, RZ, P2 ;  /* 0x000000ff14027207 */ /* 0x010fe40001000000 */
[----:B------:R-:W-:Y:S02]  /*1450*/  SEL R6, R21, RZ, P2 ;  /* 0x000000ff15067207 */ /* 0x000fe40001000000 */
[----:B------:R-:W-:Y:S02]  /*1460*/  ISETP.GT.AND P2, PT, R4, 0x140, PT ;  /* 0x000001400400780c */ /* 0x000fe40003f44270 */
[----:B------:R-:W-:-:S02]  /*1470*/  SEL R7, R22, RZ, P1 ;  /* 0x000000ff16077207 */ /* 0x000fc40000800000 */
[----:B------:R-:W-:Y:S02]  /*1480*/  SEL R22, R23, RZ, P1 ;  /* 0x000000ff17167207 */ /* 0x000fe40000800000 */
[----:B------:R-:W-:Y:S02]  /*1490*/  IADD3 R2, P3, P4, R2, R0, R3 ;  /* 0x0000000002027210 */ /* 0x000fe40007c7e003 */
[----:B------:R-:W-:Y:S02]  /*14a0*/  ISETP.GT.AND P1, PT, R4, 0x160, PT ;  /* 0x000001600400780c */ /* 0x000fe40003f24270 */
[----:B-----5:R-:W-:Y:S02]  /*14b0*/  SEL R0, R24, RZ, P2 ;  /* 0x000000ff18007207 */ /* 0x020fe40001000000 */
[----:B------:R-:W-:Y:S02]  /*14c0*/  IADD3.X R6, PT, PT, R6, R5, R19, P3, P4 ;  /* 0x0000000506067210 */ /* 0x000fe40001fe8413 */
[----:B------:R-:W-:-:S02]  /*14d0*/  SEL R3, R26, RZ, P1 ;  /* 0x000000ff1a037207 */ /* 0x000fc40000800000 */
[----:B------:R-:W-:Y:S02]  /*14e0*/  SEL R27, R27, RZ, P1 ;  /* 0x000000ff1b1b7207 */ /* 0x000fe40000800000 */
[----:B------:R-:W-:Y:S02]  /*14f0*/  SEL R5, R25, RZ, P2 ;  /* 0x000000ff19057207 */ /* 0x000fe40001000000 */
[----:B------:R-:W-:Y:S02]  /*1500*/  IADD3 R0, P1, P3, R0, R2, R7 ;  /* 0x0000000200007210 */ /* 0x000fe40007b3e007 */
[----:B------:R-:W-:Y:S02]  /*1510*/  SEL R2, R32, RZ, P5 ;  /* 0x000000ff20027207 */ /* 0x000fe40002800000 */
[----:B------:R-:W-:Y:S02]  /*1520*/  ISETP.GT.AND P2, PT, R4, 0x1c0, PT ;  /* 0x000001c00400780c */ /* 0x000fe40003f44270 */
[----:B------:R-:W-:-:S02]  /*1530*/  IADD3.X R5, PT, PT, R5, R6, R22, P1, P3 ;  /* 0x0000000605057210 */ /* 0x000fc40000fe6416 */
[----:B------:R-:W-:Y:S02]  /*1540*/  IADD3 R2, P3, P4, R2, R0, R3 ;  /* 0x0000000002027210 */ /* 0x000fe40007c7e003 */
[----:B------:R-:W-:Y:S02]  /*1550*/  SEL R0, R34, RZ, P6 ;  /* 0x000000ff22007207 */ /* 0x000fe40003000000 */
[----:B------:R-:W-:Y:S02]  /*1560*/  SEL R3, R28, RZ, P2 ;  /* 0x000000ff1c037207 */ /* 0x000fe40001000000 */
[----:B------:R-:W-:Y:S02]  /*1570*/  ISETP.GT.AND P1, PT, R4, 0x1e0, PT ;  /* 0x000001e00400780c */ /* 0x000fe40003f24270 */
[----:B------:R-:W-:Y:S02]  /*1580*/  SEL R4, R33, RZ, P5 ;  /* 0x000000ff21047207 */ /* 0x000fe40002800000 */
[----:B------:R-:W-:-:S02]  /*1590*/  SEL R35, R35, RZ, P6 ;  /* 0x000000ff23237207 */ /* 0x000fc40003000000 */
[----:B------:R-:W-:Y:S02]  /*15a0*/  IADD3 R3, P5, P6, R3, R2, R0 ;  /* 0x0000000203037210 */ /* 0x000fe40007ebe000 */
[----:B------:R-:W-:Y:S02]  /*15b0*/  SEL R2, R30, RZ, P1 ;  /* 0x000000ff1e027207 */ /* 0x000fe40000800000 */
[----:B------:R-:W-:Y:S02]  /*15c0*/  IADD3.X R4, PT, PT, R4, R5, R27, P3, P4 ;  /* 0x0000000504047210 */ /* 0x000fe40001fe841b */
[----:B------:R-:W-:Y:S02]  /*15d0*/  SEL R0, R29, RZ, P2 ;  /* 0x000000ff1d007207 */ /* 0x000fe40001000000 */
[----:B------:R-:W-:Y:S02]  /*15e0*/  IADD3 R2, P2, PT, R2, R3, RZ ;  /* 0x0000000302027210 */ /* 0x000fe40007f5e0ff */
[----:B------:R-:W-:-:S02]  /*15f0*/  SEL R3, R31, RZ, P1 ;  /* 0x000000ff1f037207 */ /* 0x000fc40000800000 */
[----:B------:R-:W-:-:S05]  /*1600*/  IADD3.X R0, PT, PT, R0, R4, R35, P5, P6 ;  /* 0x0000000400007210 */ /* 0x000fca0002fec423 */
[----:B------:R-:W-:Y:S01]  /*1610*/  IMAD.X R3, R3, 0x1, R0, P2 ;  /* 0x0000000103037824 */ /* 0x000fe200010e0600 */
[----:B------:R-:W-:Y:S06]  /*1620*/  BRA `(.L_x_251) ;  /* 0x0000001000047947 */ /* 0x000fec0003800000 */
.L_x_237:
[----:B------:R-:W0:Y:S01]  /*1630*/  S2R R39, SR_TID.X ;  /* 0x0000000000277919 */ /* 0x000e220000002100 */
[----:B------:R-:W1:Y:S02]  /*1640*/  LDCU.64 UR4, c[0x0][0x380] ;  /* 0x00007000ff0477ac */ /* 0x000e640008000a00 */
[----:B-1----:R-:W-:Y:S02]  /*1650*/  IMAD.U32 R2, RZ, RZ, UR4 ;  /* 0x00000004ff027e24 */ /* 0x002fe4000f8e00ff */
[----:B------:R-:W-:Y:S02]  /*1660*/  IMAD.U32 R3, RZ, RZ, UR5 ;  /* 0x00000005ff037e24 */ /* 0x000fe4000f8e00ff */
[----:B0-----:R-:W-:-:S05]  /*1670*/  IMAD.WIDE.U32 R18, R39, 0x8, R2 ;  /* 0x0000000827127825 */ /* 0x001fca00078e0002 */
[----:B------:R-:W2:Y:S04]  /*1680*/  LDG.E.64.CONSTANT R20, desc[UR6][R18.64] ;  /* 0x0000000612147981 */ /* 0x000ea8000c1e9b00 */
[----:B------:R-:W2:Y:S04]  /*1690*/  LDG.E.64.CONSTANT R6, desc[UR6][R18.64+0x1000] ;  /* 0x0010000612067981 */ /* 0x000ea8000c1e9b00 */
[----:B------:R-:W2:Y:S04]  /*16a0*/  LDG.E.64.CONSTANT R8, desc[UR6][R18.64+0x2000] ;  /* 0x0020000612087981 */ /* 0x000ea8000c1e9b00 */
[----:B------:R-:W3:Y:S04]  /*16b0*/  LDG.E.64.CONSTANT R10, desc[UR6][R18.64+0x3000] ;  /* 0x00300006120a7981 */ /* 0x000ee8000c1e9b00 */
[----:B------:R-:W3:Y:S04]  /*16c0*/  LDG.E.64.CONSTANT R12, desc[UR6][R18.64+0x4000] ;  /* 0x00400006120c7981 */ /* 0x000ee8000c1e9b00 */
[----:B------:R-:W4:Y:S04]  /*16d0*/  LDG.E.64.CONSTANT R14, desc[UR6][R18.64+0x5000] ;  /* 0x00500006120e7981 */ /* 0x000f28000c1e9b00 */
[----:B------:R-:W4:Y:S01]  /*16e0*/  LDG.E.64.CONSTANT R16, desc[UR6][R18.64+0x6000] ;  /* 0x0060000612107981 */ /* 0x000f22000c1e9b00 */
[----:B------:R-:W-:Y:S01]  /*16f0*/  UMOV UR4, 0xe00 ;  /* 0x00000e0000047882 */ /* 0x000fe20000000000 */
[----:B--2---:R-:W-:-:S04]  /*1700*/  IADD3 R43, P0, P1, R8, R6, R20 ;  /* 0x00000006082b7210 */ /* 0x004fc8000791e014 */
[----:B------:R-:W-:Y:S02]  /*1710*/  IADD3.X R7, PT, PT, R9, R7, R21, P0, P1 ;  /* 0x0000000709077210 */ /* 0x000fe400007e2415 */
[----:B------:R-:W-:Y:S02]  /*1720*/  ISETP.GE.U32.AND P0, PT, R4, 0x1c00, PT ;  /* 0x00001c000400780c */ /* 0x000fe40003f06070 */
[----:B---3--:R-:W-:-:S04]  /*1730*/  IADD3 R43, P2, P3, R12, R10, R43 ;  /* 0x0000000a0c2b7210 */ /* 0x008fc80007b5e02b */
[----:B------:R-:W-:Y:S02]  /*1740*/  IADD3.X R11, PT, PT, R13, R11, R7, P2, P3 ;  /* 0x0000000b0d0b7210 */ /* 0x000fe400017e6407 */
[----:B----4-:R-:W-:-:S04]  /*1750*/  IADD3 R43, P1, P4, R16, R14, R43 ;  /* 0x0000000e102b7210 */ /* 0x010fc80007c3e02b */
[----:B------:R-:W-:Y:S01]  /*1760*/  IADD3.X R41, PT, PT, R17, R15, R11, P1, P4 ;  /* 0x0000000f11297210 */ /* 0x000fe20000fe840b */
[----:B------:R-:W-:Y:S08]  /*1770*/  @!P0 BRA `(.L_x_252) ;  /* 0x0000000000708947 */ /* 0x000ff00003800000 */
[----:B------:R-:W0:Y:S01]  /*1780*/  LDC R20, c[0x0][0x390] ;  /* 0x0000e400ff147b82 */ /* 0x000e220000000800 */
[----:B------:R-:W-:Y:S01]  /*1790*/  VIADD R21, R4, 0xfffff200 ;  /* 0xfffff20004157836 */ /* 0x000fe20000000000 */
[----:B------:R-:W-:-:S06]  /*17a0*/  UMOV UR4, 0xe00 ;  /* 0x00000e0000047882 */ /* 0x000fcc0000000000 */
[----:B------:R-:W1:Y:S02]  /*17b0*/  LDC.64 R2, c[0x0][0x380] ;  /* 0x0000e000ff027b82 */ /* 0x000e640000000a00 */
.L_x_254:
[----:B------:R-:W-:-:S04]  /*17c0*/  VIADD R7, R39, UR4 ;  /* 0x0000000427077c36 */ /* 0x000fc80008000000 */
[----:B-1----:R-:W-:-:S05]  /*17d0*/  IMAD.WIDE.U32 R6, R7, 0x8, R2 ;  /* 0x0000000807067825 */ /* 0x002fca00078e0002 */
[----:B------:R-:W2:Y:S04]  /*17e0*/  LDG.E.64.CONSTANT R4, desc[UR6][R6.64] ;  /* 0x0000000606047981 */ /* 0x000ea8000c1e9b00 */
[----:B------:R-:W2:Y:S04]  /*17f0*/  LDG.E.64.CONSTANT R8, desc[UR6][R6.64+0x1000] ;  /* 0x0010000606087981 */ /* 0x000ea8000c1e9b00 */
[----:B------:R-:W3:Y:S04]  /*1800*/  LDG.E.64.CONSTANT R10, desc[UR6][R6.64+0x2000] ;  /* 0x00200006060a7981 */ /* 0x000ee8000c1e9b00 */
[----:B------:R-:W3:Y:S04]  /*1810*/  LDG.E.64.CONSTANT R12, desc[UR6][R6.64+0x3000] ;  /* 0x00300006060c7981 */ /* 0x000ee8000c1e9b00 */
[----:B------:R-:W4:Y:S04]  /*1820*/  LDG.E.64.CONSTANT R14, desc[UR6][R6.64+0x4000] ;  /* 0x00400006060e7981 */ /* 0x000f28000c1e9b00 */
[----:B------:R-:W4:Y:S04]  /*1830*/  LDG.E.64.CONSTANT R16, desc[UR6][R6.64+0x5000] ;  /* 0x0050000606107981 */ /* 0x000f28000c1e9b00 */
[----:B------:R-:W5:Y:S01]  /*1840*/  LDG.E.64.CONSTANT R18, desc[UR6][R6.64+0x6000] ;  /* 0x0060000606127981 */ /* 0x000f62000c1e9b00 */
[----:B--2---:R-:W-:Y:S01]  /*1850*/  IADD3 R43, P0, P1, R8, R4, R43 ;  /* 0x00000004082b7210 */ /* 0x004fe2000791e02b */
[----:B0-----:R-:W-:-:S03]  /*1860*/  IMAD.MOV.U32 R4, RZ, RZ, R20 ;  /* 0x000000ffff047224 */ /* 0x001fc600078e0014 */
[----:B------:R-:W-:Y:S01]  /*1870*/  IADD3.X R5, PT, PT, R9, R5, R41, P0, P1 ;  /* 0x0000000509057210 */ /* 0x000fe200007e2429 */
[----:B------:R-:W-:Y:S01]  /*1880*/  VIADD R0, R4, -UR4 ;  /* 0x8000000404007c36 */ /* 0x000fe20008000000 */
[----:B---3--:R-:W-:-:S04]  /*1890*/  IADD3 R43, P2, P3, R12, R10, R43 ;  /* 0x0000000a0c2b7210 */ /* 0x008fc80007b5e02b */
[----:B------:R-:W-:Y:S02]  /*18a0*/  ISETP.GE.AND P0, PT, R0, 0xe00, PT ;  /* 0x00000e000000780c */ /* 0x000fe40003f06270 */
[----:B------:R-:W-:Y:S02]  /*18b0*/  IADD3.X R11, PT, PT, R13, R11, R5, P2, P3 ;  /* 0x0000000b0d0b7210 */ /* 0x000fe400017e6405 */
[----:B----4-:R-:W-:-:S04]  /*18c0*/  IADD3 R43, P1, P4, R16, R14, R43 ;  /* 0x0000000e102b7210 */ /* 0x010fc80007c3e02b */
[----:B-----5:R-:W-:Y:S02]  /*18d0*/  IADD3 R43, P2, PT, R18, R43, RZ ;  /* 0x0000002b122b7210 */ /* 0x020fe40007f5e0ff */
[----:B------:R-:W-:-:S05]  /*18e0*/  IADD3.X R15, PT, PT, R17, R15, R11, P1, P4 ;  /* 0x0000000f110f7210 */ /* 0x000fca0000fe840b */
[----:B------:R-:W-:Y:S01]  /*18f0*/  IMAD.X R41, R19, 0x1, R15, P2 ;  /* 0x0000000113297824 */ /* 0x000fe200010e060f */
[----:B------:R-:W-:Y:S06]  /*1900*/  @!P0 BRA `(.L_x_253) ;  /* 0x0000000800248947 */ /* 0x000fec0003800000 */
[----:B------:R-:W-:-:S06]  /*1910*/  UIADD3 UR4, UPT, UPT, UR4, 0xe00, URZ ;  /* 0x00000e0004047890 */ /* 0x000fcc000fffe0ff */
[----:B------:R-:W-:-:S13]  /*1920*/  ISETP.LT.AND P0, PT, R21, UR4, PT ;  /* 0x0000000415007c0c */ /* 0x000fda000bf01270 */
[----:B------:R-:W-:Y:S05]  /*1930*/  @!P0 BRA `(.L_x_254) ;  /* 0xfffffffc00a08947 */ /* 0x000fea000383ffff */
.L_x_252:
[----:B------:R-:W-:-:S13]  /*1940*/  ISETP.LE.AND P0, PT, R4, UR4, PT ;  /* 0x0000000404007c0c */ /* 0x000fda000bf03270 */
[----:B------:R-:W-:Y:S05]  /*1950*/  @P0 BRA `(.L_x_253) ;  /* 0x0000000800100947 */ /* 0x000fea0003800000 */
[----:B------:R-:W-:Y:S01]  /*1960*/  VIADD R0, R4, -UR4 ;  /* 0x8000000404007c36 */ /* 0x000fe20008000000 */
[----:B------:R-:W-:Y:S04]  /*1970*/  BSSY.RECONVERGENT B1, `(.L_x_253) ;  /* 0x0000082000017945 */ /* 0x000fe80003800200 */
[----:B------:R-:W-:-:S13]  /*1980*/  ISETP.GE.AND P0, PT, R39, R0, PT ;  /* 0x000000002700720c */ /* 0x000fda0003f06270 */
[----:B------:R-:W-:Y:S05]  /*1990*/  @P0 BRA `(.L_x_255) ;  /* 0x0000000400fc0947 */ /* 0x000fea0003800000 */
[----:B------:R-:W-:Y:S01]  /*19a0*/  LOP3.LUT R5, RZ, R39, RZ, 0x33, !PT ;  /* 0x00000027ff057212 */ /* 0x000fe200078e33ff */
[----:B------:R-:W-:Y:S01]  /*19b0*/  BSSY.RECONVERGENT B2, `(.L_x_256) ;  /* 0x0000015000027945 */ /* 0x000fe20003800200 */
[----:B------:R-:W-:Y:S02]  /*19c0*/  IMAD.MOV.U32 R45, RZ, RZ, R39 ;  /* 0x000000ffff2d7224 */ /* 0x000fe400078e0027 */
[----:B------:R-:W-:-:S04]  /*19d0*/  IADD3 R4, PT, PT, R4, -UR4, R5 ;  /* 0x8000000404047c10 */ /* 0x000fc8000fffe005 */
[C---:B------:R-:W-:Y:S02]  /*19e0*/  LOP3.LUT R5, R4.reuse, 0x600, RZ, 0xc0, !PT ;  /* 0x0000060004057812 */ /* 0x040fe400078ec0ff */
[----:B------:R-:W-:Y:S02]  /*19f0*/  ISETP.GE.U32.AND P1, PT, R4, 0x600, PT ;  /* 0x000006000400780c */ /* 0x000fe40003f26070 */
[----:B------:R-:W-:-:S13]  /*1a00*/  ISETP.NE.AND P0, PT, R5, 0x600, PT ;  /* 0x000006000500780c */ /* 0x000fda0003f05270 */
[----:B------:R-:W-:Y:S05]  /*1a10*/  @!P0 BRA `(.L_x_257) ;  /* 0x0000000000388947 */ /* 0x000fea0003800000 */
[----:B------:R-:W-:Y:S01]  /*1a20*/  LEA.HI R4, R4, 0x1, RZ, 0x17 ;  /* 0x0000000104047811 */ /* 0x000fe200078fb8ff */
[----:B------:R-:W-:Y:S02]  /*1a30*/  VIADD R7, R39, UR4 ;  /* 0x0000000427077c36 */ /* 0x000fe40008000000 */
[----:B------:R-:W-:Y:S01]  /*1a40*/  IMAD.MOV.U32 R45, RZ, RZ, R39 ;  /* 0x000000ffff2d7224 */ /* 0x000fe200078e0027 */
[----:B------:R-:W-:-:S05]  /*1a50*/  LOP3.LUT R4, R4, 0x3, RZ, 0xc0, !PT ;  /* 0x0000000304047812 */ /* 0x000fca00078ec0ff */
[----:B------:R-:W-:-:S07]  /*1a60*/  IMAD.MOV R6, RZ, RZ, -R4 ;  /* 0x000000ffff067224 */ /* 0x000fce00078e0a04 */
.L_x_258:
[----:B------:R-:W-:-:S06]  /*1a70*/  IMAD.WIDE.U32 R4, R7, 0x8, R2 ;  /* 0x0000000807047825 */ /* 0x000fcc00078e0002 */
[----:B------:R-:W2:Y:S01]  /*1a80*/  LDG.E.64.CONSTANT R4, desc[UR6][R4.64] ;  /* 0x0000000604047981 */ /* 0x000ea2000c1e9b00 */
[----:B------:R-:W-:Y:S02]  /*1a90*/  VIADD R6, R6, 0x1 ;  /* 0x0000000106067836 */ /* 0x000fe40000000000 */
[----:B------:R-:W-:Y:S02]  /*1aa0*/  VIADD R45, R45, 0x200 ;  /* 0x000002002d2d7836 */ /* 0x000fe40000000000 */
[----:B------:R-:W-:Y:S01]  /*1ab0*/  VIADD R7, R7, 0x200 ;  /* 0x0000020007077836 */ /* 0x000fe20000000000 */
[----:B------:R-:W-:Y:S02]  /*1ac0*/  ISETP.NE.AND P0, PT, R6, RZ, PT ;  /* 0x000000ff0600720c */ /* 0x000fe40003f05270 */
[----:B--2---:R-:W-:-:S05]  /*1ad0*/  IADD3 R43, P2, PT, R4, R43, RZ ;  /* 0x0000002b042b7210 */ /* 0x004fca0007f5e0ff */
[----:B------:R-:W-:-:S06]  /*1ae0*/  IMAD.X R41, R5, 0x1, R41, P2 ;  /* 0x0000000105297824 */ /* 0x000fcc00010e0629 */
[----:B------:R-:W-:Y:S05]  /*1af0*/  @P0 BRA `(.L_x_258) ;  /* 0xfffffffc00dc0947 */ /* 0x000fea000383ffff */
.L_x_257:
[----:B------:R-:W-:Y:S05]  /*1b00*/  BSYNC.RECONVERGENT B2 ;  /* 0x0000000000027941 */ /* 0x000fea0003800200 */
.L_x_256:
[----:B------:R-:W-:Y:S05]  /*1b10*/  @!P1 BRA `(.L_x_255) ;  /* 0x00000004009c9947 */ /* 0x000fea0003800000 */
[----:B------:R-:W0:Y:S01]  /*1b20*/  LDCU.64 UR8, c[0x0][0x380] ;  /* 0x00007000ff0877ac */ /* 0x000e220008000a00 */
[----:B------:R-:W-:Y:S01]  /*1b30*/  IMAD.IADD R7, R0, 0x1, -R45 ;  /* 0x0000000100077824 */ /* 0x000fe200078e0a2d */
[C---:B------:R-:W-:Y:S01]  /*1b40*/  IADD3 R4, P0, PT, R45.reuse, UR4, RZ ;  /* 0x000000042d047c10 */ /* 0x040fe2000ff1e0ff */
[----:B------:R-:W-:Y:S01]  /*1b50*/  BSSY.RECONVERGENT B2, `(.L_x_259) ;  /* 0x0000039000027945 */ /* 0x000fe20003800200 */
[----:B------:R-:W-:Y:S02]  /*1b60*/  VIADD R38, R45, UR4 ;  /* 0x000000042d267c36 */ /* 0x000fe40008000000 */
[----:B------:R-:W-:Y:S01]  /*1b70*/  ISETP.GT.AND P1, PT, R7, 0x1800, PT ;  /* 0x000018000700780c */ /* 0x000fe20003f24270 */
[----:B------:R-:W-:Y:S01]  /*1b80*/  IMAD.X R5, RZ, RZ, RZ, P0 ;  /* 0x000000ffff057224 */ /* 0x000fe200000e06ff */
[----:B0-----:R-:W-:-:S04]  /*1b90*/  LEA R6, P0, R4, UR8, 0x3 ;  /* 0x0000000804067c11 */ /* 0x001fc8000f8018ff */
[----:B------:R-:W-:Y:S02]  /*1ba0*/  LEA.HI.X R4, R4, UR9, R5, 0x3, P0 ;  /* 0x0000000904047c11 */ /* 0x000fe400080f1c05 */
[----:B------:R-:W-:-:S05]  /*1bb0*/  IADD3 R6, P0, PT, R6, 0x2000, RZ ;  /* 0x0000200006067810 */ /* 0x000fca0007f1e0ff */
[----:B------:R-:W-:Y:S01]  /*1bc0*/  IMAD.X R7, RZ, RZ, R4, P0 ;  /* 0x000000ffff077224 */ /* 0x000fe200000e0604 */
[----:B------:R-:W-:Y:S01]  /*1bd0*/  PLOP3.LUT P0, PT, PT, PT, PT, 0x80, 0x8 ;  /* 0x000000000008781c */ /* 0x000fe20003f0f070 */
[----:B------:R-:W-:-:S12]  /*1be0*/  @!P1 BRA `(.L_x_260) ;  /* 0x0000000000bc9947 */ /* 0x000fd80003800000 */
[----:B------:R-:W-:Y:S01]  /*1bf0*/  PLOP3.LUT P0, PT, PT, PT, PT, 0x8, 0x80 ;  /* 0x000000000080781c */ /* 0x000fe20003f0e170 */
[----:B------:R-:W-:-:S12]  /*1c00*/  VIADD R40, R0, 0xffffe800 ;  /* 0xffffe80000287836 */ /* 0x000fd80000000000 */
.L_x_261:
[C-C-:B------:R-:W-:Y:S01]  /*1c10*/  IMAD.WIDE.U32 R8, R38.reuse, 0x8, R2.reuse ;  /* 0x0000000826087825 */ /* 0x140fe200078e0002 */
[----:B------:R-:W2:Y:S03]  /*1c20*/  LDG.E.64.CONSTANT R4, desc[UR6][R6.64+-0x1000] ;  /* 0xfff0000606047981 */ /* 0x000ea6000c1e9b00 */
[----:B------:R-:W-:Y:S01]  /*1c30*/  VIADD R25, R38, 0x800 ;  /* 0x0000080026197836 */ /* 0x000fe20000000000 */
[----:B------:R-:W3:Y:S04]  /*1c40*/  LDG.E.64.CONSTANT R10, desc[UR6][R6.64] ;  /* 0x00000006060a7981 */ /* 0x000ee8000c1e9b00 */
[----:B------:R-:W2:Y:S01]  /*1c50*/  LDG.E.64.CONSTANT R8, desc[UR6][R8.64] ;  /* 0x0000000608087981 */ /* 0x000ea2000c1e9b00 */
[----:B------:R-:W-:-:S03]  /*1c60*/  IMAD.WIDE.U32 R24, R25, 0x8, R2 ;  /* 0x0000000819187825 */ /* 0x000fc600078e0002 */
[----:B------:R-:W3:Y:S01]  /*1c70*/  LDG.E.64.CONSTANT R26, desc[UR6][R6.64+0x1000] ;  /* 0x00100006061a7981 */ /* 0x000ee2000c1e9b00 */
[----:B------:R-:W-:-:S03]  /*1c80*/  VIADD R17, R38, 0x1000 ;  /* 0x0000100026117836 */ /* 0x000fc60000000000 */
[----:B------:R-:W4:Y:S01]  /*1c90*/  LDG.E.64.CONSTANT R22, desc[UR6][R6.64+0x3000] ;  /* 0x0030000606167981 */ /* 0x000f22000c1e9b00 */
[----:B------:R-:W-:-:S03]  /*1ca0*/  IMAD.WIDE.U32 R16, R17, 0x8, R2 ;  /* 0x0000000811107825 */ /* 0x000fc600078e0002 */
[----:B------:R-:W4:Y:S04]  /*1cb0*/  LDG.E.64.CONSTANT R24, desc[UR6][R24.64] ;  /* 0x0000000618187981 */ /* 0x000f28000c1e9b00 */
[----:B------:R-:W5:Y:S04]  /*1cc0*/  LDG.E.64.CONSTANT R20, desc[UR6][R6.64+0x4000] ;  /* 0x0040000606147981 */ /* 0x000f68000c1e9b00 */
[----:B------:R-:W5:Y:S04]  /*1cd0*/  LDG.E.64.CONSTANT R18, desc[UR6][R6.64+0x5000] ;  /* 0x0050000606127981 */ /* 0x000f68000c1e9b00 */
[----:B------:R-:W5:Y:S04]  /*1ce0*/  LDG.E.64.CONSTANT R14, desc[UR6][R6.64+0x7000] ;  /* 0x00700006060e7981 */ /* 0x000f68000c1e9b00 */
[----:B------:R-:W5:Y:S01]  /*1cf0*/  LDG.E.64.CONSTANT R16, desc[UR6][R16.64] ;  /* 0x0000000610107981 */ /* 0x000f62000c1e9b00 */
[----:B------:R-:W-:-:S03]  /*1d00*/  VIADD R33, R38, 0x1800 ;  /* 0x0000180026217836 */ /* 0x000fc60000000000 */
[----:B------:R-:W5:Y:S04]  /*1d10*/  LDG.E.64.CONSTANT R12, desc[UR6][R6.64+0x8000] ;  /* 0x00800006060c7981 */ /* 0x000f68000c1e9b00 */
[----:B------:R-:W5:Y:S01]  /*1d20*/  LDG.E.64.CONSTANT R28, desc[UR6][R6.64+0x9000] ;  /* 0x00900006061c7981 */ /* 0x000f62000c1e9b00 */
[----:B------:R-:W-:-:S03]  /*1d30*/  IMAD.WIDE.U32 R32, R33, 0x8, R2 ;  /* 0x0000000821207825 */ /* 0x000fc600078e0002 */
[----:B------:R-:W5:Y:S04]  /*1d40*/  LDG.E.64.CONSTANT R30, desc[UR6][R6.64+0xb000] ;  /* 0x00b00006061e7981 */ /* 0x000f68000c1e9b00 */
[----:B------:R-:W5:Y:S04]  /*1d50*/  LDG.E.64.CONSTANT R32, desc[UR6][R32.64] ;  /* 0x0000000620207981 */ /* 0x000f68000c1e9b00 */
[----:B------:R-:W5:Y:S04]  /*1d60*/  LDG.E.64.CONSTANT R34, desc[UR6][R6.64+0xc000] ;  /* 0x00c0000606227981 */ /* 0x000f68000c1e9b00 */
[----:B------:R0:W5:Y:S01]  /*1d70*/  LDG.E.64.CONSTANT R36, desc[UR6][R6.64+0xd000] ;  /* 0x00d0000606247981 */ /* 0x000162000c1e9b00 */
[----:B------:R-:W-:-:S02]  /*1d80*/  VIADD R45, R45, 0x2000 ;  /* 0x000020002d2d7836 */ /* 0x000fc40000000000 */
[----:B------:R-:W-:Y:S01]  /*1d90*/  VIADD R38, R38, 0x2000 ;  /* 0x0000200026267836 */ /* 0x000fe20000000000 */
[----:B0-----:R-:W-:-:S05]  /*1da0*/  IADD3 R6, P6, PT, R6, 0x10000, RZ ;  /* 0x0001000006067810 */ /* 0x001fca0007fde0ff */
[----:B------:R-:W-:Y:S01]  /*1db0*/  IMAD.X R7, RZ, RZ, R7, P6 ;  /* 0x000000ffff077224 */ /* 0x000fe200030e0607 */
[----:B--2---:R-:W-:-:S04]  /*1dc0*/  IADD3 R43, P1, P2, R4, R8, R43 ;  /* 0x00000008042b7210 */ /* 0x004fc80007a3e02b */
[----:B---3--:R-:W-:Y:S02]  /*1dd0*/  IADD3 R43, P3, P4, R26, R10, R43 ;  /* 0x0000000a1a2b7210 */ /* 0x008fe40007c7e02b */
[----:B------:R-:W-:-:S04]  /*1de0*/  IADD3.X R5, PT, PT, R5, R9, R41, P1, P2 ;  /* 0x0000000905057210 */ /* 0x000fc80000fe4429 */
[----:B------:R-:W-:Y:S02]  /*1df0*/  IADD3.X R11, PT, PT, R27, R11, R5, P3, P4 ;  /* 0x0000000b1b0b7210 */ /* 0x000fe40001fe8405 */
[----:B----4-:R-:W-:-:S04]  /*1e00*/  IADD3 R43, P1, P2, R22, R24, R43 ;  /* 0x00000018162b7210 */ /* 0x010fc80007a3e02b */
[----:B------:R-:W-:Y:S02]  /*1e10*/  IADD3.X R23, PT, PT, R23, R25, R11, P1, P2 ;  /* 0x0000001917177210 */ /* 0x000fe40000fe440b */
[----:B-----5:R-:W-:-:S04]  /*1e20*/  IADD3 R43, P3, P4, R18, R20, R43 ;  /* 0x00000014122b7210 */ /* 0x020fc80007c7e02b */
[----:B------:R-:W-:Y:S02]  /*1e30*/  IADD3.X R19, PT, PT, R19, R21, R23, P3, P4 ;  /* 0x0000001513137210 */ /* 0x000fe40001fe8417 */
[----:B------:R-:W-:-:S04]  /*1e40*/  IADD3 R43, P1, P2, R14, R16, R43 ;  /* 0x000000100e2b7210 */ /* 0x000fc80007a3e02b */
[----:B------:R-:W-:Y:S02]  /*1e50*/  IADD3.X R15, PT, PT, R15, R17, R19, P1, P2 ;  /* 0x000000110f0f7210 */ /* 0x000fe40000fe4413 */
[----:B------:R-:W-:-:S04]  /*1e60*/  IADD3 R43, P3, P4, R28, R12, R43 ;  /* 0x0000000c1c2b7210 */ /* 0x000fc80007c7e02b */
[----:B------:R-:W-:Y:S02]  /*1e70*/  IADD3.X R13, PT, PT, R29, R13, R15, P3, P4 ;  /* 0x0000000d1d0d7210 */ /* 0x000fe40001fe840f */
[----:B------:R-:W-:Y:S02]  /*1e80*/  ISETP.GE.AND P3, PT, R45, R40, PT ;  /* 0x000000282d00720c */ /* 0x000fe40003f66270 */
[----:B------:R-:W-:-:S04]  /*1e90*/  IADD3 R43, P2, P1, R30, R32, R43 ;  /* 0x000000201e2b7210 */ /* 0x000fc8000795e02b */
[----:B------:R-:W-:Y:S02]  /*1ea0*/  IADD3.X R31, PT, PT, R31, R33, R13, P2, P1 ;  /* 0x000000211f1f7210 */ /* 0x000fe400017e240d */
[----:B------:R-:W-:-:S04]  /*1eb0*/  IADD3 R43, P4, P5, R36, R34, R43 ;  /* 0x00000022242b7210 */ /* 0x000fc80007d9e02b */
[----:B------:R-:W-:Y:S01]  /*1ec0*/  IADD3.X R41, PT, PT, R37, R35, R31, P4, P5 ;  /* 0x0000002325297210 */ /* 0x000fe200027ea41f */
[----:B------:R-:W-:Y:S08]  /*1ed0*/  @!P3 BRA `(.L_x_261) ;  /* 0xfffffffc004cb947 */ /* 0x000ff0000383ffff */
.L_x_260:
[----:B------:R-:W-:Y:S05]  /*1ee0*/  BSYNC.RECONVERGENT B2 ;  /* 0x0000000000027941 */ /* 0x000fea0003800200 */
.L_x_259:
[----:B------:R-:W-:Y:S01]  /*1ef0*/  IMAD.IADD R4, R0, 0x1, -R45 ;  /* 0x0000000100047824 */ /* 0x000fe200078e0a2d */
[----:B------:R-:W-:Y:S04]  /*1f00*/  BSSY.RECONVERGENT B2, `(.L_x_262) ;  /* 0x000001d000027945 */ /* 0x000fe80003800200 */
[----:B------:R-:W-:-:S13]  /*1f10*/  ISETP.GT.AND P1, PT, R4, 0x800, PT ;  /* 0x000008000400780c */ /* 0x000fda0003f24270 */
[----:B------:R-:W-:Y:S05]  /*1f20*/  @!P1 BRA `(.L_x_263) ;  /* 0x0000000000689947 */ /* 0x000fea0003800000 */
[C-C-:B------:R-:W-:Y:S01]  /*1f30*/  IMAD.WIDE.U32 R10, R38.reuse, 0x8, R2.reuse ;  /* 0x00000008260a7825 */ /* 0x140fe200078e0002 */
[----:B------:R-:W2:Y:S03]  /*1f40*/  LDG.E.64.CONSTANT R12, desc[UR6][R6.64+-0x1000] ;  /* 0xfff00006060c7981 */ /* 0x000ea6000c1e9b00 */
[----:B------:R-:W-:Y:S01]  /*1f50*/  VIADD R19, R38, 0x800 ;  /* 0x0000080026137836 */ /* 0x000fe20000000000 */
[----:B------:R-:W3:Y:S04]  /*1f60*/  LDG.E.64.CONSTANT R14, desc[UR6][R6.64] ;  /* 0x00000006060e7981 */ /* 0x000ee8000c1e9b00 */
[----:B------:R-:W2:Y:S01]  /*1f70*/  LDG.E.64.CONSTANT R10, desc[UR6][R10.64] ;  /* 0x000000060a0a7981 */ /* 0x000ea2000c1e9b00 */
[----:B------:R-:W-:-:S03]  /*1f80*/  IMAD.WIDE.U32 R18, R19, 0x8, R2 ;  /* 0x0000000813127825 */ /* 0x000fc600078e0002 */
[----:B------:R-:W3:Y:S04]  /*1f90*/  LDG.E.64.CONSTANT R16, desc[UR6][R6.64+0x1000] ;  /* 0x0010000606107981 */ /* 0x000ee8000c1e9b00 */
[----:B------:R-:W4:Y:S04]  /*1fa0*/  LDG.E.64.CONSTANT R20, desc[UR6][R6.64+0x3000] ;  /* 0x0030000606147981 */ /* 0x000f28000c1e9b00 */
[----:B------:R-:W4:Y:S04]  /*1fb0*/  LDG.E.64.CONSTANT R18, desc[UR6][R18.64] ;  /* 0x0000000612127981 */ /* 0x000f28000c1e9b00 */
[----:B------:R-:W5:Y:S04]  /*1fc0*/  LDG.E.64.CONSTANT R4, desc[UR6][R6.64+0x4000] ;  /* 0x0040000606047981 */ /* 0x000f68000c1e9b00 */
[----:B------:R-:W5:Y:S01]  /*1fd0*/  LDG.E.64.CONSTANT R8, desc[UR6][R6.64+0x5000] ;  /* 0x0050000606087981 */ /* 0x000f62000c1e9b00 */
[----:B------:R-:W-:-:S02]  /*1fe0*/  VIADD R45, R45, 0x1000 ;  /* 0x000010002d2d7836 */ /* 0x000fc40000000000 */
[----:B------:R-:W-:Y:S01]  /*1ff0*/  VIADD R38, R38, 0x1000 ;  /* 0x0000100026267836 */ /* 0x000fe20000000000 */
[----:B--2---:R-:W-:-:S04]  /*2000*/  IADD3 R43, P0, P1, R12, R10, R43 ;  /* 0x0000000a0c2b7210 */ /* 0x004fc8000791e02b */
[----:B------:R-:W-:Y:S02]  /*2010*/  IADD3.X R13, PT, PT, R13, R11, R41, P0, P1 ;  /* 0x0000000b0d0d7210 */ /* 0x000fe400007e2429 */
[----:B---3--:R-:W-:Y:S02]  /*2020*/  IADD3 R43, P0, P1, R16, R14, R43 ;  /* 0x0000000e102b7210 */ /* 0x008fe4000791e02b */
[----:B------:R-:W-:Y:S02]  /*2030*/  IADD3 R10, P3, PT, R6, 0x8000, RZ ;  /* 0x00008000060a7810 */ /* 0x000fe40007f7e0ff */
[----:B------:R-:W-:Y:S02]  /*2040*/  IADD3.X R15, PT, PT, R17, R15, R13, P0, P1 ;  /* 0x0000000f110f7210 */ /* 0x000fe400007e240d */
[----:B----4-:R-:W-:Y:S01]  /*2050*/  IADD3 R43, P0, P1, R20, R18, R43 ;  /* 0x00000012142b7210 */ /* 0x010fe2000791e02b */
[----:B------:R-:W-:-:S03]  /*2060*/  IMAD.X R11, RZ, RZ, R7, P3 ;  /* 0x000000ffff0b7224 */ /* 0x000fc600018e0607 */
[----:B------:R-:W-:Y:S02]  /*2070*/  IADD3.X R21, PT, PT, R21, R19, R15, P0, P1 ;  /* 0x0000001315157210 */ /* 0x000fe400007e240f */
[----:B-----5:R-:W-:Y:S01]  /*2080*/  IADD3 R43, P1, P2, R8, R4, R43 ;  /* 0x00000004082b7210 */ /* 0x020fe20007a3e02b */
[----:B------:R-:W-:Y:S01]  /*2090*/  IMAD.MOV.U32 R6, RZ, RZ, R10 ;  /* 0x000000ffff067224 */ /* 0x000fe200078e000a */
[----:B------:R-:W-:Y:S01]  /*20a0*/  PLOP3.LUT P0, PT, PT, PT, PT, 0x8, 0x80 ;  /* 0x000000000080781c */ /* 0x000fe20003f0e170 */
[----:B------:R-:W-:Y:S01]  /*20b0*/  IMAD.MOV.U32 R7, RZ, RZ, R11 ;  /* 0x000000ffff077224 */ /* 0x000fe200078e000b */
[----:B------:R-:W-:-:S11]  /*20c0*/  IADD3.X R41, PT, PT, R9, R5, R21, P1, P2 ;  /* 0x0000000509297210 */ /* 0x000fd60000fe4415 */
.L_x_263:
[----:B------:R-:W-:Y:S05]  /*20d0*/  BSYNC.RECONVERGENT B2 ;  /* 0x0000000000027941 */ /* 0x000fea0003800200 */
.L_x_262:
[----:B------:R-:W-:-:S13]  /*20e0*/  ISETP.LT.OR P0, PT, R45, R0, P0 ;  /* 0x000000002d00720c */ /* 0x000fda0000701670 */
[----:B------:R-:W-:Y:S05]  /*20f0*/  @!P0 BRA `(.L_x_255) ;  /* 0x0000000000248947 */ /* 0x000fea0003800000 */
[----:B------:R-:W-:Y:S01]  /*2100*/  IMAD.WIDE.U32 R2, R38, 0x8, R2 ;  /* 0x0000000826027825 */ /* 0x000fe200078e0002 */
[----:B------:R-:W2:Y:S04]  /*2110*/  LDG.E.64.CONSTANT R4, desc[UR6][R6.64+-0x1000] ;  /* 0xfff0000606047981 */ /* 0x000ea8000c1e9b00 */
[----:B------:R-:W3:Y:S04]  /*2120*/  LDG.E.64.CONSTANT R8, desc[UR6][R6.64] ;  /* 0x0000000606087981 */ /* 0x000ee8000c1e9b00 */
[----:B------:R-:W2:Y:S04]  /*2130*/  LDG.E.64.CONSTANT R2, desc[UR6][R2.64] ;  /* 0x0000000602027981 */ /* 0x000ea8000c1e9b00 */
[----:B------:R-:W3:Y:S01]  /*2140*/  LDG.E.64.CONSTANT R10, desc[UR6][R6.64+0x1000] ;  /* 0x00100006060a7981 */ /* 0x000ee2000c1e9b00 */
[----:B--2---:R-:W-:-:S04]  /*2150*/  IADD3 R43, P0, P1, R4, R2, R43 ;  /* 0x00000002042b7210 */ /* 0x004fc8000791e02b */
[----:B---3--:R-:W-:Y:S02]  /*2160*/  IADD3 R43, P2, P3, R10, R8, R43 ;  /* 0x000000080a2b7210 */ /* 0x008fe40007b5e02b */
[----:B------:R-:W-:-:S04]  /*2170*/  IADD3.X R41, PT, PT, R5, R3, R41, P0, P1 ;  /* 0x0000000305297210 */ /* 0x000fc800007e2429 */
[----:B------:R-:W-:-:S07]  /*2180*/  IADD3.X R41, PT, PT, R11, R9, R41, P2, P3 ;  /* 0x000000090b297210 */ /* 0x000fce00017e6429 */
.L_x_255:
[----:B------:R-:W-:Y:S05]  /*2190*/  BSYNC.RECONVERGENT B1 ;  /* 0x0000000000017941 */ /* 0x000fea0003800200 */
.L_x_253:
[----:B------:R-:W0:Y:S01]  /*21a0*/  S2R R6, SR_LANEID ;  /* 0x0000000000067919 */ /* 0x000e220000000000 */
[----:B------:R-:W1:Y:S04]  /*21b0*/  SHFL.DOWN PT, R0, R43, 0x1, 0x1f ;  /* 0x08201f002b007f89 */ /* 0x000e6800000e0000 */
[----:B------:R-:W2:Y:S01]  /*21c0*/  SHFL.DOWN PT, R2, R41, 0x1, 0x1f ;  /* 0x08201f0029027f89 */ /* 0x000ea200000e0000 */
[C---:B0-----:R-:W-:Y:S02]  /*21d0*/  ISETP.GT.AND P0, PT, R6.reuse, 0x1e, PT ;  /* 0x0000001e0600780c */ /* 0x041fe40003f04270 */
[----:B------:R-:W-:Y:S02]  /*21e0*/  ISETP.GT.AND P1, PT, R6, 0x1d, PT ;  /* 0x0000001d0600780c */ /* 0x000fe40003f24270 */
[----:B-1----:R-:W-:-:S02]  /*21f0*/  SEL R0, R0, RZ, !P0 ;  /* 0x000000ff00007207 */ /* 0x002fc40004000000 */
[----:B--2---:R-:W-:Y:S02]  /*2200*/  SEL R2, R2, RZ, !P0 ;  /* 0x000000ff02027207 */ /* 0x004fe40004000000 */
[----:B------:R-:W-:Y:S02]  /*2210*/  IADD3 R7, P0, PT, R43, R0, RZ ;  /* 0x000000002b077210 */ /* 0x000fe40007f1e0ff */
[----:B------:R-:W-:-:S03]  /*2220*/  ISETP.NE.AND P2, PT, R6, RZ, PT ;  /* 0x000000ff0600720c */ /* 0x000fc60003f45270 */
[----:B------:R-:W-:Y:S01]  /*2230*/  IMAD.X R9, R41, 0x1, R2, P0 ;  /* 0x0000000129097824 */ /* 0x000fe200000e0602 */
[----:B------:R-:W0:Y:S04]  /*2240*/  SHFL.DOWN PT, R0, R7, 0x2, 0x1f ;  /* 0x08401f0007007f89 */ /* 0x000e2800000e0000 */
[----:B------:R-:W1:Y:S05]  /*2250*/  SHFL.DOWN PT, R2, R9, 0x2, 0x1f ;  /* 0x08401f0009027f89 */ /* 0x000e6a00000e0000 */
[----:B------:R-:W2:Y:S01]  /*2260*/  @!P2 S2R R11, SR_CgaCtaId ;  /* 0x00000000000ba919 */ /* 0x000ea20000008800 */
        /* <DEDUP_REMOVED lines=12> */
[----:B------:R-:W-:-:S05]  /*2330*/  IMAD.X R9, R2, 0x1, R5, P0 ;  /* 0x0000000102097824 */ /* 0x000fca00000e0605 */
[----:B------:R-:W1:Y:S01]  /*2340*/  SHFL.DOWN PT, R2, R9, 0x8, 0x1f ;  /* 0x09001f0009027f89 */ /* 0x000e6200000e0000 */
[----:B0-----:R-:W-:-:S04]  /*2350*/  SEL R0, R0, RZ, !P1 ;  /* 0x000000ff00007207 */ /* 0x001fc80004800000 */
[----:B------:R-:W-:Y:S02]  /*2360*/  IADD3 R5, P0, PT, R0, R7, RZ ;  /* 0x0000000700057210 */ /* 0x000fe40007f1e0ff */
[----:B-1----:R-:W-:-:S03]  /*2370*/  SEL R2, R2, RZ, !P1 ;  /* 0x000000ff02027207 */ /* 0x002fc60004800000 */
[----:B------:R-:W0:Y:S01]  /*2380*/  SHFL.DOWN PT, R0, R5, 0x10, 0x1f ;  /* 0x0a001f0005007f89 */ /* 0x000e2200000e0000 */
[----:B------:R-:W-:Y:S02]  /*2390*/  ISETP.GT.AND P1, PT, R6, 0xf, PT ;  /* 0x0000000f0600780c */ /* 0x000fe40003f24270 */
[----:B------:R-:W-:Y:S01]  /*23a0*/  @!P2 SHF.R.U32.HI R6, RZ, 0x2, R39 ;  /* 0x00000002ff06a819 */ /* 0x000fe20000011627 */
[----:B------:R-:W-:Y:S01]  /*23b0*/  IMAD.X R4, R2, 0x1, R9, P0 ;  /* 0x0000000102047824 */ /* 0x000fe200000e0609 */
[----:B------:R-:W-:Y:S02]  /*23c0*/  @!P2 MOV R2, 0x400 ;  /* 0x000004000002a802 */ /* 0x000fe40000000f00 */
[----:B------:R-:W-:Y:S02]  /*23d0*/  @!P2 LOP3.LUT R6, R6, 0xf8, RZ, 0xc0, !PT ;  /* 0x000000f80606a812 */ /* 0x000fe400078ec0ff */
[----:B------:R-:W1:Y:S01]  /*23e0*/  SHFL.DOWN PT, R3, R4, 0x10, 0x1f ;  /* 0x0a001f0004037f89 */ /* 0x000e6200000e0000 */
[----:B--2---:R-:W-:-:S05]  /*23f0*/  @!P2 LEA R11, R11, R2, 0x18 ;  /* 0x000000020b0ba211 */ /* 0x004fca00078ec0ff */
[----:B------:R-:W-:Y:S01]  /*2400*/  @!P2 IMAD.IADD R11, R6, 0x1, R11 ;  /* 0x00000001060ba824 */ /* 0x000fe200078e020b */
[----:B0-----:R-:W-:-:S04]  /*2410*/  SEL R0, R0, RZ, !P1 ;  /* 0x000000ff00007207 */ /* 0x001fc80004800000 */
[----:B------:R-:W-:Y:S02]  /*2420*/  IADD3 R2, P0, PT, R0, R5, RZ ;  /* 0x0000000500027210 */ /* 0x000fe40007f1e0ff */
[----:B-1----:R-:W-:-:S05]  /*2430*/  SEL R3, R3, RZ, !P1 ;  /* 0x000000ff03037207 */ /* 0x002fca0004800000 */
[----:B------:R-:W-:Y:S01]  /*2440*/  IMAD.X R3, R3, 0x1, R4, P0 ;  /* 0x0000000103037824 */ /* 0x000fe200000e0604 */
[----:B------:R-:W-:-:S04]  /*2450*/  ISETP.NE.AND P0, PT, R39, RZ, PT ;  /* 0x000000ff2700720c */ /* 0x000fc80003f05270 */
[----:B------:R0:W-:Y:S01]  /*2460*/  @!P2 STS.64 [R11+0x10], R2 ;  /* 0x000010020b00a388 */ /* 0x0001e20000000a00 */
[----:B------:R-:W-:Y:S08]  /*2470*/  BAR.SYNC.DEFER_BLOCKING 0x0 ;  /* 0x0000000000007b1d */ /* 0x000ff00000010000 */
[----:B------:R-:W-:Y:S05]  /*2480*/  @P0 BRA `(.L_x_251) ;  /* 0x00000000006c0947 */ /* 0x000fea0003800000 */
[----:B------:R-:W1:Y:S01]  /*2490*/  S2UR UR5, SR_CgaCtaId ;  /* 0x00000000000579c3 */ /* 0x000e620000008800 */
[----:B------:R-:W-:Y:S02]  /*24a0*/  UMOV UR4, 0x400 ;  /* 0x0000040000047882 */ /* 0x000fe40000000000 */
[----:B-1----:R-:W-:-:S09]  /*24b0*/  ULEA UR4, UR5, UR4, 0x18 ;  /* 0x0000000405047291 */ /* 0x002fd2000f8ec0ff */
[----:B------:R-:W-:Y:S04]  /*24c0*/  LDS.64 R32, [UR4+0x18] ;  /* 0x00001804ff207984 */ /* 0x000fe80008000a00 */
[----:B------:R-:W1:Y:S04]  /*24d0*/  LDS.128 R28, [UR4+0x20] ;  /* 0x00002004ff1c7984 */ /* 0x000e680008000c00 */
[----:B------:R-:W2:Y:S04]  /*24e0*/  LDS.128 R24, [UR4+0x30] ;  /* 0x00003004ff187984 */ /* 0x000ea80008000c00 */
[----:B------:R-:W3:Y:S04]  /*24f0*/  LDS.128 R20, [UR4+0x40] ;  /* 0x00004004ff147984 */ /* 0x000ee80008000c00 */
[----:B------:R-:W4:Y:S04]  /*2500*/  LDS.128 R16, [UR4+0x50] ;  /* 0x00005004ff107984 */ /* 0x000f280008000c00 */
[----:B------:R-:W5:Y:S04]  /*2510*/  LDS.128 R12, [UR4+0x60] ;  /* 0x00006004ff0c7984 */ /* 0x000f680008000c00 */
[----:B0-----:R-:W0:Y:S04]  /*2520*/  LDS.128 R8, [UR4+0x70] ;  /* 0x00007004ff087984 */ /* 0x001e280008000c00 */
[----:B------:R-:W0:Y:S01]  /*2530*/  LDS.128 R4, [UR4+0x80] ;  /* 0x00008004ff047984 */ /* 0x000e220008000c00 */
[----:B-1----:R-:W-:-:S04]  /*2540*/  IADD3 R35, P1, P2, R28, R32, R2 ;  /* 0x000000201c237210 */ /* 0x002fc80007a3e002 */
[----:B--2---:R-:W-:Y:S02]  /*2550*/  IADD3 R35, P3, P4, R24, R35, R30 ;  /* 0x0000002318237210 */ /* 0x004fe40007c7e01e */
[----:B------:R-:W-:Y:S02]  /*2560*/  IADD3.X R29, PT, PT, R29, R33, R3, P1, P2 ;  /* 0x000000211d1d7210 */ /* 0x000fe40000fe4403 */
[----:B---3--:R-:W-:Y:S02]  /*2570*/  IADD3 R3, P1, P2, R20, R35, R26 ;  /* 0x0000002314037210 */ /* 0x008fe40007a3e01a */
[----:B------:R-:W-:Y:S02]  /*2580*/  IADD3.X R25, PT, PT, R25, R29, R31, P3, P4 ;  /* 0x0000001d19197210 */ /* 0x000fe40001fe841f */
[----:B----4-:R-:W-:Y:S02]  /*2590*/  IADD3 R3, P3, P4, R16, R3, R22 ;  /* 0x0000000310037210 */ /* 0x010fe40007c7e016 */
[----:B------:R-:W-:-:S02]  /*25a0*/  IADD3.X R21, PT, PT, R21, R25, R27, P1, P2 ;  /* 0x0000001915157210 */ /* 0x000fc40000fe441b */
[----:B-----5:R-:W-:Y:S02]  /*25b0*/  IADD3 R3, P1, P2, R12, R3, R18 ;  /* 0x000000030c037210 */ /* 0x020fe40007a3e012 */
[----:B------:R-:W-:Y:S02]  /*25c0*/  IADD3.X R17, PT, PT, R17, R21, R23, P3, P4 ;  /* 0x0000001511117210 */ /* 0x000fe40001fe8417 */
[----:B0-----:R-:W-:Y:S02]  /*25d0*/  IADD3 R3, P3, P4, R8, R3, R14 ;  /* 0x0000000308037210 */ /* 0x001fe40007c7e00e */
[----:B------:R-:W-:Y:S02]  /*25e0*/  IADD3.X R13, PT, PT, R13, R17, R19, P1, P2 ;  /* 0x000000110d0d7210 */ /* 0x000fe40000fe4413 */
[----:B------:R-:W-:Y:S02]  /*25f0*/  IADD3 R3, P1, P2, R4, R3, R10 ;  /* 0x0000000304037210 */ /* 0x000fe40007a3e00a */
[----:B------:R-:W-:-:S02]  /*2600*/  IADD3.X R9, PT, PT, R9, R13, R15, P3, P4 ;  /* 0x0000000d09097210 */ /* 0x000fc40001fe840f */
[----:B------:R-:W-:Y:S02]  /*2610*/  IADD3 R2, P3, PT, R3, R6, RZ ;  /* 0x0000000603027210 */ /* 0x000fe40007f7e0ff */
[----:B------:R-:W-:-:S05]  /*2620*/  IADD3.X R3, PT, PT, R5, R9, R11, P1, P2 ;  /* 0x0000000905037210 */ /* 0x000fca0000fe440b */
[----:B------:R-:W-:-:S07]  /*2630*/  IMAD.X R3, R3, 0x1, R7, P3 ;  /* 0x0000000103037824 */ /* 0x000fce00018e0607 */
.L_x_251:
[----:B------:R-:W-:Y:S05]  /*2640*/  BSYNC.RECONVERGENT B0 ;  /* 0x0000000000007941 */ /* 0x000fea0003800200 */
.L_x_236:
[----:B------:R-:W-:Y:S05]  /*2650*/  @P0 EXIT ;  /* 0x000000000000094d */ /* 0x000fea0003800000 */
[----:B------:R-:W0:Y:S01]  /*2660*/  LDCU.64 UR4, c[0x0][0x398] ;  /* 0x00007300ff0477ac */ /* 0x000e220008000a00 */
[----:B------:R-:W3:Y:S01]  /*2670*/  LDC.64 R4, c[0x0][0x388] ;  /* 0x0000e200ff047b82 */ /* 0x000ee20000000a00 */
[----:B012---:R-:W-:-:S04]  /*2680*/  IADD3 R2, P0, PT, R2, UR4, RZ ;  /* 0x0000000402027c10 */ /* 0x007fc8000ff1e0ff */
[----:B------:R-:W-:-:S05]  /*2690*/  IADD3.X R3, PT, PT, R3, UR5, RZ, P0, !PT ;  /* 0x0000000503037c10 */ /* 0x000fca00087fe4ff */
[----:B---3--:R-:W-:Y:S01]  /*26a0*/  STG.E.64 desc[UR6][R4.64], R2 ;  /* 0x0000000204007986 */ /* 0x008fe2000c101b06 */
[----:B------:R-:W-:Y:S05]  /*26b0*/  EXIT ;  /* 0x000000000000794d */ /* 0x000fea0003800000 */
.L_x_264:
        /* <DEDUP_REMOVED lines=12> */
.L_x_485:


//--------------------- .text._ZN3cub18CUB_300001_SM_10006detail6reduce18DeviceReduceKernelINS2_10policy_hubIlyN4cuda3std3__44plusIlEEE10Policy1000EN6thrust24THRUST_300001_SM_1000_NS18transform_iteratorI6is_posNSD_6detail15normal_iteratorINSD_10device_ptrIfEEEEllEEyS9_lNS7_10__identityEEEvT0_PT3_T1_NS0_13GridEvenShareISQ_EET2_T4_ --------------------------
	.section	.text._ZN3cub18CUB_300001_SM_10006detail6reduce18DeviceReduceKernelINS2_10policy_hubIlyN4cuda3std3__44plusIlEEE10Policy1000EN6thrust24THRUST_300001_SM_1000_NS18transform_iteratorI6is_posNSD_6detail15normal_iteratorINSD_10device_ptrIfEEEEllEEyS9_lNS7_10__identityEEEvT0_PT3_T1_NS0_13GridEvenShareISQ_EET2_T4_,"ax",@progbits
	.align	128
        .global         _ZN3cub18CUB_300001_SM_10006detail6reduce18DeviceReduceKernelINS2_10policy_hubIlyN4cuda3std3__44plusIlEEE10Policy1000EN6thrust24THRUST_300001_SM_1000_NS18transform_iteratorI6is_posNSD_6detail15normal_iteratorINSD_10device_ptrIfEEEEllEEyS9_lNS7_10__identityEEEvT0_PT3_T1_NS0_13GridEvenShareISQ_EET2_T4_
        .type           _ZN3cub18CUB_300001_SM_10006detail6reduce18DeviceReduceKernelINS2_10policy_hubIlyN4cuda3std3__44plusIlEEE10Policy1000EN6thrust24THRUST_300001_SM_1000_NS18transform_iteratorI6is_posNSD_6detail15normal_iteratorINSD_10device_ptrIfEEEEllEEyS9_lNS7_10__identityEEEvT0_PT3_T1_NS0_13GridEvenShareISQ_EET2_T4_,@function
        .size           _ZN3cub18CUB_300001_SM_10006detail6reduce18DeviceReduceKernelINS2_10policy_hubIlyN4cuda3std3__44plusIlEEE10Policy1000EN6thrust24THRUST_300001_SM_1000_NS18transform_iteratorI6is_posNSD_6detail15normal_iteratorINSD_10device_ptrIfEEEEllEEyS9_lNS7_10__identityEEEvT0_PT3_T1_NS0_13GridEvenShareISQ_EET2_T4_,(.L_x_486 - _ZN3cub18CUB_300001_SM_10006detail6reduce18DeviceReduceKernelINS2_10policy_hubIlyN4cuda3std3__44plusIlEEE10Policy1000EN6thrust24THRUST_300001_SM_1000_NS18transform_iteratorI6is_posNSD_6detail15normal_iteratorINSD_10device_ptrIfEEEEllEEyS9_lNS7_10__identityEEEvT0_PT3_T1_NS0_13GridEvenShareISQ_EET2_T4_)
        .other          _ZN3cub18CUB_300001_SM_10006detail6reduce18DeviceReduceKernelINS2_10policy_hubIlyN4cuda3std3__44plusIlEEE10Policy1000EN6thrust24THRUST_300001_SM_1000_NS18transform_iteratorI6is_posNSD_6detail15normal_iteratorINSD_10device_ptrIfEEEEllEEyS9_lNS7_10__identityEEEvT0_PT3_T1_NS0_13GridEvenShareISQ_EET2_T4_,@"STO_CUDA_ENTRY STV_DEFAULT"
_ZN3cub18CUB_300001_SM_10006detail6reduce18DeviceReduceKernelINS2_10policy_hubIlyN4cuda3std3__44plusIlEEE10Policy1000EN6thrust24THRUST_300001_SM_1000_NS18transform_iteratorI6is_posNSD_6detail15normal_iteratorINSD_10device_ptrIfEEEEllEEyS9_lNS7_10__identityEEEvT0_PT3_T1_NS0_13GridEvenShareISQ_EET2_T4_:
.text._ZN3cub18CUB_300001_SM_10006detail6reduce18DeviceReduceKernelINS2_10policy_hubIlyN4cuda3std3__44plusIlEEE10Policy1000EN6thrust24THRUST_300001_SM_1000_NS18transform_iteratorI6is_posNSD_6detail15normal_iteratorINSD_10device_ptrIfEEEEllEEyS9_lNS7_10__identityEEEvT0_PT3_T1_NS0_13GridEvenShareISQ_EET2_T4_:
[----:B------:R-:W-:Y:S01]  /*0000*/  LDC R1, c[0x0][0x37c] ;  /* 0x0000df00ff017b82 */ /* 0x000fe20000000800 */
[----:B------:R-:W0:Y:S01]  /*0010*/  S2R R0, SR_CTAID.X ;  /* 0x0000000000007919 */ /* 0x000e220000002500 */
[----:B------:R-:W1:Y:S01]  /*0020*/  LDCU.64 UR6, c[0x0][0x3c0] ;  /* 0x00007800ff0677ac */ /* 0x000e620008000a00 */
[----:B------:R-:W-:Y:S01]  /*0030*/  BSSY.RECONVERGENT B0, `(.L_x_265) ;  /* 0x000031b000007945 */ /* 0x000fe20003800200 */
[----:B------:R-:W2:Y:S01]  /*0040*/  LDCU UR4, c[0x0][0x3c8] ;  /* 0x00007900ff0477ac */ /* 0x000ea20008000800 */
[----:B------:R-:W3:Y:S01]  /*0050*/  LDCU.64 UR8, c[0x0][0x358] ;  /* 0x00006b00ff0877ac */ /* 0x000ee20008000a00 */
[----:B-1----:R-:W-:Y:S02]  /*0060*/  IMAD.U32 R2, RZ, RZ, UR6 ;  /* 0x00000006ff027e24 */ /* 0x002fe4000f8e00ff */
[----:B------:R-:W-:Y:S02]  /*0070*/  IMAD.U32 R3, RZ, RZ, UR7 ;  /* 0x00000007ff037e24 */ /* 0x000fe4000f8e00ff */
[----:B--2---:R-:W-:-:S04]  /*0080*/  IMAD.U32 R16, RZ, RZ, UR4 ;  /* 0x00000004ff107e24 */ /* 0x004fc8000f8e00ff */
[----:B------:R-:W-:Y:S02]  /*0090*/  IMAD R11, R16, 0xe00, RZ ;  /* 0x00000e00100b7824 */ /* 0x000fe400078e02ff */
[----:B0-----:R-:W-:-:S03]  /*00a0*/  IMAD R9, R0, 0xe00, RZ ;  /* 0x00000e0000097824 */ /* 0x001fc600078e02ff */
[----:B------:R-:W-:Y:S02]  /*00b0*/  SHF.R.S32.HI R8, RZ, 0x1f, R11 ;  /* 0x0000001fff087819 */ /* 0x000fe4000001140b */
[----:B------:R-:W-:-:S04]  /*00c0*/  IADD3 R18, P1, PT, -R9, R2, RZ ;  /* 0x0000000209127210 */ /* 0x000fc80007f3e1ff */
[----:B------:R-:W-:Y:S02]  /*00d0*/  ISETP.GT.U32.AND P0, PT, R18, 0xdff, PT ;  /* 0x00000dff1200780c */ /* 0x000fe40003f04070 */
[----:B------:R-:W-:-:S04]  /*00e0*/  IADD3.X R7, PT, PT, R3, -0x1, RZ, P1, !PT ;  /* 0xffffffff03077810 */ /* 0x000fc80000ffe4ff */
[----:B------:R-:W-:-:S13]  /*00f0*/  ISETP.GT.U32.AND.EX P0, PT, R7, RZ, PT, P0 ;  /* 0x000000ff0700720c */ /* 0x000fda0003f04100 */
[----:B---3--:R-:W-:Y:S05]  /*0100*/  @P0 BRA `(.L_x_266) ;  /* 0x00000018004c0947 */ /* 0x008fea0003800000 */
[----:B------:R-:W0:Y:S01]  /*0110*/  S2R R4, SR_TID.X ;  /* 0x0000000000047919 */ /* 0x000e220000002100 */
[----:B------:R-:W-:Y:S01]  /*0120*/  IMAD.IADD R28, R2, 0x1, -R9 ;  /* 0x00000001021c7824 */ /* 0x000fe200078e0a09 */
[----:B------:R-:W-:Y:S01]  /*0130*/  BSSY.RECONVERGENT B1, `(.L_x_267) ;  /* 0x000000e000017945 */ /* 0x000fe20003800200 */
[----:B------:R-:W-:Y:S02]  /*0140*/  IMAD.MOV.U32 R6, RZ, RZ, RZ ;  /* 0x000000ffff067224 */ /* 0x000fe400078e00ff */
[----:B------:R-:W-:Y:S01]  /*0150*/  IMAD.MOV.U32 R5, RZ, RZ, RZ ;  /* 0x000000ffff057224 */ /* 0x000fe200078e00ff */
[----:B0-----:R-:W-:Y:S01]  /*0160*/  ISETP.GE.AND P0, PT, R4, R28, PT ;  /* 0x0000001c0400720c */ /* 0x001fe20003f06270 */
[----:B------:R-:W-:-:S12]  /*0170*/  IMAD.MOV.U32 R8, RZ, RZ, R4 ;  /* 0x000000ffff087224 */ /* 0x000fd800078e0004 */
[----:B------:R-:W-:Y:S05]  /*0180*/  @P0 BRA `(.L_x_268) ;  /* 0x0000000000200947 */ /* 0x000fea0003800000 */
[----:B------:R-:W0:Y:S01]  /*0190*/  LDC.64 R10, c[0x0][0x380] ;  /* 0x0000e000ff0a7b82 */ /* 0x000e220000000a00 */
[----:B------:R-:W-:-:S04]  /*01a0*/  IMAD.IADD R3, R9, 0x1, R4 ;  /* 0x0000000109037824 */ /* 0x000fc800078e0204 */
[----:B0-----:R-:W-:-:S06]  /*01b0*/  IMAD.WIDE.U32 R10, R3, 0x4, R10 ;  /* 0x00000004030a7825 */ /* 0x001fcc00078e000a */
[----:B------:R-:W2:Y:S01]  /*01c0*/  LDG.E R10, desc[UR8][R10.64] ;  /* 0x000000080a0a7981 */ /* 0x000ea2000c1e1900 */
[----:B------:R-:W-:Y:S02]  /*01d0*/  VIADD R8, R4, 0x200 ;  /* 0x0000020004087836 */ /* 0x000fe40000000000 */
[----:B------:R-:W-:Y:S01]  /*01e0*/  IMAD.MOV.U32 R5, RZ, RZ, RZ ;  /* 0x000000ffff057224 */ /* 0x000fe200078e00ff */
[----:B--2---:R-:W-:-:S04]  /*01f0*/  FSETP.GT.AND P0, PT, R10, RZ, PT ;  /* 0x000000ff0a00720b */ /* 0x004fc80003f04000 */
[----:B------:R-:W-:-:S09]  /*0200*/  SEL R6, RZ, 0x1, !P0 ;  /* 0x00000001ff067807 */ /* 0x000fd20004000000 */
.L_x_268:
[----:B------:R-:W-:Y:S05]  /*0210*/  BSYNC.RECONVERGENT B1 ;  /* 0x0000000000017941 */ /* 0x000fea0003800200 */
.L_x_267:
[----:B------:R-:W-:Y:S01]  /*0220*/  ISETP.GE.AND P0, PT, R8, R28, PT ;  /* 0x0000001c0800720c */ /* 0x000fe20003f06270 */
[----:B------:R-:W-:-:S12]  /*0230*/  BSSY.RECONVERGENT B1, `(.L_x_269) ;  /* 0x00000b1000017945 */ /* 0x000fd80003800200 */
[----:B------:R-:W-:Y:S05]  /*0240*/  @P0 BRA `(.L_x_270) ;  /* 0x0000000800bc0947 */ /* 0x000fea0003800000 */
[----:B------:R-:W-:Y:S01]  /*0250*/  LOP3.LUT R3, RZ, R8, RZ, 0x33, !PT ;  /* 0x00000008ff037212 */ /* 0x000fe200078e33ff */
[----:B------:R-:W-:Y:S03]  /*0260*/  BSSY.RECONVERGENT B2, `(.L_x_271) ;  /* 0x0000055000027945 */ /* 0x000fe60003800200 */
[----:B------:R-:W-:-:S04]  /*0270*/  IADD3 R3, PT, PT, -R9, R2, R3 ;  /* 0x0000000209037210 */ /* 0x000fc80007ffe103 */
[C---:B------:R-:W-:Y:S02]  /*0280*/  ISETP.GE.U32.AND P1, PT, R3.reuse, 0x1e00, PT ;  /* 0x00001e000300780c */ /* 0x040fe40003f26070 */
[----:B------:R-:W-:-:S04]  /*0290*/  LEA.HI R7, R3, 0x1, RZ, 0x17 ;  /* 0x0000000103077811 */ /* 0x000fc800078fb8ff */
[----:B------:R-:W-:-:S04]  /*02a0*/  LOP3.LUT R24, R7, 0xf, RZ, 0xc0, !PT ;  /* 0x0000000f07187812 */ /* 0x000fc800078ec0ff */
[----:B------:R-:W-:-:S03]  /*02b0*/  ISETP.NE.AND P0, PT, R24, RZ, PT ;  /* 0x000000ff1800720c */ /* 0x000fc60003f05270 */
[----:B------:R-:W-:Y:S10]  /*02c0*/  @!P1 BRA `(.L_x_272) ;  /* 0x0000000400389947 */ /* 0x000ff40003800000 */
[----:B------:R-:W0:Y:S01]  /*02d0*/  LDCU.64 UR4, c[0x0][0x380] ;  /* 0x00007000ff0477ac */ /* 0x000e220008000a00 */
[----:B------:R-:W-:Y:S01]  /*02e0*/  IMAD.WIDE.U32 R2, R8, 0x4, RZ ;  /* 0x0000000408027825 */ /* 0x000fe200078e00ff */
[----:B------:R-:W-:-:S03]  /*02f0*/  LOP3.LUT R10, R7, 0xfffff0, RZ, 0xc0, !PT ;  /* 0x00fffff0070a7812 */ /* 0x000fc600078ec0ff */
[----:B------:R-:W-:-:S04]  /*0300*/  IMAD.WIDE.U32 R2, R0, 0x3800, R2 ;  /* 0x0000380000027825 */ /* 0x000fc800078e0002 */
[----:B------:R-:W-:Y:S01]  /*0310*/  IMAD.MOV R10, RZ, RZ, -R10 ;  /* 0x000000ffff0a7224 */ /* 0x000fe200078e0a0a */
[----:B0-----:R-:W-:-:S04]  /*0320*/  IADD3 R2, P1, PT, R2, UR4, RZ ;  /* 0x0000000402027c10 */ /* 0x001fc8000ff3e0ff */
[----:B------:R-:W-:-:S04]  /*0330*/  IADD3 R2, P2, PT, R2, 0x4000, RZ ;  /* 0x0000400002027810 */ /* 0x000fc80007f5e0ff */
[----:B------:R-:W-:-:S09]  /*0340*/  IADD3.X R3, PT, PT, RZ, UR5, R3, P2, P1 ;  /* 0x00000005ff037c10 */ /* 0x000fd200097e2403 */
.L_x_273:
        /* <DEDUP_REMOVED lines=13> */
[----:B--2---:R-:W-:-:S03]  /*0420*/  FSETP.GT.AND P1, PT, R12, RZ, PT ;  /* 0x000000ff0c00720b */ /* 0x004fc60003f24000 */
[----:B------:R-:W2:Y:S01]  /*0430*/  LDG.E R12, desc[UR8][R2.64+0x2800] ;  /* 0x00280008020c7981 */ /* 0x000ea2000c1e1900 */
[----:B---3--:R-:W-:Y:S02]  /*0440*/  FSETP.GT.AND P2, PT, R11, RZ, PT ;  /* 0x000000ff0b00720b */ /* 0x008fe40003f44000 */
[----:B------:R-:W-:Y:S02]  /*0450*/  SEL R11, RZ, 0x1, !P1 ;  /* 0x00000001ff0b7807 */ /* 0x000fe40004800000 */
[----:B------:R-:W-:-:S04]  /*0460*/  SEL R25, RZ, 0x1, !P2 ;  /* 0x00000001ff197807 */ /* 0x000fc80005000000 */
[----:B------:R-:W-:Y:S02]  /*0470*/  IADD3 R25, P5, P6, R25, R6, R11 ;  /* 0x0000000619197210 */ /* 0x000fe40007ebe00b */
[----:B------:R-:W3:Y:S04]  /*0480*/  LDG.E R6, desc[UR8][R2.64+0x3800] ;  /* 0x0038000802067981 */ /* 0x000ee8000c1e1900 */
[----:B------:R-:W3:Y:S01]  /*0490*/  LDG.E R11, desc[UR8][R2.64+0x3000] ;  /* 0x00300008020b7981 */ /* 0x000ee2000c1e1900 */
[----:B----4-:R-:W-:Y:S02]  /*04a0*/  FSETP.GT.AND P1, PT, R21, RZ, PT ;  /* 0x000000ff1500720b */ /* 0x010fe40003f24000 */
[----:B-----5:R-:W-:Y:S02]  /*04b0*/  FSETP.GT.AND P2, PT, R22, RZ, PT ;  /* 0x000000ff1600720b */ /* 0x020fe40003f44000 */
[----:B------:R-:W-:-:S02]  /*04c0*/  SEL R21, RZ, 0x1, !P1 ;  /* 0x00000001ff157807 */ /* 0x000fc40004800000 */
[----:B------:R-:W-:Y:S02]  /*04d0*/  SEL R22, RZ, 0x1, !P2 ;  /* 0x00000001ff167807 */ /* 0x000fe40005000000 */
[----:B------:R-:W-:Y:S02]  /*04e0*/  FSETP.GT.AND P3, PT, R23, RZ, PT ;  /* 0x000000ff1700720b */ /* 0x000fe40003f64000 */
[----:B------:R-:W-:Y:S02]  /*04f0*/  FSETP.GT.AND P4, PT, R20, RZ, PT ;  /* 0x000000ff1400720b */ /* 0x000fe40003f84000 */
[----:B------:R-:W-:Y:S02]  /*0500*/  IADD3 R22, P2, P1, R22, R25, R21 ;  /* 0x0000001916167210 */ /* 0x000fe4000795e015 */
[----:B------:R-:W-:Y:S02]  /*0510*/  SEL R21, RZ, 0x1, !P3 ;  /* 0x00000001ff157807 */ /* 0x000fe40005800000 */
[----:B------:R-:W-:-:S02]  /*0520*/  SEL R20, RZ, 0x1, !P4 ;  /* 0x00000001ff147807 */ /* 0x000fc40006000000 */
[----:B------:R-:W-:Y:S02]  /*0530*/  FSETP.GT.AND P3, PT, R19, RZ, PT ;  /* 0x000000ff1300720b */ /* 0x000fe40003f64000 */
[----:B------:R-:W-:Y:S02]  /*0540*/  FSETP.GT.AND P4, PT, R18, RZ, PT ;  /* 0x000000ff1200720b */ /* 0x000fe40003f84000 */
[----:B------:R-:W-:Y:S02]  /*0550*/  IADD3.X R23, PT, PT, RZ, R5, RZ, P5, P6 ;  /* 0x00000005ff177210 */ /* 0x000fe40002fec4ff */
        /* <DEDUP_REMOVED lines=14> */
[----:B------:R-:W-:-:S02]  /*0640*/  FSETP.GT.AND P3, PT, R13, RZ, PT ;  /* 0x000000ff0d00720b */ /* 0x000fc40003f64000 */
[----:B------:R-:W-:Y:S01]  /*0650*/  SEL R14, RZ, 0x1, !P4 ;  /* 0x00000001ff0e7807 */ /* 0x000fe20006000000 */
[----:B------:R-:W-:Y:S01]  /*0660*/  VIADD R10, R10, 0x10 ;  /* 0x000000100a0a7836 */ /* 0x000fe20000000000 */
[----:B------:R-:W-:Y:S02]  /*0670*/  IADD3.X R16, PT, PT, RZ, R18, RZ, P2, P1 ;  /* 0x00000012ff107210 */ /* 0x000fe400017e24ff */
[----:B------:R-:W-:Y:S02]  /*0680*/  IADD3 R13, P2, P1, R5, R15, R14 ;  /* 0x0000000f050d7210 */ /* 0x000fe4000795e00e */
[----:B------:R-:W-:Y:S01]  /*0690*/  IADD3.X R14, PT, PT, RZ, R16, RZ, P5, P6 ;  /* 0x00000010ff0e7210 */ /* 0x000fe20002fec4ff */
[----:B------:R-:W-:Y:S01]  /*06a0*/  VIADD R8, R8, 0x2000 ;  /* 0x0000200008087836 */ /* 0x000fe20000000000 */
[----:B--2---:R-:W-:Y:S02]  /*06b0*/  FSETP.GT.AND P4, PT, R12, RZ, PT ;  /* 0x000000ff0c00720b */ /* 0x004fe40003f84000 */
[----:B------:R-:W-:-:S02]  /*06c0*/  SEL R12, RZ, 0x1, !P3 ;  /* 0x00000001ff0c7807 */ /* 0x000fc40005800000 */
[----:B------:R-:W-:Y:S02]  /*06d0*/  SEL R5, RZ, 0x1, !P4 ;  /* 0x00000001ff057807 */ /* 0x000fe40006000000 */
[----:B---3--:R-:W-:-:S04]  /*06e0*/  FSETP.GT.AND P3, PT, R6, RZ, PT ;  /* 0x000000ff0600720b */ /* 0x008fc80003f64000 */
[----:B------:R-:W-:Y:S02]  /*06f0*/  SEL R6, RZ, 0x1, !P3 ;  /* 0x00000001ff067807 */ /* 0x000fe40005800000 */
[----:B------:R-:W-:Y:S02]  /*0700*/  ISETP.NE.AND P3, PT, R10, RZ, PT ;  /* 0x000000ff0a00720c */ /* 0x000fe40003f65270 */
[----:B------:R-:W-:Y:S02]  /*0710*/  FSETP.GT.AND P4, PT, R11, RZ, PT ;  /* 0x000000ff0b00720b */ /* 0x000fe40003f84000 */
[----:B------:R-:W-:Y:S02]  /*0720*/  IADD3 R11, P5, P6, R5, R13, R12 ;  /* 0x0000000d050b7210 */ /* 0x000fe40007ebe00c */
[----:B------:R-:W-:Y:S02]  /*0730*/  SEL R5, RZ, 0x1, !P4 ;  /* 0x00000001ff057807 */ /* 0x000fe40006000000 */
[----:B------:R-:W-:-:S02]  /*0740*/  IADD3.X R12, PT, PT, RZ, R14, RZ, P2, P1 ;  /* 0x0000000eff0c7210 */ /* 0x000fc400017e24ff */
[----:B------:R-:W-:Y:S02]  /*0750*/  IADD3 R6, P1, P2, R6, R11, R5 ;  /* 0x0000000b06067210 */ /* 0x000fe40007a3e005 */
[----:B------:R-:W-:Y:S02]  /*0760*/  IADD3 R2, P4, PT, R2, 0x8000, RZ ;  /* 0x0000800002027810 */ /* 0x000fe40007f9e0ff */
[----:B------:R-:W-:-:S03]  /*0770*/  IADD3.X R5, PT, PT, RZ, R12, RZ, P5, P6 ;  /* 0x0000000cff057210 */ /* 0x000fc60002fec4ff */
[----:B------:R-:W-:Y:S01]  /*0780*/  IMAD.X R3, RZ, RZ, R3, P4 ;  /* 0x000000ffff037224 */ /* 0x000fe200020e0603 */
[----:B------:R-:W-:Y:S01]  /*0790*/  IADD3.X R5, PT, PT, RZ, R5, RZ, P1, P2 ;  /* 0x00000005ff057210 */ /* 0x000fe20000fe44ff */
[----:B------:R-:W-:Y:S06]  /*07a0*/  @P3 BRA `(.L_x_273) ;  /* 0xfffffff800e83947 */ /* 0x000fec000383ffff */
.L_x_272:
[----:B------:R-:W-:Y:S05]  /*07b0*/  BSYNC.RECONVERGENT B2 ;  /* 0x0000000000027941 */ /* 0x000fea0003800200 */
.L_x_271:
        /* <DEDUP_REMOVED lines=8> */
[----:B------:R-:W-:Y:S02]  /*0840*/  LEA.HI.X.SX32 R10, R8, RZ, 0x1, P1 ;  /* 0x000000ff080a7211 */ /* 0x000fe400008f0eff */
        /* <DEDUP_REMOVED lines=9> */
[----:B------:R0:W5:Y:S01]  /*08e0*/  LDG.E R16, desc[UR8][R2.64+0x3800] ;  /* 0x0038000802107981 */ /* 0x000162000c1e1900 */
[----:B------:R-:W-:Y:S01]  /*08f0*/  VIADD R8, R8, 0x1000 ;  /* 0x0000100008087836 */ /* 0x000fe20000000000 */
[----:B--2---:R-:W-:-:S02]  /*0900*/  FSETP.GT.AND P1, PT, R18, RZ, PT ;  /* 0x000000ff1200720b */ /* 0x004fc40003f24000 */
[----:B---3--:R-:W-:Y:S02]  /*0910*/  FSETP.GT.AND P2, PT, R10, RZ, PT ;  /* 0x000000ff0a00720b */ /* 0x008fe40003f44000 */
[----:B------:R-:W-:Y:S02]  /*0920*/  SEL R10, RZ, 0x1, !P1 ;  /* 0x00000001ff0a7807 */ /* 0x000fe40004800000 */
[----:B------:R-:W-:Y:S02]  /*0930*/  SEL R19, RZ, 0x1, !P2 ;  /* 0x00000001ff137807 */ /* 0x000fe40005000000 */
[----:B----4-:R-:W-:Y:S02]  /*0940*/  FSETP.GT.AND P1, PT, R11, RZ, PT ;  /* 0x000000ff0b00720b */ /* 0x010fe40003f24000 */
[----:B-----5:R-:W-:Y:S02]  /*0950*/  FSETP.GT.AND P2, PT, R12, RZ, PT ;  /* 0x000000ff0c00720b */ /* 0x020fe40003f44000 */
[----:B------:R-:W-:-:S02]  /*0960*/  IADD3 R10, P5, P6, R19, R6, R10 ;  /* 0x00000006130a7210 */ /* 0x000fc40007ebe00a */
[----:B------:R-:W-:Y:S02]  /*0970*/  SEL R11, RZ, 0x1, !P1 ;  /* 0x00000001ff0b7807 */ /* 0x000fe40004800000 */
[----:B------:R-:W-:Y:S02]  /*0980*/  SEL R6, RZ, 0x1, !P2 ;  /* 0x00000001ff067807 */ /* 0x000fe40005000000 */
[----:B------:R-:W-:Y:S02]  /*0990*/  FSETP.GT.AND P3, PT, R13, RZ, PT ;  /* 0x000000ff0d00720b */ /* 0x000fe40003f64000 */
[----:B------:R-:W-:Y:S02]  /*09a0*/  FSETP.GT.AND P4, PT, R14, RZ, PT ;  /* 0x000000ff0e00720b */ /* 0x000fe40003f84000 */
[----:B------:R-:W-:Y:S02]  /*09b0*/  IADD3 R6, P1, P2, R6, R10, R11 ;  /* 0x0000000a06067210 */ /* 0x000fe40007a3e00b */
[----:B0-----:R-:W-:-:S02]  /*09c0*/  SEL R3, RZ, 0x1, !P3 ;  /* 0x00000001ff037807 */ /* 0x001fc40005800000 */
[----:B------:R-:W-:Y:S02]  /*09d0*/  SEL R2, RZ, 0x1, !P4 ;  /* 0x00000001ff027807 */ /* 0x000fe40006000000 */
[----:B------:R-:W-:Y:S02]  /*09e0*/  FSETP.GT.AND P4, PT, R15, RZ, PT ;  /* 0x000000ff0f00720b */ /* 0x000fe40003f84000 */
[----:B------:R-:W-:Y:S02]  /*09f0*/  FSETP.GT.AND P3, PT, R16, RZ, PT ;  /* 0x000000ff1000720b */ /* 0x000fe40003f64000 */
[----:B------:R-:W-:Y:S02]  /*0a00*/  IADD3.X R5, PT, PT, RZ, R5, RZ, P5, P6 ;  /* 0x00000005ff057210 */ /* 0x000fe40002fec4ff */
[----:B------:R-:W-:Y:S02]  /*0a10*/  IADD3 R2, P5, P6, R2, R6, R3 ;  /* 0x0000000602027210 */ /* 0x000fe40007ebe003 */
[----:B------:R-:W-:-:S02]  /*0a20*/  SEL R3, RZ, 0x1, !P4 ;  /* 0x00000001ff037807 */ /* 0x000fc40006000000 */
[----:B------:R-:W-:Y:S02]  /*0a30*/  SEL R6, RZ, 0x1, !P3 ;  /* 0x00000001ff067807 */ /* 0x000fe40005800000 */
[----:B------:R-:W-:Y:S02]  /*0a40*/  IADD3.X R5, PT, PT, RZ, R5, RZ, P1, P2 ;  /* 0x00000005ff057210 */ /* 0x000fe40000fe44ff */
[----:B------:R-:W-:Y:S02]  /*0a50*/  IADD3 R6, P1, P2, R6, R2, R3 ;  /* 0x0000000206067210 */ /* 0x000fe40007a3e003 */
[----:B------:R-:W-:-:S04]  /*0a60*/  IADD3.X R5, PT, PT, RZ, R5, RZ, P5, P6 ;  /* 0x00000005ff057210 */ /* 0x000fc80002fec4ff */
[----:B------:R-:W-:-:S07]  /*0a70*/  IADD3.X R5, PT, PT, RZ, R5, RZ, P1, P2 ;  /* 0x00000005ff057210 */ /* 0x000fce0000fe44ff */
.L_x_275:
[----:B------:R-:W-:Y:S05]  /*0a80*/  BSYNC.RECONVERGENT B2 ;  /* 0x0000000000027941 */ /* 0x000fea0003800200 */
.L_x_274:
        /* <DEDUP_REMOVED lines=14> */
[----:B------:R-:W5:Y:S01]  /*0b70*/  LDG.E R11, desc[UR8][R2.64+0x1800] ;  /* 0x00180008020b7981 */ /* 0x000f62000c1e1900 */
[----:B------:R-:W-:Y:S01]  /*0b80*/  VIADD R8, R8, 0x800 ;  /* 0x0000080008087836 */ /* 0x000fe20000000000 */
[----:B--2---:R-:W-:-:S02]  /*0b90*/  FSETP.GT.AND P1, PT, R12, RZ, PT ;  /* 0x000000ff0c00720b */ /* 0x004fc40003f24000 */
[----:B---3--:R-:W-:Y:S02]  /*0ba0*/  FSETP.GT.AND P2, PT, R9, RZ, PT ;  /* 0x000000ff0900720b */ /* 0x008fe40003f44000 */
[----:B------:R-:W-:Y:S02]  /*0bb0*/  SEL R9, RZ, 0x1, !P1 ;  /* 0x00000001ff097807 */ /* 0x000fe40004800000 */
[----:B----4-:R-:W-:Y:S02]  /*0bc0*/  FSETP.GT.AND P3, PT, R10, RZ, PT ;  /* 0x000000ff0a00720b */ /* 0x010fe40003f64000 */
[----:B------:R-:W-:Y:S02]  /*0bd0*/  SEL R10, RZ, 0x1, !P2 ;  /* 0x00000001ff0a7807 */ /* 0x000fe40005000000 */
[----:B-----5:R-:W-:Y:S02]  /*0be0*/  FSETP.GT.AND P4, PT, R11, RZ, PT ;  /* 0x000000ff0b00720b */ /* 0x020fe40003f84000 */
[----:B------:R-:W-:-:S02]  /*0bf0*/  SEL R11, RZ, 0x1, !P3 ;  /* 0x00000001ff0b7807 */ /* 0x000fc40005800000 */
[----:B------:R-:W-:Y:S02]  /*0c00*/  SEL R12, RZ, 0x1, !P4 ;  /* 0x00000001ff0c7807 */ /* 0x000fe40006000000 */
[----:B------:R-:W-:-:S04]  /*0c10*/  IADD3 R6, P1, P2, R10, R6, R9 ;  /* 0x000000060a067210 */ /* 0x000fc80007a3e009 */
[----:B------:R-:W-:Y:S02]  /*0c20*/  IADD3 R6, P3, P4, R12, R6, R11 ;  /* 0x000000060c067210 */ /* 0x000fe40007c7e00b */
[----:B------:R-:W-:-:S04]  /*0c30*/  IADD3.X R5, PT, PT, RZ, R5, RZ, P1, P2 ;  /* 0x00000005ff057210 */ /* 0x000fc80000fe44ff */
[----:B------:R-:W-:-:S07]  /*0c40*/  IADD3.X R5, PT, PT, RZ, R5, RZ, P3, P4 ;  /* 0x00000005ff057210 */ /* 0x000fce0001fe84ff */
.L_x_277:
[----:B------:R-:W-:Y:S05]  /*0c50*/  BSYNC.RECONVERGENT B2 ;  /* 0x0000000000027941 */ /* 0x000fea0003800200 */
.L_x_276:
[----:B------:R-:W-:Y:S05]  /*0c60*/  @!P0 BRA `(.L_x_270) ;  /* 0x0000000000348947 */ /* 0x000fea0003800000 */
[----:B------:R-:W0:Y:S01]  /*0c70*/  LDC.64 R2, c[0x0][0x380] ;  /* 0x0000e000ff027b82 */ /* 0x000e220000000a00 */
[----:B------:R-:W-:Y:S02]  /*0c80*/  IMAD.MOV R7, RZ, RZ, -R7 ;  /* 0x000000ffff077224 */ /* 0x000fe400078e0a07 */
[----:B0-----:R-:W-:-:S07]  /*0c90*/  IMAD.WIDE.U32 R2, R0, 0x3800, R2 ;  /* 0x0000380000027825 */ /* 0x001fce00078e0002 */
.L_x_278:
[----:B------:R-:W-:-:S06]  /*0ca0*/  IMAD.WIDE R10, R8, 0x4, R2 ;  /* 0x00000004080a7825 */ /* 0x000fcc00078e0202 */
[----:B------:R-:W2:Y:S01]  /*0cb0*/  LDG.E R10, desc[UR8][R10.64] ;  /* 0x000000080a0a7981 */ /* 0x000ea2000c1e1900 */
[----:B------:R-:W-:Y:S02]  /*0cc0*/  VIADD R7, R7, 0x1 ;  /* 0x0000000107077836 */ /* 0x000fe40000000000 */
[----:B------:R-:W-:Y:S01]  /*0cd0*/  VIADD R8, R8, 0x200 ;  /* 0x0000020008087836 */ /* 0x000fe20000000000 */
[----:B--2---:R-:W-:-:S04]  /*0ce0*/  FSETP.GT.AND P0, PT, R10, RZ, PT ;  /* 0x000000ff0a00720b */ /* 0x004fc80003f04000 */
[----:B------:R-:W-:Y:S02]  /*0cf0*/  SEL R9, RZ, 0x1, !P0 ;  /* 0x00000001ff097807 */ /* 0x000fe40004000000 */
[----:B------:R-:W-:Y:S02]  /*0d00*/  ISETP.NE.AND P0, PT, R7, RZ, PT ;  /* 0x000000ff0700720c */ /* 0x000fe40003f05270 */
[----:B------:R-:W-:-:S05]  /*0d10*/  IADD3 R6, P1, PT, R6, R9, RZ ;  /* 0x0000000906067210 */ /* 0x000fca0007f3e0ff */
[----:B------:R-:W-:-:S06]  /*0d20*/  IMAD.X R5, RZ, RZ, R5, P1 ;  /* 0x000000ffff057224 */ /* 0x000fcc00008e0605 */
[----:B------:R-:W-:Y:S05]  /*0d30*/  @P0 BRA `(.L_x_278) ;  /* 0xfffffffc00d80947 */ /* 0x000fea000383ffff */
.L_x_270:
[----:B------:R-:W-:Y:S05]  /*0d40*/  BSYNC.RECONVERGENT B1 ;  /* 0x0000000000017941 */ /* 0x000fea0003800200 */
.L_x_269:
[----:B------:R-:W-:-:S13]  /*0d50*/  ISETP.GE.AND P0, PT, R28, 0x200, PT ;  /* 0x000002001c00780c */ /* 0x000fda0003f06270 */
[----:B------:R-:W-:Y:S05]  /*0d60*/  @!P0 BRA `(.L_x_279) ;  /* 0x00000004002c8947 */ /* 0x000fea0003800000 */
[----:B------:R-:W0:Y:S01]  /*0d70*/  S2R R10, SR_LANEID ;  /* 0x00000000000a7919 */ /* 0x000e220000000000 */
[----:B------:R-:W1:Y:S04]  /*0d80*/  SHFL.DOWN PT, R2, R6, 0x1, 0x1f ;  /* 0x08201f0006027f89 */ /* 0x000e6800000e0000 */
        /* <DEDUP_REMOVED lines=20> */
[C---:B------:R-:W-:Y:S01]  /*0ed0*/  ISETP.GT.AND P0, PT, R10.reuse, 0x17, PT ;  /* 0x000000170a00780c */ /* 0x040fe20003f04270 */
[----:B------:R-:W-:Y:S01]  /*0ee0*/  IMAD.X R6, R3, 0x1, R8, P1 ;  /* 0x0000000103067824 */ /* 0x000fe200008e0608 */
[----:B------:R-:W-:-:S04]  /*0ef0*/  ISETP.NE.AND P1, PT, R10, RZ, PT ;  /* 0x000000ff0a00720c */ /* 0x000fc80003f25270 */
[----:B------:R-:W1:Y:S09]  /*0f00*/  SHFL.DOWN PT, R3, R6, 0x8, 0x1f ;  /* 0x09001f0006037f89 */ /* 0x000e7200000e0000 */
[----:B------:R-:W2:Y:S01]  /*0f10*/  @!P1 S2R R7, SR_CgaCtaId ;  /* 0x0000000000079919 */ /* 0x000ea20000008800 */
[----:B0-----:R-:W-:-:S04]  /*0f20*/  SEL R2, R2, RZ, !P0 ;  /* 0x000000ff02027207 */ /* 0x001fc80004000000 */
[----:B------:R-:W-:Y:S02]  /*0f30*/  IADD3 R9, P2, PT, R2, R5, RZ ;  /* 0x0000000502097210 */ /* 0x000fe40007f5e0ff */
[----:B------:R-:W-:Y:S02]  /*0f40*/  @!P1 SHF.R.U32.HI R5, RZ, 0x2, R4 ;  /* 0x00000002ff059819 */ /* 0x000fe40000011604 */
[----:B-1----:R-:W-:Y:S01]  /*0f50*/  SEL R3, R3, RZ, !P0 ;  /* 0x000000ff03037207 */ /* 0x002fe20004000000 */
[----:B------:R-:W0:Y:S01]  /*0f60*/  SHFL.DOWN PT, R2, R9, 0x10, 0x1f ;  /* 0x0a001f0009027f89 */ /* 0x000e2200000e0000 */
[----:B------:R-:W-:Y:S02]  /*0f70*/  ISETP.GT.AND P0, PT, R10, 0xf, PT ;  /* 0x0000000f0a00780c */ /* 0x000fe40003f04270 */
[----:B------:R-:W-:Y:S01]  /*0f80*/  @!P1 LOP3.LUT R5, R5, 0xf8, RZ, 0xc0, !PT ;  /* 0x000000f805059812 */ /* 0x000fe200078ec0ff */
[----:B------:R-:W-:Y:S01]  /*0f90*/  IMAD.X R8, R3, 0x1, R6, P2 ;  /* 0x0000000103087824 */ /* 0x000fe200010e0606 */
[----:B------:R-:W-:-:S04]  /*0fa0*/  @!P1 MOV R6, 0x400 ;  /* 0x0000040000069802 */ /* 0x000fc80000000f00 */
[----:B------:R-:W1:Y:S01]  /*0fb0*/  SHFL.DOWN PT, R3, R8, 0x10, 0x1f ;  /* 0x0a001f0008037f89 */ /* 0x000e6200000e0000 */
[----:B--2---:R-:W-:-:S05]  /*0fc0*/  @!P1 LEA R6, R7, R6, 0x18 ;  /* 0x0000000607069211 */ /* 0x004fca00078ec0ff */
[----:B------:R-:W-:Y:S01]  /*0fd0*/  @!P1 IMAD.IADD R5, R5, 0x1, R6 ;  /* 0x0000000105059824 */ /* 0x000fe200078e0206 */
[----:B0-----:R-:W-:-:S04]  /*0fe0*/  SEL R2, R2, RZ, !P0 ;  /* 0x000000ff02027207 */ /* 0x001fc80004000000 */
[----:B------:R-:W-:Y:S02]  /*0ff0*/  IADD3 R2, P2, PT, R2, R9, RZ ;  /* 0x0000000902027210 */ /* 0x000fe40007f5e0ff */
[----:B-1----:R-:W-:Y:S02]  /*1000*/  SEL R3, R3, RZ, !P0 ;  /* 0x000000ff03037207 */ /* 0x002fe40004000000 */
[----:B------:R-:W-:-:S03]  /*1010*/  ISETP.NE.AND P0, PT, R4, RZ, PT ;  /* 0x000000ff0400720c */ /* 0x000fc60003f05270 */
        /* <DEDUP_REMOVED lines=9> */
[----:B--2---:R-:W1:Y:S04]  /*10b0*/  LDS.128 R4, [UR4+0x30] ;  /* 0x00003004ff047984 */ /* 0x004e680008000c00 */
[----:B------:R-:W2:Y:S04]  /*10c0*/  LDS.128 R20, [UR4+0x40] ;  /* 0x00004004ff147984 */ /* 0x000ea80008000c00 */
[----:B------:R-:W3:Y:S04]  /*10d0*/  LDS.128 R16, [UR4+0x50] ;  /* 0x00005004ff107984 */ /* 0x000ee80008000c00 */
[----:B------:R-:W4:Y:S01]  /*10e0*/  LDS.128 R12, [UR4+0x60] ;  /* 0x00006004ff0c7984 */ /* 0x000f220008000c00 */
[----:B0-----:R-:W-:-:S04]  /*10f0*/  IADD3 R11, P1, P2, R24, R8, R2 ;  /* 0x00000008180b7210 */ /* 0x001fc80007a3e002 */
[----:B------:R-:W-:Y:S02]  /*1100*/  IADD3.X R25, PT, PT, R25, R9, R3, P1, P2 ;  /* 0x0000000919197210 */ /* 0x000fe40000fe4403 */
[----:B-1----:R-:W-:Y:S02]  /*1110*/  IADD3 R3, P1, P2, R4, R11, R26 ;  /* 0x0000000b04037210 */ /* 0x002fe40007a3e01a */
[----:B------:R-:W0:Y:S02]  /*1120*/  LDS.128 R8, [UR4+0x70] ;  /* 0x00007004ff087984 */ /* 0x000e240008000c00 */
[----:B------:R-:W-:Y:S02]  /*1130*/  IADD3.X R5, PT, PT, R5, R25, R27, P1, P2 ;  /* 0x0000001905057210 */ /* 0x000fe40000fe441b */
[----:B------:R-:W1:Y:S01]  /*1140*/  LDS.128 R24, [UR4+0x80] ;  /* 0x00008004ff187984 */ /* 0x000e620008000c00 */
[----:B--2---:R-:W-:-:S04]  /*1150*/  IADD3 R3, P1, P2, R20, R3, R6 ;  /* 0x0000000314037210 */ /* 0x004fc80007a3e006 */
[----:B---3--:R-:W-:Y:S02]  /*1160*/  IADD3 R3, P3, P4, R16, R3, R22 ;  /* 0x0000000310037210 */ /* 0x008fe40007c7e016 */
[----:B------:R-:W-:Y:S02]  /*1170*/  IADD3.X R7, PT, PT, R21, R5, R7, P1, P2 ;  /* 0x0000000515077210 */ /* 0x000fe40000fe4407 */
[----:B----4-:R-:W-:Y:S02]  /*1180*/  IADD3 R3, P1, P2, R12, R3, R18 ;  /* 0x000000030c037210 */ /* 0x010fe40007a3e012 */
[----:B------:R-:W-:-:S04]  /*1190*/  IADD3.X R17, PT, PT, R17, R7, R23, P3, P4 ;  /* 0x0000000711117210 */ /* 0x000fc80001fe8417 */
[----:B------:R-:W-:Y:S02]  /*11a0*/  IADD3.X R13, PT, PT, R13, R17, R19, P1, P2 ;  /* 0x000000110d0d7210 */ /* 0x000fe40000fe4413 */
[----:B0-----:R-:W-:-:S04]  /*11b0*/  IADD3 R3, P3, P4, R8, R3, R14 ;  /* 0x0000000308037210 */ /* 0x001fc80007c7e00e */
[----:B-1----:R-:W-:Y:S02]  /*11c0*/  IADD3 R3, P1, P2, R24, R3, R10 ;  /* 0x0000000318037210 */ /* 0x002fe40007a3e00a */
[----:B------:R-:W-:Y:S02]  /*11d0*/  IADD3.X R9, PT, PT, R9, R13, R15, P3, P4 ;  /* 0x0000000d09097210 */ /* 0x000fe40001fe840f */
[----:B------:R-:W-:Y:S02]  /*11e0*/  IADD3 R2, P3, PT, R3, R26, RZ ;  /* 0x0000001a03027210 */ /* 0x000fe40007f7e0ff */
[----:B------:R-:W-:-:S05]  /*11f0*/  IADD3.X R3, PT, PT, R25, R9, R11, P1, P2 ;  /* 0x0000000919037210 */ /* 0x000fca0000fe440b */
[----:B------:R-:W-:Y:S01]  /*1200*/  IMAD.X R3, R3, 0x1, R27, P3 ;  /* 0x0000000103037824 */ /* 0x000fe200018e061b */
[----:B------:R-:W-:Y:S06]  /*1210*/  BRA `(.L_x_280) ;  /* 0x0000001c00f07947 */ /* 0x000fec0003800000 */
.L_x_279:
[----:B------:R-:W-:-:S04]  /*1220*/  LOP3.LUT R2, R4, 0x3e0, RZ, 0xc0, !PT ;  /* 0x000003e004027812 */ /* 0x000fc800078ec0ff */
[----:B------:R-:W-:Y:S01]  /*1230*/  LOP3.LUT R7, RZ, R2, RZ, 0x33, !PT ;  /* 0x00000002ff077212 */ /* 0x000fe200078e33ff */
[----:B------:R-:W-:Y:S02]  /*1240*/  VIADD R3, R2, 0x20 ;  /* 0x0000002002037836 */ /* 0x000fe40000000000 */
[----:B------:R-:W0:Y:S02]  /*1250*/  S2R R2, SR_LANEID ;  /* 0x0000000000027919 */ /* 0x000e240000000000 */
[----:B------:R-:W-:Y:S01]  /*1260*/  IMAD.IADD R7, R28, 0x1, R7 ;  /* 0x000000011c077824 */ /* 0x000fe200078e0207 */
[----:B------:R-:W-:-:S04]  /*1270*/  ISETP.GT.AND P0, PT, R3, R28, PT ;  /* 0x0000001c0300720c */ /* 0x000fc80003f04270 */
[----:B------:R-:W-:-:S05]  /*1280*/  SEL R7, R7, 0x1f, P0 ;  /* 0x0000001f07077807 */ /* 0x000fca0000000000 */
[----:B------:R-:W1:Y:S04]  /*1290*/  SHFL.DOWN PT, R3, R6, 0x1, R7 ;  /* 0x0820000006037989 */ /* 0x000e6800000e0007 */
[----:B------:R-:W2:Y:S01]  /*12a0*/  SHFL.DOWN PT, R8, R5, 0x1, R7 ;  /* 0x0820000005087989 */ /* 0x000ea200000e0007 */
[C---:B0-----:R-:W-:Y:S01]  /*12b0*/  ISETP.GE.AND P0, PT, R2.reuse, R7, PT ;  /* 0x000000070200720c */ /* 0x041fe20003f06270 */
[C---:B------:R-:W-:Y:S01]  /*12c0*/  VIADD R10, R2.reuse, 0x2 ;  /* 0x00000002020a7836 */ /* 0x040fe20000000000 */
[----:B------:R-:W-:Y:S02]  /*12d0*/  ISETP.NE.AND P2, PT, R2, RZ, PT ;  /* 0x000000ff0200720c */ /* 0x000fe40003f45270 */
[----:B-1----:R-:W-:Y:S02]  /*12e0*/  SEL R3, R3, RZ, !P0 ;  /* 0x000000ff03037207 */ /* 0x002fe40004000000 */
[----:B--2---:R-:W-:-:S02]  /*12f0*/  SEL R8, R8, RZ, !P0 ;  /* 0x000000ff08087207 */ /* 0x004fc40004000000 */
[----:B------:R-:W-:Y:S01]  /*1300*/  IADD3 R12, P0, PT, R6, R3, RZ ;  /* 0x00000003060c7210 */ /* 0x000fe20007f1e0ff */
[----:B------:R-:W-:-:S04]  /*1310*/  VIADD R6, R2, 0x4 ;  /* 0x0000000402067836 */ /* 0x000fc80000000000 */
[----:B------:R-:W-:Y:S01]  /*1320*/  IMAD.X R9, R5, 0x1, R8, P0 ;  /* 0x0000000105097824 */ /* 0x000fe200000e0608 */
[----:B------:R-:W0:Y:S01]  /*1330*/  SHFL.DOWN PT, R3, R12, 0x2, R7 ;  /* 0x084000000c037989 */ /* 0x000e2200000e0007 */
[----:B------:R-:W-:-:S03]  /*1340*/  ISETP.GT.AND P0, PT, R10, R7, PT ;  /* 0x000000070a00720c */ /* 0x000fc60003f04270 */
[----:B------:R-:W1:Y:S01]  /*1350*/  SHFL.DOWN PT, R8, R9, 0x2, R7 ;  /* 0x0840000009087989 */ /* 0x000e6200000e0007 */
[----:B------:R-:W2:Y:S01]  /*1360*/  @!P2 S2R R11, SR_CgaCtaId ;  /* 0x00000000000ba919 */ /* 0x000ea20000008800 */
[----:B0-----:R-:W-:-:S04]  /*1370*/  SEL R3, R3, RZ, !P0 ;  /* 0x000000ff03037207 */ /* 0x001fc80004000000 */
[----:B------:R-:W-:Y:S02]  /*1380*/  IADD3 R14, P1, PT, R3, R12, RZ ;  /* 0x0000000c030e7210 */ /* 0x000fe40007f3e0ff */
[----:B-1----:R-:W-:Y:S02]  /*1390*/  SEL R8, R8, RZ, !P0 ;  /* 0x000000ff08087207 */ /* 0x002fe40004000000 */
[----:B------:R-:W-:Y:S01]  /*13a0*/  ISETP.GT.AND P0, PT, R6, R7, PT ;  /* 0x000000070600720c */ /* 0x000fe20003f04270 */
[----:B------:R-:W0:Y:S01]  /*13b0*/  SHFL.DOWN PT, R3, R14, 0x4, R7 ;  /* 0x088000000e037989 */ /* 0x000e2200000e0007 */
[----:B------:R-:W-:Y:S02]  /*13c0*/  VIADD R6, R2, 0x8 ;  /* 0x0000000802067836 */ /* 0x000fe40000000000 */
[----:B------:R-:W-:Y:S01]  /*13d0*/  IMAD.X R8, R8, 0x1, R9, P1 ;  /* 0x0000000108087824 */ /* 0x000fe200008e0609 */
[----:B------:R-:W-:Y:S01]  /*13e0*/  @!P2 SHF.R.U32.HI R9, RZ, 0x2, R4 ;  /* 0x00000002ff09a819 */ /* 0x000fe20000011604 */
[----:B------:R-:W-:-:S03]  /*13f0*/  VIADD R2, R2, 0x10 ;  /* 0x0000001002027836 */ /* 0x000fc60000000000 */
[----:B------:R-:W1:Y:S01]  /*1400*/  SHFL.DOWN PT, R5, R8, 0x4, R7 ;  /* 0x0880000008057989 */ /* 0x000e6200000e0007 */
[----:B------:R-:W-:Y:S02]  /*1410*/  @!P2 LOP3.LUT R9, R9, 0xf8, RZ, 0xc0, !PT ;  /* 0x000000f80909a812 */ /* 0x000fe400078ec0ff */
[----:B0-----:R-:W-:-:S04]  /*1420*/  SEL R3, R3, RZ, !P0 ;  /* 0x000000ff03037207 */ /* 0x001fc80004000000 */
[----:B------:R-:W-:Y:S02]  /*1430*/  IADD3 R10, P1, PT, R3, R14, RZ ;  /* 0x0000000e030a7210 */ /* 0x000fe40007f3e0ff */
[----:B-1----:R-:W-:-:S03]  /*1440*/  SEL R5, R5, RZ, !P0 ;  /* 0x000000ff05057207 */ /* 0x002fc60004000000 */
[----:B------:R-:W0:Y:S01]  /*1450*/  SHFL.DOWN PT, R3, R10, 0x8, R7 ;  /* 0x090000000a037989 */ /* 0x000e2200000e0007 */
[----:B------:R-:W-:Y:S01]  /*1460*/  ISETP.GT.AND P0, PT, R6, R7, PT ;  /* 0x000000070600720c */ /* 0x000fe20003f04270 */
[----:B------:R-:W-:-:S05]  /*1470*/  IMAD.X R12, R5, 0x1, R8, P1 ;  /* 0x00000001050c7824 */ /* 0x000fca00008e0608 */
[----:B------:R-:W1:Y:S01]  /*1480*/  SHFL.DOWN PT, R5, R12, 0x8, R7 ;  /* 0x090000000c057989 */ /* 0x000e6200000e0007 */
[----:B0-----:R-:W-:-:S04]  /*1490*/  SEL R3, R3, RZ, !P0 ;  /* 0x000000ff03037207 */ /* 0x001fc80004000000 */
[----:B------:R-:W-:Y:S02]  /*14a0*/  IADD3 R6, P1, PT, R3, R10, RZ ;  /* 0x0000000a03067210 */ /* 0x000fe40007f3e0ff */
[----:B-1----:R-:W-:-:S03]  /*14b0*/  SEL R5, R5, RZ, !P0 ;  /* 0x000000ff05057207 */ /* 0x002fc60004000000 */
[----:B------:R-:W0:Y:S01]  /*14c0*/  SHFL.DOWN PT, R3, R6, 0x10, R7 ;  /* 0x0a00000006037989 */ /* 0x000e2200000e0007 */
[----:B------:R-:W-:Y:S02]  /*14d0*/  ISETP.GT.AND P0, PT, R2, R7, PT ;  /* 0x000000070200720c */ /* 0x000fe40003f04270 */
[----:B------:R-:W-:Y:S01]  /*14e0*/  @!P2 MOV R2, 0x400 ;  /* 0x000004000002a802 */ /* 0x000fe20000000f00 */
[----:B------:R-:W-:-:S03]  /*14f0*/  IMAD.X R8, R5, 0x1, R12, P1 ;  /* 0x0000000105087824 */ /* 0x000fc600008e060c */
[----:B--2---:R-:W-:Y:S02]  /*1500*/  @!P2 LEA R10, R11, R2, 0x18 ;  /* 0x000000020b0aa211 */ /* 0x004fe400078ec0ff */
[----:B------:R-:W1:Y:S03]  /*1510*/  SHFL.DOWN PT, R5, R8, 0x10, R7 ;  /* 0x0a00000008057989 */ /* 0x000e6600000e0007 */
        /* <DEDUP_REMOVED lines=14> */
[C---:B------:R-:W-:Y:S02]  /*1600*/  ISETP.GT.AND P5, PT, R28.reuse, 0x180, PT ;  /* 0x000001801c00780c */ /* 0x040fe40003fa4270 */
[----:B------:R-:W-:Y:S01]  /*1610*/  ISETP.GT.AND P6, PT, R28, 0x1a0, PT ;  /* 0x000001a01c00780c */ /* 0x000fe20003fc4270 */
[----:B0-----:R-:W-:-:S09]  /*1620*/  ULEA UR4, UR5, UR4, 0x18 ;  /* 0x0000000405047291 */ /* 0x001fd2000f8ec0ff */
[----:B------:R-:W0:Y:S04]  /*1630*/  LDS.64 R12, [UR4+0x18] ;  /* 0x00001804ff0c7984 */ /* 0x000e280008000a00 */
[----:B------:R-:W2:Y:S04]  /*1640*/  LDS.128 R16, [UR4+0x20] ;  /* 0x00002004ff107984 */ /* 0x000ea80008000c00 */
[----:B------:R-:W3:Y:S04]  /*1650*/  LDS.128 R4, [UR4+0x30] ;  /* 0x00003004ff047984 */ /* 0x000ee80008000c00 */
[----:B-1----:R-:W1:Y:S04]  /*1660*/  LDS.128 R8, [UR4+0x40] ;  /* 0x00004004ff087984 */ /* 0x002e680008000c00 */
[----:B------:R-:W-:Y:S01]  /*1670*/  LDS.128 R24, [UR4+0x80] ;  /* 0x00008004ff187984 */ /* 0x000fe20008000c00 */
[----:B0-----:R-:W-:-:S02]  /*1680*/  SEL R22, R12, RZ, P1 ;  /* 0x000000ff0c167207 */ /* 0x001fc40000800000 */
[----:B------:R-:W-:Y:S02]  /*1690*/  SEL R23, R13, RZ, P1 ;  /* 0x000000ff0d177207 */ /* 0x000fe40000800000 */
[----:B--2---:R-:W-:Y:S01]  /*16a0*/  SEL R21, R16, RZ, P2 ;  /* 0x000000ff10157207 */ /* 0x004fe20001000000 */
[----:B------:R-:W0:Y:S01]  /*16b0*/  LDS.128 R12, [UR4+0x50] ;  /* 0x00005004ff0c7984 */ /* 0x000e220008000c00 */
[----:B------:R-:W-:Y:S02]  /*16c0*/  ISETP.GT.AND P1, PT, R28, 0x60, PT ;  /* 0x000000601c00780c */ /* 0x000fe40003f24270 */
[----:B------:R-:W-:Y:S02]  /*16d0*/  SEL R20, R17, RZ, P2 ;  /* 0x000000ff11147207 */ /* 0x000fe40001000000 */
[----:B------:R-:W-:Y:S02]  /*16e0*/  IADD3 R16, P2, P4, R21, R22, R2 ;  /* 0x0000001615107210 */ /* 0x000fe40007c5e002 */
[----:B------:R-:W-:-:S02]  /*16f0*/  SEL R17, R18, RZ, P1 ;  /* 0x000000ff12117207 */ /* 0x000fc40000800000 */
[----:B---3--:R-:W-:Y:S02]  /*1700*/  SEL R4, R4, RZ, P3 ;  /* 0x000000ff04047207 */ /* 0x008fe40001800000 */
[----:B------:R-:W-:Y:S02]  /*1710*/  IADD3.X R20, PT, PT, R20, R23, R3, P2, P4 ;  /* 0x0000001714147210 */ /* 0x000fe400017e8403 */
[----:B------:R-:W-:Y:S02]  /*1720*/  SEL R3, R5, RZ, P3 ;  /* 0x000000ff05037207 */ /* 0x000fe40001800000 */
[----:B------:R-:W-:Y:S02]  /*1730*/  SEL R2, R19, RZ, P1 ;  /* 0x000000ff13027207 */ /* 0x000fe40000800000 */
[----:B------:R-:W-:Y:S02]  /*1740*/  IADD3 R4, P3, P4, R4, R16, R17 ;  /* 0x0000001004047210 */ /* 0x000fe40007c7e011 */
[----:B------:R-:W2:Y:S01]  /*1750*/  LDS.128 R16, [UR4+0x60] ;  /* 0x00006004ff107984 */ /* 0x000ea20008000c00 */
[----:B------:R-:W-:-:S02]  /*1760*/  ISETP.GT.AND P1, PT, R28, 0xa0, PT ;  /* 0x000000a01c00780c */ /* 0x000fc40003f24270 */
[----:B------:R-:W-:Y:S02]  /*1770*/  IADD3.X R3, PT, PT, R3, R20, R2, P3, P4 ;  /* 0x0000001403037210 */ /* 0x000fe40001fe8402 */
[----:B------:R-:W3:Y:S01]  /*1780*/  LDS.128 R20, [UR4+0x70] ;  /* 0x00007004ff147984 */ /* 0x000ee20008000c00 */
[----:B------:R-:W-:Y:S02]  /*1790*/  ISETP.GT.AND P2, PT, R28, 0xc0, PT ;  /* 0x000000c01c00780c */ /* 0x000fe40003f44270 */
[----:B------:R-:W-:Y:S02]  /*17a0*/  SEL R5, R6, RZ, P1 ;  /* 0x000000ff06057207 */ /* 0x000fe40000800000 */
[----:B-1----:R-:W-:Y:S02]  /*17b0*/  SEL R2, R8, RZ, P2 ;  /* 0x000000ff08027207 */ /* 0x002fe40001000000 */
[----:B------:R-:W-:Y:S02]  /*17c0*/  SEL R7, R7, RZ, P1 ;  /* 0x000000ff07077207 */ /* 0x000fe40000800000 */
[----:B------:R-:W-:-:S02]  /*17d0*/  ISETP.GT.AND P1, PT, R28, 0xe0, PT ;  /* 0x000000e01c00780c */ /* 0x000fc40003f24270 */
[----:B------:R-:W-:Y:S02]  /*17e0*/  IADD3 R2, P3, P4, R2, R4, R5 ;  /* 0x0000000402027210 */ /* 0x000fe40007c7e005 */
[----:B------:R-:W-:Y:S02]  /*17f0*/  SEL R6, R9, RZ, P2 ;  /* 0x000000ff09067207 */ /* 0x000fe40001000000 */
[----:B------:R-:W-:Y:S02]  /*1800*/  ISETP.GT.AND P2, PT, R28, 0x100, PT ;  /* 0x000001001c00780c */ /* 0x000fe40003f44270 */
[----:B------:R-:W-:Y:S02]  /*1810*/  SEL R4, R10, RZ, P1 ;  /* 0x000000ff0a047207 */ /* 0x000fe40000800000 */
[----:B------:R-:W-:Y:S02]  /*1820*/  SEL R10, R11, RZ, P1 ;  /* 0x000000ff0b0a7207 */ /* 0x000fe40000800000 */
[----:B------:R-:W-:-:S02]  /*1830*/  ISETP.GT.AND P1, PT, R28, 0x120, PT ;  /* 0x000001201c00780c */ /* 0x000fc40003f24270 */
[----:B------:R-:W-:Y:S02]  /*1840*/  IADD3.X R6, PT, PT, R6, R3, R7, P3, P4 ;  /* 0x0000000306067210 */ /* 0x000fe40001fe8407 */
[----:B0-----:R-:W-:Y:S02]  /*1850*/  SEL R3, R12, RZ, P2 ;  /* 0x000000ff0c037207 */ /* 0x001fe40001000000 */
[----:B------:R-:W-:Y:S02]  /*1860*/  SEL R7, R13, RZ, P2 ;  /* 0x000000ff0d077207 */ /* 0x000fe40001000000 */
[----:B------:R-:W-:Y:S02]  /*1870*/  ISETP.GT.AND P2, PT, R28, 0x140, PT ;  /* 0x000001401c00780c */ /* 0x000fe40003f44270 */
[----:B------:R-:W-:Y:S02]  /*1880*/  SEL R5, R14, RZ, P1 ;  /* 0x000000ff0e057207 */ /* 0x000fe40000800000 */
[----:B------:R-:W-:-:S02]  /*1890*/  SEL R15, R15, RZ, P1 ;  /* 0x000000ff0f0f7207 */ /* 0x000fc40000800000 */
[----:B------:R-:W-:Y:S02]  /*18a0*/  ISETP.GT.AND P1, PT, R28, 0x160, PT ;  /* 0x000001601c00780c */ /* 0x000fe40003f24270 */
[----:B------:R-:W-:Y:S02]  /*18b0*/  IADD3 R4, P3, P4, R3, R2, R4 ;  /* 0x0000000203047210 */ /* 0x000fe40007c7e004 */
[----:B--2---:R-:W-:Y:S02]  /*18c0*/  SEL R2, R16, RZ, P2 ;  /* 0x000000ff10027207 */ /* 0x004fe40001000000 */
[----:B------:R-:W-:Y:S02]  /*18d0*/  SEL R3, R18, RZ, P1 ;  /* 0x000000ff12037207 */ /* 0x000fe40000800000 */
[----:B------:R-:W-:Y:S02]  /*18e0*/  IADD3.X R7, PT, PT, R7, R6, R10, P3, P4 ;  /* 0x0000000607077210 */ /* 0x000fe40001fe840a */
[----:B------:R-:W-:-:S02]  /*18f0*/  SEL R18, R19, RZ, P1 ;  /* 0x000000ff13127207 */ /* 0x000fc40000800000 */
[----:B------:R-:W-:Y:S02]  /*1900*/  SEL R6, R17, RZ, P2 ;  /* 0x000000ff11067207 */ /* 0x000fe40001000000 */
[----:B------:R-:W-:Y:S02]  /*1910*/  IADD3 R2, P1, P3, R2, R4, R5 ;  /* 0x0000000402027210 */ /* 0x000fe40007b3e005 */
[----:B---3--:R-:W-:Y:S02]  /*1920*/  SEL R4, R20, RZ, P5 ;  /* 0x000000ff14047207 */ /* 0x008fe40002800000 */
[----:B------:R-:W-:Y:S02]  /*1930*/  ISETP.GT.AND P2, PT, R28, 0x1c0, PT ;  /* 0x000001c01c00780c */ /* 0x000fe40003f44270 */
[----:B------:R-:W-:Y:S02]  /*1940*/  IADD3.X R6, PT, PT, R6, R7, R15, P1, P3 ;  /* 0x0000000706067210 */ /* 0x000fe40000fe640f */
[----:B------:R-:W-:-:S02]  /*1950*/  IADD3 R4, P3, P4, R4, R2, R3 ;  /* 0x0000000204047210 */ /* 0x000fc40007c7e003 */
[----:B------:R-:W-:Y:S02]  /*1960*/  SEL R2, R22, RZ, P6 ;  /* 0x000000ff16027207 */ /* 0x000fe40003000000 */
[----:B------:R-:W-:Y:S02]  /*1970*/  SEL R3, R24, RZ, P2 ;  /* 0x000000ff18037207 */ /* 0x000fe40001000000 */
[----:B------:R-:W-:Y:S02]  /*1980*/  ISETP.GT.AND P1, PT, R28, 0x1e0, PT ;  /* 0x000001e01c00780c */ /* 0x000fe40003f24270 */
[----:B------:R-:W-:Y:S02]  /*1990*/  SEL R5, R21, RZ, P5 ;  /* 0x000000ff15057207 */ /* 0x000fe40002800000 */
[----:B------:R-:W-:Y:S02]  /*19a0*/  SEL R23, R23, RZ, P6 ;  /* 0x000000ff17177207 */ /* 0x000fe40003000000 */
[----:B------:R-:W-:-:S02]  /*19b0*/  IADD3 R3, P5, P6, R3, R4, R2 ;  /* 0x0000000403037210 */ /* 0x000fc40007ebe002 */
[----:B------:R-:W-:Y:S02]  /*19c0*/  SEL R2, R26, RZ, P1 ;  /* 0x000000ff1a027207 */ /* 0x000fe40000800000 */
[----:B------:R-:W-:Y:S02]  /*19d0*/  IADD3.X R5, PT, PT, R5, R6, R18, P3, P4 ;  /* 0x0000000605057210 */ /* 0x000fe40001fe8412 */
[----:B------:R-:W-:Y:S02]  /*19e0*/  SEL R4, R25, RZ, P2 ;  /* 0x000000ff19047207 */ /* 0x000fe40001000000 */
[----:B------:R-:W-:Y:S02]  /*19f0*/  IADD3 R2, P2, PT, R2, R3, RZ ;  /* 0x0000000302027210 */ /* 0x000fe40007f5e0ff */
[----:B------:R-:W-:Y:S02]  /*1a00*/  SEL R3, R27, RZ, P1 ;  /* 0x000000ff1b037207 */ /* 0x000fe40000800000 */
[----:B------:R-:W-:-:S05]  /*1a10*/  IADD3.X R4, PT, PT, R4, R5, R23, P5, P6 ;  /* 0x0000000504047210 */ /* 0x000fca0002fec417 */
[----:B------:R-:W-:Y:S01]  /*1a20*/  IMAD.X R3, R3, 0x1, R4, P2 ;  /* 0x0000000103037824 */ /* 0x000fe200010e0604 */
[----:B------:R-:W-:Y:S06]  /*1a30*/  BRA `(.L_x_280) ;  /* 0x0000001400e87947 */ /* 0x000fec0003800000 */
.L_x_266:
[----:B------:R-:W0:Y:S01]  /*1a40*/  S2R R12, SR_TID.X ;  /* 0x00000000000c7919 */ /* 0x000e220000002100 */
[----:B------:R-:W1:Y:S01]  /*1a50*/  LDC.64 R4, c[0x0][0x380] ;  /* 0x0000e000ff047b82 */ /* 0x000e620000000a00 */
[----:B0-----:R-:W-:-:S04]  /*1a60*/  IMAD.IADD R13, R9, 0x1, R12 ;  /* 0x00000001090d7824 */ /* 0x001fc800078e020c */
[----:B-1----:R-:W-:-:S05]  /*1a70*/  IMAD.WIDE.U32 R4, R13, 0x4, R4 ;  /* 0x000000040d047825 */ /* 0x002fca00078e0004 */
[----:B------:R-:W2:Y:S04]  /*1a80*/  LDG.E R19, desc[UR8][R4.64] ;  /* 0x0000000804137981 */ /* 0x000ea8000c1e1900 */
[----:B------:R-:W3:Y:S04]  /*1a90*/  LDG.E R6, desc[UR8][R4.64+0x800] ;  /* 0x0008000804067981 */ /* 0x000ee8000c1e1900 */
[----:B------:R-:W4:Y:S04]  /*1aa0*/  LDG.E R10, desc[UR8][R4.64+0x1000] ;  /* 0x00100008040a7981 */ /* 0x000f28000c1e1900 */
[----:B------:R-:W5:Y:S04]  /*1ab0*/  LDG.E R13, desc[UR8][R4.64+0x1800] ;  /* 0x00180008040d7981 */ /* 0x000f68000c1e1900 */
[----:B------:R-:W5:Y:S04]  /*1ac0*/  LDG.E R14, desc[UR8][R4.64+0x2000] ;  /* 0x00200008040e7981 */ /* 0x000f68000c1e1900 */
[----:B------:R-:W5:Y:S04]  /*1ad0*/  LDG.E R15, desc[UR8][R4.64+0x2800] ;  /* 0x00280008040f7981 */ /* 0x000f68000c1e1900 */
[----:B------:R0:W5:Y:S01]  /*1ae0*/  LDG.E R17, desc[UR8][R4.64+0x3000] ;  /* 0x0030000804117981 */ /* 0x000162000c1e1900 */
[----:B--2---:R-:W-:-:S02]  /*1af0*/  FSETP.GT.AND P0, PT, R19, RZ, PT ;  /* 0x000000ff1300720b */ /* 0x004fc40003f04000 */
[----:B---3--:R-:W-:Y:S02]  /*1b00*/  FSETP.GT.AND P1, PT, R6, RZ, PT ;  /* 0x000000ff0600720b */ /* 0x008fe40003f24000 */
[----:B----4-:R-:W-:Y:S02]  /*1b10*/  FSETP.GT.AND P2, PT, R10, RZ, PT ;  /* 0x000000ff0a00720b */ /* 0x010fe40003f44000 */
[----:B------:R-:W-:Y:S02]  /*1b20*/  SEL R10, RZ, 0x1, !P0 ;  /* 0x00000001ff0a7807 */ /* 0x000fe40004000000 */
[----:B------:R-:W-:Y:S02]  /*1b30*/  SEL R19, RZ, 0x1, !P1 ;  /* 0x00000001ff137807 */ /* 0x000fe40004800000 */
[----:B------:R-:W-:Y:S02]  /*1b40*/  SEL R6, RZ, 0x1, !P2 ;  /* 0x00000001ff067807 */ /* 0x000fe40005000000 */
[----:B-----5:R-:W-:-:S02]  /*1b50*/  FSETP.GT.AND P0, PT, R13, RZ, PT ;  /* 0x000000ff0d00720b */ /* 0x020fc40003f04000 */
[----:B------:R-:W-:Y:S02]  /*1b60*/  IADD3 R6, P1, P2, R6, R19, R10 ;  /* 0x0000001306067210 */ /* 0x000fe40007a3e00a */
[----:B------:R-:W-:Y:S02]  /*1b70*/  SEL R10, RZ, 0x1, !P0 ;  /* 0x00000001ff0a7807 */ /* 0x000fe40004000000 */
[----:B------:R-:W-:Y:S02]  /*1b80*/  ISETP.GE.U32.AND P0, PT, R18, R11, PT ;  /* 0x0000000b1200720c */ /* 0x000fe40003f06070 */
[----:B------:R-:W-:Y:S02]  /*1b90*/  FSETP.GT.AND P3, PT, R14, RZ, PT ;  /* 0x000000ff0e00720b */ /* 0x000fe40003f64000 */
[----:B------:R-:W-:Y:S02]  /*1ba0*/  ISETP.GE.U32.AND.EX P0, PT, R7, R8, PT, P0 ;  /* 0x000000080700720c */ /* 0x000fe40003f06100 */
[----:B0-----:R-:W-:-:S02]  /*1bb0*/  SEL R5, RZ, 0x1, !P3 ;  /* 0x00000001ff057807 */ /* 0x001fc40005800000 */
[----:B------:R-:W-:Y:S02]  /*1bc0*/  FSETP.GT.AND P5, PT, R15, RZ, PT ;  /* 0x000000ff0f00720b */ /* 0x000fe40003fa4000 */
[----:B------:R-:W-:Y:S02]  /*1bd0*/  FSETP.GT.AND P6, PT, R17, RZ, PT ;  /* 0x000000ff1100720b */ /* 0x000fe40003fc4000 */
[----:B------:R-:W-:Y:S02]  /*1be0*/  IADD3 R6, P3, P4, R5, R6, R10 ;  /* 0x0000000605067210 */ /* 0x000fe40007c7e00a */
[----:B------:R-:W-:Y:S02]  /*1bf0*/  SEL R4, RZ, 0x1, !P5 ;  /* 0x00000001ff047807 */ /* 0x000fe40006800000 */
[----:B------:R-:W-:Y:S02]  /*1c00*/  SEL R5, RZ, 0x1, !P6 ;  /* 0x00000001ff057807 */ /* 0x000fe40007000000 */
[----:B------:R-:W-:-:S02]  /*1c10*/  IADD3.X R10, PT, PT, RZ, RZ, RZ, P1, P2 ;  /* 0x000000ffff0a7210 */ /* 0x000fc40000fe44ff */
[----:B------:R-:W-:Y:S02]  /*1c20*/  IADD3 R6, P1, P2, R5, R6, R4 ;  /* 0x0000000605067210 */ /* 0x000fe40007a3e004 */
[----:B------:R-:W-:-:S04]  /*1c30*/  IADD3.X R10, PT, PT, RZ, R10, RZ, P3, P4 ;  /* 0x0000000aff0a7210 */ /* 0x000fc80001fe84ff */
[----:B------:R-:W-:Y:S01]  /*1c40*/  IADD3.X R10, PT, PT, RZ, R10, RZ, P1, P2 ;  /* 0x0000000aff0a7210 */ /* 0x000fe20000fe44ff */
[----:B------:R-:W-:Y:S06]  /*1c50*/  @!P0 BRA `(.L_x_281) ;  /* 0x0000001000348947 */ /* 0x000fec0003800000 */
[----:B------:R-:W0:Y:S01]  /*1c60*/  LDCU.64 UR6, c[0x0][0x380] ;  /* 0x00007000ff0677ac */ /* 0x000e220008000a00 */
[----:B------:R-:W-:Y:S01]  /*1c70*/  IADD3 R7, P0, PT, R11, R9, RZ ;  /* 0x000000090b077210 */ /* 0x000fe20007f1e0ff */
[----:B------:R-:W-:Y:S01]  /*1c80*/  IMAD.MOV.U32 R20, RZ, RZ, R11 ;  /* 0x000000ffff147224 */ /* 0x000fe200078e000b */
[----:B------:R-:W-:Y:S01]  /*1c90*/  IADD3 R14, P2, PT, R2, -0xe00, RZ ;  /* 0xfffff200020e7810 */ /* 0x000fe20007f5e0ff */
[----:B------:R-:W-:Y:S01]  /*1ca0*/  UMOV UR4, URZ ;  /* 0x000000ff00047c82 */ /* 0x000fe20008000000 */
[----:B------:R-:W-:Y:S01]  /*1cb0*/  LOP3.LUT R4, RZ, R12, RZ, 0x33, !PT ;  /* 0x0000000cff047212 */ /* 0x000fe200078e33ff */
[----:B------:R-:W-:Y:S01]  /*1cc0*/  IMAD.X R8, RZ, RZ, R8, P0 ;  /* 0x000000ffff087224 */ /* 0x000fe200000e0608 */
[----:B------:R-:W-:Y:S02]  /*1cd0*/  ISETP.GT.U32.AND P0, PT, R7, R14, PT ;  /* 0x0000000e0700720c */ /* 0x000fe40003f04070 */
[----:B------:R-:W-:Y:S02]  /*1ce0*/  IADD3.X R15, PT, PT, R3, -0x1, RZ, P2, !PT ;  /* 0xffffffff030f7810 */ /* 0x000fe400017fe4ff */
[----:B------:R-:W-:-:S02]  /*1cf0*/  IADD3 R12, P1, PT, R12, R7, RZ ;  /* 0x000000070c0c7210 */ /* 0x000fc40007f3e0ff */
[----:B------:R-:W-:Y:S02]  /*1d00*/  ISETP.GT.U32.AND.EX P0, PT, R8, R15, PT, P0 ;  /* 0x0000000f0800720c */ /* 0x000fe40003f04100 */
[----:B------:R-:W-:Y:S01]  /*1d10*/  IADD3 R4, PT, PT, -R11, R2, R4 ;  /* 0x000000020b047210 */ /* 0x000fe20007ffe104 */
[--C-:B------:R-:W-:Y:S01]  /*1d20*/  IMAD.X R5, RZ, RZ, R8.reuse, P1 ;  /* 0x000000ffff057224 */ /* 0x100fe200008e0608 */
[----:B0-----:R-:W-:Y:S01]  /*1d30*/  LEA R13, P2, R12, UR6, 0x2 ;  /* 0x000000060c0d7c11 */ /* 0x001fe2000f8410ff */
[----:B------:R-:W-:Y:S02]  /*1d40*/  IMAD.MOV.U32 R11, RZ, RZ, R7 ;  /* 0x000000ffff0b7224 */ /* 0x000fe400078e0007 */
[----:B------:R-:W-:Y:S01]  /*1d50*/  IMAD.IADD R9, R4, 0x1, -R9 ;  /* 0x0000000104097824 */ /* 0x000fe200078e0a09 */
[----:B------:R-:W-:Y:S02]  /*1d60*/  IADD3 R13, P1, PT, R13, 0x4000, RZ ;  /* 0x000040000d0d7810 */ /* 0x000fe40007f3e0ff */
[----:B------:R-:W-:Y:S01]  /*1d70*/  LEA.HI.X R18, R12, UR7, R5, 0x2, P2 ;  /* 0x000000070c127c11 */ /* 0x000fe200090f1405 */
[----:B------:R-:W-:-:S04]  /*1d80*/  IMAD.MOV.U32 R12, RZ, RZ, R8 ;  /* 0x000000ffff0c7224 */ /* 0x000fc800078e0008 */
[----:B------:R-:W-:Y:S01]  /*1d90*/  IMAD.X R18, RZ, RZ, R18, P1 ;  /* 0x000000ffff127224 */ /* 0x000fe200008e0612 */
[----:B------:R-:W-:Y:S06]  /*1da0*/  @P0 BRA `(.L_x_282) ;  /* 0x0000000000e80947 */ /* 0x000fec0003800000 */
[----:B------:R-:W0:Y:S01]  /*1db0*/  LDC R16, c[0x0][0x3c8] ;  /* 0x0000f200ff107b82 */ /* 0x000e220000000800 */
[----:B------:R-:W1:Y:S07]  /*1dc0*/  LDCU.64 UR6, c[0x0][0x380] ;  /* 0x00007000ff0677ac */ /* 0x000e6e0008000a00 */
[----:B------:R-:W2:Y:S02]  /*1dd0*/  LDC.64 R2, c[0x0][0x3c0] ;  /* 0x0000f000ff027b82 */ /* 0x000ea40000000a00 */
.L_x_283:
[----:B------:R-:W3:Y:S02]  /*1de0*/  S2R R4, SR_TID.X ;  /* 0x0000000000047919 */ /* 0x000ee40000002100 */
[----:B---3--:R-:W-:-:S05]  /*1df0*/  IADD3 R5, P0, PT, R4, R7, RZ ;  /* 0x0000000704057210 */ /* 0x008fca0007f1e0ff */
[----:B------:R-:W-:Y:S01]  /*1e00*/  IMAD.X R20, RZ, RZ, R8, P0 ;  /* 0x000000ffff147224 */ /* 0x000fe200000e0608 */
[----:B-1----:R-:W-:-:S04]  /*1e10*/  LEA R4, P0, R5, UR6, 0x2 ;  /* 0x0000000605047c11 */ /* 0x002fc8000f8010ff */
[----:B------:R-:W-:-:S05]  /*1e20*/  LEA.HI.X R5, R5, UR7, R20, 0x2, P0 ;  /* 0x0000000705057c11 */ /* 0x000fca00080f1414 */
[----:B------:R-:W3:Y:S04]  /*1e30*/  LDG.E R24, desc[UR8][R4.64] ;  /* 0x0000000804187981 */ /* 0x000ee8000c1e1900 */
[----:B------:R-:W4:Y:S04]  /*1e40*/  LDG.E R20, desc[UR8][R4.64+0x800] ;  /* 0x0008000804147981 */ /* 0x000f28000c1e1900 */
[----:B------:R-:W5:Y:S04]  /*1e50*/  LDG.E R23, desc[UR8][R4.64+0x1000] ;  /* 0x0010000804177981 */ /* 0x000f68000c1e1900 */
[----:B------:R-:W2:Y:S04]  /*1e60*/  LDG.E R22, desc[UR8][R4.64+0x1800] ;  /* 0x0018000804167981 */ /* 0x000ea8000c1e1900 */
[----:B------:R-:W2:Y:S04]  /*1e70*/  LDG.E R21, desc[UR8][R4.64+0x2000] ;  /* 0x0020000804157981 */ /* 0x000ea8000c1e1900 */
[----:B------:R-:W2:Y:S04]  /*1e80*/  LDG.E R19, desc[UR8][R4.64+0x2800] ;  /* 0x0028000804137981 */ /* 0x000ea8000c1e1900 */
[----:B------:R1:W2:Y:S01]  /*1e90*/  LDG.E R17, desc[UR8][R4.64+0x3000] ;  /* 0x0030000804117981 */ /* 0x0002a2000c1e1900 */
[----:B---3--:R-:W-:-:S02]  /*1ea0*/  FSETP.GT.AND P0, PT, R24, RZ, PT ;  /* 0x000000ff1800720b */ /* 0x008fc40003f04000 */
[----:B----4-:R-:W-:Y:S01]  /*1eb0*/  FSETP.GT.AND P2, PT, R20, RZ, PT ;  /* 0x000000ff1400720b */ /* 0x010fe20003f44000 */
[----:B0-----:R-:W-:Y:S01]  /*1ec0*/  IMAD R20, R16, 0xe00, RZ ;  /* 0x00000e0010147824 */ /* 0x001fe200078e02ff */
[----:B------:R-:W-:Y:S02]  /*1ed0*/  SEL R24, RZ, 0x1, !P0 ;  /* 0x00000001ff187807 */ /* 0x000fe40004000000 */
[----:B-----5:R-:W-:Y:S02]  /*1ee0*/  FSETP.GT.AND P1, PT, R23, RZ, PT ;  /* 0x000000ff1700720b */ /* 0x020fe40003f24000 */
[----:B------:R-:W-:Y:S02]  /*1ef0*/  SEL R25, RZ, 0x1, !P2 ;  /* 0x00000001ff197807 */ /* 0x000fe40005000000 */
[----:B--2---:R-:W-:Y:S02]  /*1f00*/  FSETP.GT.AND P6, PT, R22, RZ, PT ;  /* 0x000000ff1600720b */ /* 0x004fe40003fc4000 */
[----:B------:R-:W-:-:S02]  /*1f10*/  IADD3 R6, P3, P4, R25, R6, R24 ;  /* 0x0000000619067210 */ /* 0x000fc40007c7e018 */
[----:B------:R-:W-:Y:S02]  /*1f20*/  FSETP.GT.AND P2, PT, R21, RZ, PT ;  /* 0x000000ff1500720b */ /* 0x000fe40003f44000 */
[----:B-1----:R-:W-:Y:S02]  /*1f30*/  SEL R4, RZ, 0x1, !P1 ;  /* 0x00000001ff047807 */ /* 0x002fe40004800000 */
[----:B------:R-:W-:Y:S02]  /*1f40*/  SEL R5, RZ, 0x1, !P6 ;  /* 0x00000001ff057807 */ /* 0x000fe40007000000 */
[----:B------:R-:W-:Y:S02]  /*1f50*/  IADD3 R23, P5, PT, -R7, R2, RZ ;  /* 0x0000000207177210 */ /* 0x000fe40007fbe1ff */
[----:B------:R-:W-:Y:S02]  /*1f60*/  FSETP.GT.AND P6, PT, R19, RZ, PT ;  /* 0x000000ff1300720b */ /* 0x000fe40003fc4000 */
[----:B------:R-:W-:-:S02]  /*1f70*/  SEL R19, RZ, 0x1, !P2 ;  /* 0x00000001ff137807 */ /* 0x000fc40005000000 */
[----:B------:R-:W-:Y:S01]  /*1f80*/  IADD3 R6, P1, P2, R5, R6, R4 ;  /* 0x0000000605067210 */ /* 0x000fe20007a3e004 */
[----:B------:R-:W-:Y:S01]  /*1f90*/  IMAD.X R4, R3, 0x1, ~R8, P5 ;  /* 0x0000000103047824 */ /* 0x000fe200028e0e08 */
[----:B------:R-:W-:Y:S02]  /*1fa0*/  SEL R5, RZ, 0x1, !P6 ;  /* 0x00000001ff057807 */ /* 0x000fe40007000000 */
[----:B------:R-:W-:Y:S02]  /*1fb0*/  FSETP.GT.AND P6, PT, R17, RZ, PT ;  /* 0x000000ff1100720b */ /* 0x000fe40003fc4000 */
[----:B------:R-:W-:Y:S02]  /*1fc0*/  ISETP.GE.U32.AND P0, PT, R23, R20, PT ;  /* 0x000000141700720c */ /* 0x000fe40003f06070 */
[----:B------:R-:W-:Y:S02]  /*1fd0*/  SHF.R.S32.HI R17, RZ, 0x1f, R20 ;  /* 0x0000001fff117819 */ /* 0x000fe40000011414 */
[----:B------:R-:W-:-:S02]  /*1fe0*/  IADD3.X R10, PT, PT, RZ, R10, RZ, P3, P4 ;  /* 0x0000000aff0a7210 */ /* 0x000fc40001fe84ff */
[----:B------:R-:W-:Y:S02]  /*1ff0*/  ISETP.GE.U32.AND.EX P0, PT, R4, R17, PT, P0 ;  /* 0x000000110400720c */ /* 0x000fe40003f06100 */
[----:B------:R-:W-:Y:S02]  /*2000*/  IADD3 R6, P4, P3, R5, R6, R19 ;  /* 0x0000000605067210 */ /* 0x000fe40007b9e013 */
[----:B------:R-:W-:Y:S02]  /*2010*/  SEL R5, RZ, 0x1, !P6 ;  /* 0x00000001ff057807 */ /* 0x000fe40007000000 */
[----:B------:R-:W-:Y:S02]  /*2020*/  IADD3.X R10, PT, PT, RZ, R10, RZ, P1, P2 ;  /* 0x0000000aff0a7210 */ /* 0x000fe40000fe44ff */
[----:B------:R-:W-:Y:S02]  /*2030*/  IADD3 R6, P1, PT, R6, R5, RZ ;  /* 0x0000000506067210 */ /* 0x000fe40007f3e0ff */
[----:B------:R-:W-:-:S02]  /*2040*/  IADD3 R11, P2, PT, R20, R11, RZ ;  /* 0x0000000b140b7210 */ /* 0x000fc40007f5e0ff */
[----:B------:R-:W-:-:S03]  /*2050*/  IADD3.X R10, PT, PT, RZ, R10, RZ, P4, P3 ;  /* 0x0000000aff0a7210 */ /* 0x000fc600027e64ff */
[----:B------:R-:W-:Y:S02]  /*2060*/  IMAD.X R12, R17, 0x1, R12, P2 ;  /* 0x00000001110c7824 */ /* 0x000fe400010e060c */
[----:B------:R-:W-:Y:S01]  /*2070*/  IMAD.X R10, RZ, RZ, R10, P1 ;  /* 0x000000ffff0a7224 */ /* 0x000fe200008e060a */
[----:B------:R-:W-:Y:S06]  /*2080*/  @!P0 BRA `(.L_x_281) ;  /* 0x0000000c00288947 */ /* 0x000fec0003800000 */
[C---:B------:R-:W-:Y:S01]  /*2090*/  IADD3 R7, P0, PT, R20.reuse, R7, RZ ;  /* 0x0000000714077210 */ /* 0x040fe20007f1e0ff */
[----:B------:R-:W-:Y:S01]  /*20a0*/  IMAD.MOV.U32 R4, RZ, RZ, R13 ;  /* 0x000000ffff047224 */ /* 0x000fe200078e000d */
[----:B------:R-:W-:Y:S01]  /*20b0*/  UIADD3 UR4, UPT, UPT, UR4, 0x1, URZ ;  /* 0x0000000104047890 */ /* 0x000fe2000fffe0ff */
[----:B------:R-:W-:Y:S02]  /*20c0*/  IMAD.MOV.U32 R5, RZ, RZ, R18 ;  /* 0x000000ffff057224 */ /* 0x000fe400078e0012 */
[----:B------:R-:W-:Y:S01]  /*20d0*/  IMAD.X R8, R17, 0x1, R8, P0 ;  /* 0x0000000111087824 */ /* 0x000fe200000e0608 */
[----:B------:R-:W-:Y:S01]  /*20e0*/  ISETP.GT.U32.AND P0, PT, R7, R14, PT ;  /* 0x0000000e0700720c */ /* 0x000fe20003f04070 */
[----:B------:R-:W-:-:S03]  /*20f0*/  IMAD.WIDE R4, R20, 0x4, R4 ;  /* 0x0000000414047825 */ /* 0x000fc600078e0204 */
[----:B------:R-:W-:Y:S01]  /*2100*/  ISETP.GT.U32.AND.EX P0, PT, R8, R15, PT, P0 ;  /* 0x0000000f0800720c */ /* 0x000fe20003f04100 */
[----:B------:R-:W-:Y:S02]  /*2110*/  IMAD.MOV.U32 R13, RZ, RZ, R4 ;  /* 0x000000ffff0d7224 */ /* 0x000fe400078e0004 */
[----:B------:R-:W-:Y:S02]  /*2120*/  IMAD.MOV.U32 R18, RZ, RZ, R5 ;  /* 0x000000ffff127224 */ /* 0x000fe400078e0005 */
[----:B------:R-:W-:-:S08]  /*2130*/  IMAD.IADD R9, R9, 0x1, -R20 ;  /* 0x0000000109097824 */ /* 0x000fd000078e0a14 */
[----:B------:R-:W-:Y:S05]  /*2140*/  @!P0 BRA `(.L_x_283) ;  /* 0xfffffffc00248947 */ /* 0x000fea000383ffff */
.L_x_282:
[----:B------:R-:W0:Y:S01]  /*2150*/  S2R R5, SR_TID.X ;  /* 0x0000000000057919 */ /* 0x000e220000002100 */
[----:B------:R-:W-:Y:S01]  /*2160*/  IMAD.IADD R4, R2, 0x1, -R7 ;  /* 0x0000000102047824 */ /* 0x000fe200078e0a07 */
[----:B------:R-:W-:Y:S01]  /*2170*/  ISETP.GE.U32.AND P1, PT, R7, R2, PT ;  /* 0x000000020700720c */ /* 0x000fe20003f26070 */
[----:B------:R-:W-:Y:S03]  /*2180*/  BSSY.RECONVERGENT B1, `(.L_x_281) ;  /* 0x00000ba000017945 */ /* 0x000fe60003800200 */
[----:B0-----:R-:W-:-:S04]  /*2190*/  ISETP.GE.AND P0, PT, R5, R4, PT ;  /* 0x000000040500720c */ /* 0x001fc80003f06270 */
[----:B------:R-:W-:-:S13]  /*21a0*/  ISETP.GE.U32.OR.EX P0, PT, R8, R3, P0, P1 ;  /* 0x000000030800720c */ /* 0x000fda0000706510 */
[----:B------:R-:W-:Y:S05]  /*21b0*/  @P0 BRA `(.L_x_284) ;  /* 0x0000000800d80947 */ /* 0x000fea0003800000 */
[----:B------:R-:W-:Y:S01]  /*21c0*/  IMAD R3, R0, 0xe00, RZ ;  /* 0x00000e0000037824 */ /* 0x000fe200078e02ff */
[----:B------:R-:W-:Y:S01]  /*21d0*/  LOP3.LUT R4, RZ, R5, RZ, 0x33, !PT ;  /* 0x00000005ff047212 */ /* 0x000fe200078e33ff */
[----:B------:R-:W-:Y:S01]  /*21e0*/  IMAD R16, R16, UR4, RZ ;  /* 0x0000000410107c24 */ /* 0x000fe2000f8e02ff */
[----:B------:R-:W-:Y:S01]  /*21f0*/  BSSY.RECONVERGENT B2, `(.L_x_285) ;  /* 0x0000056000027945 */ /* 0x000fe20003800200 */
[----:B------:R-:W-:-:S05]  /*2200*/  IMAD.IADD R3, R3, 0x1, R20 ;  /* 0x0000000103037824 */ /* 0x000fca00078e0214 */
[----:B------:R-:W-:Y:S01]  /*2210*/  IADD3 R3, PT, PT, -R3, R2, R4 ;  /* 0x0000000203037210 */ /* 0x000fe20007ffe104 */
[----:B------:R-:W-:-:S04]  /*2220*/  IMAD.MOV.U32 R4, RZ, RZ, R5 ;  /* 0x000000ffff047224 */ /* 0x000fc800078e0005 */
        /* <DEDUP_REMOVED lines=8> */
[----:B------:R-:W-:-:S05]  /*22b0*/  LOP3.LUT R2, R2, 0xfffff0, RZ, 0xc0, !PT ;  /* 0x00fffff002027812 */ /* 0x000fca00078ec0ff */
[----:B------:R-:W-:-:S07]  /*22c0*/  IMAD.MOV R5, RZ, RZ, -R2 ;  /* 0x000000ffff057224 */ /* 0x000fce00078e0a02 */
.L_x_287:
[----:B------:R-:W-:Y:S02]  /*22d0*/  IMAD.MOV.U32 R2, RZ, RZ, R13 ;  /* 0x000000ffff027224 */ /* 0x000fe400078e000d */
[----:B------:R-:W-:-:S05]  /*22e0*/  IMAD.MOV.U32 R3, RZ, RZ, R18 ;  /* 0x000000ffff037224 */ /* 0x000fca00078e0012 */
        /* <DEDUP_REMOVED lines=11> */
[----:B--2---:R-:W-:-:S02]  /*23a0*/  FSETP.GT.AND P1, PT, R16, RZ, PT ;  /* 0x000000ff1000720b */ /* 0x004fc40003f24000 */
[----:B---3--:R-:W-:Y:S02]  /*23b0*/  FSETP.GT.AND P2, PT, R13, RZ, PT ;  /* 0x000000ff0d00720b */ /* 0x008fe40003f44000 */
[----:B------:R-:W-:Y:S02]  /*23c0*/  SEL R16, RZ, 0x1, !P1 ;  /* 0x00000001ff107807 */ /* 0x000fe40004800000 */
[----:B------:R-:W-:Y:S02]  /*23d0*/  SEL R13, RZ, 0x1, !P2 ;  /* 0x00000001ff0d7807 */ /* 0x000fe40005000000 */
[----:B----4-:R-:W-:Y:S02]  /*23e0*/  FSETP.GT.AND P1, PT, R14, RZ, PT ;  /* 0x000000ff0e00720b */ /* 0x010fe40003f24000 */
[----:B------:R-:W-:Y:S01]  /*23f0*/  IADD3 R6, P6, P5, R13, R6, R16 ;  /* 0x000000060d067210 */ /* 0x000fe20007dde010 */
[----:B------:R-:W2:Y:S01]  /*2400*/  LDG.E R14, desc[UR8][R2.64+0x2800] ;  /* 0x00280008020e7981 */ /* 0x000ea2000c1e1900 */
[----:B-----5:R-:W-:-:S03]  /*2410*/  FSETP.GT.AND P2, PT, R15, RZ, PT ;  /* 0x000000ff0f00720b */ /* 0x020fc60003f44000 */
[----:B------:R-:W3:Y:S01]  /*2420*/  LDG.E R16, desc[UR8][R2.64+0x1800] ;  /* 0x0018000802107981 */ /* 0x000ee2000c1e1900 */
[----:B------:R-:W-:Y:S02]  /*2430*/  SEL R13, RZ, 0x1, !P1 ;  /* 0x00000001ff0d7807 */ /* 0x000fe40004800000 */
[----:B------:R-:W-:Y:S01]  /*2440*/  SEL R26, RZ, 0x1, !P2 ;  /* 0x00000001ff1a7807 */ /* 0x000fe20005000000 */
[----:B------:R-:W4:Y:S03]  /*2450*/  LDG.E R15, desc[UR8][R2.64+0x2000] ;  /* 0x00200008020f7981 */ /* 0x000f26000c1e1900 */
[----:B------:R-:W-:Y:S02]  /*2460*/  IADD3 R26, P2, P1, R26, R6, R13 ;  /* 0x000000061a1a7210 */ /* 0x000fe4000795e00d */
[----:B------:R-:W5:Y:S04]  /*2470*/  LDG.E R6, desc[UR8][R2.64+0x3800] ;  /* 0x0038000802067981 */ /* 0x000f68000c1e1900 */
[----:B------:R-:W5:Y:S01]  /*2480*/  LDG.E R13, desc[UR8][R2.64+0x3000] ;  /* 0x00300008020d7981 */ /* 0x000f62000c1e1900 */
[----:B------:R-:W-:-:S02]  /*2490*/  FSETP.GT.AND P3, PT, R22, RZ, PT ;  /* 0x000000ff1600720b */ /* 0x000fc40003f64000 */
[----:B------:R-:W-:Y:S02]  /*24a0*/  FSETP.GT.AND P4, PT, R23, RZ, PT ;  /* 0x000000ff1700720b */ /* 0x000fe40003f84000 */
[----:B------:R-:W-:Y:S02]  /*24b0*/  SEL R22, RZ, 0x1, !P3 ;  /* 0x00000001ff167807 */ /* 0x000fe40005800000 */
[----:B------:R-:W-:Y:S02]  /*24c0*/  FSETP.GT.AND P3, PT, R21, RZ, PT ;  /* 0x000000ff1500720b */ /* 0x000fe40003f64000 */
[----:B------:R-:W-:Y:S02]  /*24d0*/  SEL R21, RZ, 0x1, !P4 ;  /* 0x00000001ff157807 */ /* 0x000fe40006000000 */
[----:B------:R-:W-:Y:S02]  /*24e0*/  FSETP.GT.AND P4, PT, R20, RZ, PT ;  /* 0x000000ff1400720b */ /* 0x000fe40003f84000 */
[----:B------:R-:W-:-:S02]  /*24f0*/  IADD3.X R23, PT, PT, RZ, R10, RZ, P6, P5 ;  /* 0x0000000aff177210 */ /* 0x000fc400037ea4ff */
[----:B------:R-:W-:Y:S02]  /*2500*/  IADD3 R20, P5, P6, R21, R26, R22 ;  /* 0x0000001a15147210 */ /* 0x000fe40007ebe016 */
[----:B------:R-:W-:Y:S02]  /*2510*/  SEL R21, RZ, 0x1, !P3 ;  /* 0x00000001ff157807 */ /* 0x000fe40005800000 */
[----:B------:R-:W-:Y:S02]  /*2520*/  SEL R10, RZ, 0x1, !P4 ;  /* 0x00000001ff0a7807 */ /* 0x000fe40006000000 */
[----:B------:R-:W-:Y:S02]  /*2530*/  FSETP.GT.AND P3, PT, R18, RZ, PT ;  /* 0x000000ff1200720b */ /* 0x000fe40003f64000 */
[----:B------:R-:W-:Y:S02]  /*2540*/  FSETP.GT.AND P4, PT, R19, RZ, PT ;  /* 0x000000ff1300720b */ /* 0x000fe40003f84000 */
[----:B------:R-:W-:-:S02]  /*2550*/  IADD3.X R22, PT, PT, RZ, R23, RZ, P2, P1 ;  /* 0x00000017ff167210 */ /* 0x000fc400017e24ff */
[----:B------:R-:W-:Y:S02]  /*2560*/  IADD3 R18, P2, P1, R10, R20, R21 ;  /* 0x000000140a127210 */ /* 0x000fe4000795e015 */
[----:B------:R-:W-:Y:S02]  /*2570*/  SEL R19, RZ, 0x1, !P3 ;  /* 0x00000001ff137807 */ /* 0x000fe40005800000 */
[----:B------:R-:W-:Y:S02]  /*2580*/  SEL R10, RZ, 0x1, !P4 ;  /* 0x00000001ff0a7807 */ /* 0x000fe40006000000 */
[----:B------:R-:W-:Y:S02]  /*2590*/  IADD3.X R20, PT, PT, RZ, R22, RZ, P5, P6 ;  /* 0x00000016ff147210 */ /* 0x000fe40002fec4ff */
[----:B------:R-:W-:Y:S01]  /*25a0*/  FSETP.GT.AND P4, PT, R17, RZ, PT ;  /* 0x000000ff1100720b */ /* 0x000fe20003f84000 */
[----:B------:R-:W-:-:S03]  /*25b0*/  VIADD R5, R5, 0x10 ;  /* 0x0000001005057836 */ /* 0x000fc60000000000 */
[----:B------:R-:W-:Y:S01]  /*25c0*/  SEL R17, RZ, 0x1, !P4 ;  /* 0x00000001ff117807 */ /* 0x000fe20006000000 */
[----:B------:R-:W-:Y:S01]  /*25d0*/  VIADD R4, R4, 0x2000 ;  /* 0x0000200004047836 */ /* 0x000fe20000000000 */
[----:B---3--:R-:W-:Y:S02]  /*25e0*/  FSETP.GT.AND P3, PT, R16, RZ, PT ;  /* 0x000000ff1000720b */ /* 0x008fe40003f64000 */
[----:B------:R-:W-:Y:S02]  /*25f0*/  IADD3 R16, P5, P6, R10, R18, R19 ;  /* 0x000000120a107210 */ /* 0x000fe40007ebe013 */
[----:B------:R-:W-:Y:S02]  /*2600*/  SEL R10, RZ, 0x1, !P3 ;  /* 0x00000001ff0a7807 */ /* 0x000fe40005800000 */
[----:B----4-:R-:W-:Y:S02]  /*2610*/  FSETP.GT.AND P3, PT, R15, RZ, PT ;  /* 0x000000ff0f00720b */ /* 0x010fe40003f64000 */
[----:B--2---:R-:W-:-:S02]  /*2620*/  FSETP.GT.AND P4, PT, R14, RZ, PT ;  /* 0x000000ff0e00720b */ /* 0x004fc40003f84000 */
[----:B------:R-:W-:Y:S02]  /*2630*/  SEL R15, RZ, 0x1, !P3 ;  /* 0x00000001ff0f7807 */ /* 0x000fe40005800000 */
[----:B-----5:R-:W-:Y:S02]  /*2640*/  FSETP.GT.AND P3, PT, R6, RZ, PT ;  /* 0x000000ff0600720b */ /* 0x020fe40003f64000 */
[----:B------:R-:W-:Y:S02]  /*2650*/  IADD3.X R18, PT, PT, RZ, R20, RZ, P2, P1 ;  /* 0x00000014ff127210 */ /* 0x000fe400017e24ff */
[----:B------:R-:W-:Y:S02]  /*2660*/  IADD3 R14, P2, P1, R10, R16, R17 ;  /* 0x000000100a0e7210 */ /* 0x000fe4000795e011 */
[----:B------:R-:W-:Y:S02]  /*2670*/  SEL R6, RZ, 0x1, !P3 ;  /* 0x00000001ff067807 */ /* 0x000fe40005800000 */
[----:B------:R-:W-:-:S02]  /*2680*/  SEL R10, RZ, 0x1, !P4 ;  /* 0x00000001ff0a7807 */ /* 0x000fc40006000000 */
[----:B------:R-:W-:Y:S02]  /*2690*/  ISETP.NE.AND P3, PT, R5, RZ, PT ;  /* 0x000000ff0500720c */ /* 0x000fe40003f65270 */
[----:B------:R-:W-:Y:S02]  /*26a0*/  FSETP.GT.AND P4, PT, R13, RZ, PT ;  /* 0x000000ff0d00720b */ /* 0x000fe40003f84000 */
[----:B------:R-:W-:Y:S02]  /*26b0*/  IADD3.X R16, PT, PT, RZ, R18, RZ, P5, P6 ;  /* 0x00000012ff107210 */ /* 0x000fe40002fec4ff */
        /* <DEDUP_REMOVED lines=9> */
.L_x_286:
[----:B------:R-:W-:Y:S05]  /*2750*/  BSYNC.RECONVERGENT B2 ;  /* 0x0000000000027941 */ /* 0x000fea0003800200 */
.L_x_285:
[----:B------:R-:W-:Y:S05]  /*2760*/  @!P0 BRA `(.L_x_284) ;  /* 0x00000004006c8947 */ /* 0x000fea0003800000 */
[----:B------:R-:W-:Y:S01]  /*2770*/  ISETP.GE.U32.AND P1, PT, R25, 0x8, PT ;  /* 0x000000081900780c */ /* 0x000fe20003f26070 */
[----:B------:R-:W-:Y:S01]  /*2780*/  BSSY.RECONVERGENT B2, `(.L_x_288) ;  /* 0x0000029000027945 */ /* 0x000fe20003800200 */
[----:B------:R-:W-:-:S04]  /*2790*/  LOP3.LUT R19, R24, 0x7, RZ, 0xc0, !PT ;  /* 0x0000000718137812 */ /* 0x000fc800078ec0ff */
[----:B------:R-:W-:-:S07]  /*27a0*/  ISETP.NE.AND P0, PT, R19, RZ, PT ;  /* 0x000000ff1300720c */ /* 0x000fce0003f05270 */
[----:B------:R-:W-:Y:S06]  /*27b0*/  @!P1 BRA `(.L_x_289) ;  /* 0x0000000000949947 */ /* 0x000fec0003800000 */
[----:B------:R-:W-:-:S05]  /*27c0*/  IADD3 R3, P1, PT, R4, R7, RZ ;  /* 0x0000000704037210 */ /* 0x000fca0007f3e0ff */
[----:B------:R-:W-:Y:S01]  /*27d0*/  IMAD.X R14, RZ, RZ, R8, P1 ;  /* 0x000000ffff0e7224 */ /* 0x000fe200008e0608 */
        /* <DEDUP_REMOVED lines=35> */
.L_x_289:
[----:B------:R-:W-:Y:S05]  /*2a10*/  BSYNC.RECONVERGENT B2 ;  /* 0x0000000000027941 */ /* 0x000fea0003800200 */
.L_x_288:
[----:B------:R-:W-:Y:S05]  /*2a20*/  @!P0 BRA `(.L_x_284) ;  /* 0x0000000000bc8947 */ /* 0x000fea0003800000 */
[----:B------:R-:W-:Y:S01]  /*2a30*/  ISETP.GE.U32.AND P1, PT, R19, 0x4, PT ;  /* 0x000000041300780c */ /* 0x000fe20003f26070 */
[----:B------:R-:W-:Y:S01]  /*2a40*/  BSSY.RECONVERGENT B2, `(.L_x_290) ;  /* 0x0000018000027945 */ /* 0x000fe20003800200 */
[----:B------:R-:W-:-:S11]  /*2a50*/  LOP3.LUT P0, RZ, R24, 0x3, RZ, 0xc0, !PT ;  /* 0x0000000318ff7812 */ /* 0x000fd6000780c0ff */
[----:B------:R-:W-:Y:S05]  /*2a60*/  @!P1 BRA `(.L_x_291) ;  /* 0x0000000000549947 */ /* 0x000fea0003800000 */
[----:B------:R-:W-:-:S05]  /*2a70*/  IADD3 R3, P1, PT, R4, R7, RZ ;  /* 0x0000000704037210 */ /* 0x000fca0007f3e0ff */
[----:B------:R-:W-:Y:S01]  /*2a80*/  IMAD.X R8, RZ, RZ, R8, P1 ;  /* 0x000000ffff087224 */ /* 0x000fe200008e0608 */
[----:B------:R-:W-:-:S04]  /*2a90*/  LEA R2, P1, R3, UR6, 0x2 ;  /* 0x0000000603027c11 */ /* 0x000fc8000f8210ff */
        /* <DEDUP_REMOVED lines=18> */
.L_x_291:
[----:B------:R-:W-:Y:S05]  /*2bc0*/  BSYNC.RECONVERGENT B2 ;  /* 0x0000000000027941 */ /* 0x000fea0003800200 */
.L_x_290:
[----:B------:R-:W-:Y:S05]  /*2bd0*/  @!P0 BRA `(.L_x_284) ;  /* 0x0000000000508947 */ /* 0x000fea0003800000 */
[----:B------:R-:W-:Y:S02]  /*2be0*/  LOP3.LUT R2, R9, 0xffff, RZ, 0xc0, !PT ;  /* 0x0000ffff09027812 */ /* 0x000fe400078ec0ff */
[----:B------:R-:W-:Y:S02]  /*2bf0*/  IADD3 R4, P0, PT, R4, R11, RZ ;  /* 0x0000000b04047210 */ /* 0x000fe40007f1e0ff */
[----:B------:R-:W-:Y:S02]  /*2c00*/  LEA.HI R2, R2, 0x1, RZ, 0x17 ;  /* 0x0000000102027811 */ /* 0x000fe400078fb8ff */
[----:B------:R-:W-:Y:S01]  /*2c10*/  LEA R7, P1, R4, UR6, 0x2 ;  /* 0x0000000604077c11 */ /* 0x000fe2000f8210ff */
[----:B------:R-:W-:Y:S01]  /*2c20*/  IMAD.X R3, RZ, RZ, R12, P0 ;  /* 0x000000ffff037224 */ /* 0x000fe200000e060c */
[----:B------:R-:W-:-:S04]  /*2c30*/  LOP3.LUT R2, R2, 0x3, RZ, 0xc0, !PT ;  /* 0x0000000302027812 */ /* 0x000fc800078ec0ff */
[----:B------:R-:W-:Y:S01]  /*2c40*/  LEA.HI.X R8, R4, UR7, R3, 0x2, P1 ;  /* 0x0000000704087c11 */ /* 0x000fe200088f1403 */
[----:B------:R-:W-:-:S07]  /*2c50*/  IMAD.MOV R4, RZ, RZ, -R2 ;  /* 0x000000ffff047224 */ /* 0x000fce00078e0a02 */
.L_x_292:
[----:B------:R-:W-:Y:S02]  /*2c60*/  IMAD.MOV.U32 R2, RZ, RZ, R7 ;  /* 0x000000ffff027224 */ /* 0x000fe400078e0007 */
[----:B------:R-:W-:-:S05]  /*2c70*/  IMAD.MOV.U32 R3, RZ, RZ, R8 ;  /* 0x000000ffff037224 */ /* 0x000fca00078e0008 */
[----:B------:R-:W2:Y:S01]  /*2c80*/  LDG.E R2, desc[UR8][R2.64] ;  /* 0x0000000802027981 */ /* 0x000ea2000c1e1900 */
[----:B------:R-:W-:Y:S01]  /*2c90*/  VIADD R4, R4, 0x1 ;  /* 0x0000000104047836 */ /* 0x000fe20000000000 */
[----:B------:R-:W-:-:S05]  /*2ca0*/  IADD3 R7, P2, PT, R7, 0x800, RZ ;  /* 0x0000080007077810 */ /* 0x000fca0007f5e0ff */
[----:B------:R-:W-:Y:S01]  /*2cb0*/  IMAD.X R8, RZ, RZ, R8, P2 ;  /* 0x000000ffff087224 */ /* 0x000fe200010e0608 */
[----:B--2---:R-:W-:-:S04]  /*2cc0*/  FSETP.GT.AND P0, PT, R2, RZ, PT ;  /* 0x000000ff0200720b */ /* 0x004fc80003f04000 */
[----:B------:R-:W-:Y:S02]  /*2cd0*/  SEL R5, RZ, 0x1, !P0 ;  /* 0x00000001ff057807 */ /* 0x000fe40004000000 */
[----:B------:R-:W-:Y:S02]  /*2ce0*/  ISETP.NE.AND P0, PT, R4, RZ, PT ;  /* 0x000000ff0400720c */ /* 0x000fe40003f05270 */
[----:B------:R-:W-:-:S05]  /*2cf0*/  IADD3 R6, P1, PT, R6, R5, RZ ;  /* 0x0000000506067210 */ /* 0x000fca0007f3e0ff */
[----:B------:R-:W-:-:S06]  /*2d00*/  IMAD.X R10, RZ, RZ, R10, P1 ;  /* 0x000000ffff0a7224 */ /* 0x000fcc00008e060a */
[----:B------:R-:W-:Y:S05]  /*2d10*/  @P0 BRA `(.L_x_292) ;  /* 0xfffffffc00d00947 */ /* 0x000fea000383ffff */
.L_x_284:
[----:B------:R-:W-:Y:S05]  /*2d20*/  BSYNC.RECONVERGENT B1 ;  /* 0x0000000000017941 */ /* 0x000fea0003800200 */
.L_x_281:
[----:B------:R-:W0:Y:S01]  /*2d30*/  S2R R9, SR_LANEID ;  /* 0x0000000000097919 */ /* 0x000e220000000000 */
[----:B------:R-:W1:Y:S04]  /*2d40*/  SHFL.DOWN PT, R2, R6, 0x1, 0x1f ;  /* 0x08201f0006027f89 */ /* 0x000e6800000e0000 */
[----:B------:R-:W2:Y:S01]  /*2d50*/  SHFL.DOWN PT, R3, R10, 0x1, 0x1f ;  /* 0x08201f000a037f89 */ /* 0x000ea200000e0000 */
[C---:B0-----:R-:W-:Y:S02]  /*2d60*/  ISETP.GT.AND P1, PT, R9.reuse, 0x1e, PT ;  /* 0x0000001e0900780c */ /* 0x041fe40003f24270 */
[----:B------:R-:W-:Y:S02]  /*2d70*/  ISETP.NE.AND P2, PT, R9, RZ, PT ;  /* 0x000000ff0900720c */ /* 0x000fe40003f45270 */
[----:B-1----:R-:W-:-:S02]  /*2d80*/  SEL R7, R2, RZ, !P1 ;  /* 0x000000ff02077207 */ /* 0x002fc40004800000 */
[----:B--2---:R-:W-:Y:S02]  /*2d90*/  SEL R3, R3, RZ, !P1 ;  /* 0x000000ff03037207 */ /* 0x004fe40004800000 */
[----:B------:R-:W-:Y:S02]  /*2da0*/  IADD3 R7, P0, PT, R6, R7, RZ ;  /* 0x0000000706077210 */ /* 0x000fe40007f1e0ff */
[----:B------:R-:W-:-:S03]  /*2db0*/  ISETP.GT.AND P1, PT, R9, 0x1d, PT ;  /* 0x0000001d0900780c */ /* 0x000fc60003f24270 */
[----:B------:R-:W-:Y:S01]  /*2dc0*/  IMAD.X R8, R10, 0x1, R3, P0 ;  /* 0x000000010a087824 */ /* 0x000fe200000e0603 */
[----:B------:R-:W0:Y:S04]  /*2dd0*/  SHFL.DOWN PT, R2, R7, 0x2, 0x1f ;  /* 0x08401f0007027f89 */ /* 0x000e2800000e0000 */
[----:B------:R-:W1:Y:S01]  /*2de0*/  SHFL.DOWN PT, R3, R8, 0x2, 0x1f ;  /* 0x08401f0008037f89 */ /* 0x000e6200000e0000 */
[----:B------:R-:W2:Y:S01]  /*2df0*/  S2R R10, SR_TID.X ;  /* 0x00000000000a7919 */ /* 0x000ea20000002100 */
[----:B0-----:R-:W-:-:S04]  /*2e00*/  SEL R2, R2, RZ, !P1 ;  /* 0x000000ff02027207 */ /* 0x001fc80004800000 */
[----:B------:R-:W-:Y:S02]  /*2e10*/  IADD3 R5, P0, PT, R2, R7, RZ ;  /* 0x0000000702057210 */ /* 0x000fe40007f1e0ff */
[----:B-1----:R-:W-:Y:S02]  /*2e20*/  SEL R3, R3, RZ, !P1 ;  /* 0x000000ff03037207 */ /* 0x002fe40004800000 */
[----:B------:R-:W-:Y:S01]  /*2e30*/  ISETP.GT.AND P1, PT, R9, 0x1b, PT ;  /* 0x0000001b0900780c */ /* 0x000fe20003f24270 */
[----:B------:R-:W0:Y:S02]  /*2e40*/  SHFL.DOWN PT, R2, R5, 0x4, 0x1f ;  /* 0x08801f0005027f89 */ /* 0x000e2400000e0000 */
[----:B------:R-:W-:Y:S02]  /*2e50*/  IMAD.X R4, R3, 0x1, R8, P0 ;  /* 0x0000000103047824 */ /* 0x000fe400000e0608 */
[----:B------:R-:W1:Y:S03]  /*2e60*/  @!P2 S2R R8, SR_CgaCtaId ;  /* 0x000000000008a919 */ /* 0x000e660000008800 */
[----:B------:R-:W3:Y:S01]  /*2e70*/  SHFL.DOWN PT, R3, R4, 0x4, 0x1f ;  /* 0x08801f0004037f89 */ /* 0x000ee200000e0000 */
[----:B0-----:R-:W-:-:S04]  /*2e80*/  SEL R2, R2, RZ, !P1 ;  /* 0x000000ff02027207 */ /* 0x001fc80004800000 */
[----:B------:R-:W-:Y:S02]  /*2e90*/  IADD3 R7, P0, PT, R2, R5, RZ ;  /* 0x0000000502077210 */ /* 0x000fe40007f1e0ff */
[----:B---3--:R-:W-:-:S03]  /*2ea0*/  SEL R3, R3, RZ, !P1 ;  /* 0x000000ff03037207 */ /* 0x008fc60004800000 */
[----:B------:R-:W0:Y:S01]  /*2eb0*/  SHFL.DOWN PT, R2, R7, 0x8, 0x1f ;  /* 0x09001f0007027f89 */ /* 0x000e2200000e0000 */
[----:B------:R-:W-:Y:S01]  /*2ec0*/  ISETP.GT.AND P1, PT, R9, 0x17, PT ;  /* 0x000000170900780c */ /* 0x000fe20003f24270 */
[----:B------:R-:W-:-:S05]  /*2ed0*/  IMAD.X R6, R3, 0x1, R4, P0 ;  /* 0x0000000103067824 */ /* 0x000fca00000e0604 */
[----:B------:R-:W3:Y:S01]  /*2ee0*/  SHFL.DOWN PT, R3, R6, 0x8, 0x1f ;  /* 0x09001f0006037f89 */ /* 0x000ee200000e0000 */
[----:B0-----:R-:W-:-:S04]  /*2ef0*/  SEL R2, R2, RZ, !P1 ;  /* 0x000000ff02027207 */ /* 0x001fc80004800000 */
[----:B------:R-:W-:Y:S02]  /*2f00*/  IADD3 R5, P0, PT, R2, R7, RZ ;  /* 0x0000000702057210 */ /* 0x000fe40007f1e0ff */
[----:B------:R-:W-:Y:S02]  /*2f10*/  @!P2 MOV R7, 0x400 ;  /* 0x000004000007a802 */ /* 0x000fe40000000f00 */
[----:B---3--:R-:W-:Y:S01]  /*2f20*/  SEL R3, R3, RZ, !P1 ;  /* 0x000000ff03037207 */ /* 0x008fe20004800000 */
[----:B------:R-:W0:Y:S01]  /*2f30*/  SHFL.DOWN PT, R2, R5, 0x10, 0x1f ;  /* 0x0a001f0005027f89 */ /* 0x000e2200000e0000 */
[----:B------:R-:W-:Y:S02]  /*2f40*/  ISETP.GT.AND P1, PT, R9, 0xf, PT ;  /* 0x0000000f0900780c */ /* 0x000fe40003f24270 */
[----:B-1----:R-:W-:Y:S01]  /*2f50*/  @!P2 LEA R7, R8, R7, 0x18 ;  /* 0x000000070807a211 */ /* 0x002fe200078ec0ff */
[----:B------:R-:W-:Y:S01]  /*2f60*/  IMAD.X R4, R3, 0x1, R6, P0 ;  /* 0x0000000103047824 */ /* 0x000fe200000e0606 */
[----:B--2---:R-:W-:-:S04]  /*2f70*/  @!P2 SHF.R.U32.HI R6, RZ, 0x2, R10 ;  /* 0x00000002ff06a819 */ /* 0x004fc8000001160a */
[----:B------:R-:W1:Y:S01]  /*2f80*/  SHFL.DOWN PT, R3, R4, 0x10, 0x1f ;  /* 0x0a001f0004037f89 */ /* 0x000e6200000e0000 */
[----:B------:R-:W-:-:S05]  /*2f90*/  @!P2 LOP3.LUT R6, R6, 0xf8, RZ, 0xc0, !PT ;  /* 0x000000f80606a812 */ /* 0x000fca00078ec0ff */
        /* <DEDUP_REMOVED lines=14> */
[----:B0-----:R-:W0:Y:S04]  /*3080*/  LDS.128 R4, [UR4+0x30] ;  /* 0x00003004ff047984 */ /* 0x001e280008000c00 */
[----:B------:R-:W2:Y:S04]  /*3090*/  LDS.128 R20, [UR4+0x40] ;  /* 0x00004004ff147984 */ /* 0x000ea80008000c00 */
[----:B------:R-:W3:Y:S04]  /*30a0*/  LDS.128 R16, [UR4+0x50] ;  /* 0x00005004ff107984 */ /* 0x000ee80008000c00 */
[----:B------:R-:W4:Y:S01]  /*30b0*/  LDS.128 R12, [UR4+0x60] ;  /* 0x00006004ff0c7984 */ /* 0x000f220008000c00 */
[----:B-1----:R-:W-:-:S04]  /*30c0*/  IADD3 R11, P1, P2, R24, R8, R2 ;  /* 0x00000008180b7210 */ /* 0x002fc80007a3e002 */
[----:B------:R-:W-:Y:S02]  /*30d0*/  IADD3.X R25, PT, PT, R25, R9, R3, P1, P2 ;  /* 0x0000000919197210 */ /* 0x000fe40000fe4403 */
[----:B0-----:R-:W-:Y:S02]  /*30e0*/  IADD3 R3, P1, P2, R4, R11, R26 ;  /* 0x0000000b04037210 */ /* 0x001fe40007a3e01a */
        /* <DEDUP_REMOVED lines=14> */
[----:B------:R-:W-:-:S07]  /*31d0*/  IMAD.X R3, R3, 0x1, R27, P3 ;  /* 0x0000000103037824 */ /* 0x000fce00018e061b */
.L_x_280:
[----:B------:R-:W-:Y:S05]  /*31e0*/  BSYNC.RECONVERGENT B0 ;  /* 0x0000000000007941 */ /* 0x000fea0003800200 */
.L_x_265:
[----:B------:R-:W-:Y:S05]  /*31f0*/  @P0 EXIT ;  /* 0x000000000000094d */ /* 0x000fea0003800000 */
[----:B--2---:R-:W2:Y:S02]  /*3200*/  LDC.64 R4, c[0x0][0x390] ;  /* 0x0000e400ff047b82 */ /* 0x004ea40000000a00 */
[----:B--2---:R-:W-:-:S05]  /*3210*/  IMAD.WIDE.U32 R4, R0, 0x8, R4 ;  /* 0x0000000800047825 */ /* 0x004fca00078e0004 */
[----:B------:R-:W-:Y:S01]  /*3220*/  STG.E.64 desc[UR8][R4.64], R2 ;  /* 0x0000000204007986 */ /* 0x000fe2000c101b08 */
[----:B------:R-:W-:Y:S05]  /*3230*/  EXIT ;  /* 0x000000000000794d */ /* 0x000fea0003800000 */
.L_x_293:
        /* <DEDUP_REMOVED lines=12> */
.L_x_486:


//--------------------- .text._ZN3cub18CUB_300001_SM_10006detail6reduce28DeviceReduceSingleTileKernelINS2_10policy_hubIlyN4cuda3std3__44plusIlEEE10Policy1000EN6thrust24THRUST_300001_SM_1000_NS18transform_iteratorI6is_posNSD_6detail15normal_iteratorINSD_10device_ptrIfEEEEllEEPlyS9_llNS7_10__identityEEEvT0_T1_T2_T3_T4_T6_ --------------------------
	.section	.text._ZN3cub18CUB_300001_SM_10006detail6reduce28DeviceReduceSingleTileKernelINS2_10policy_hubIlyN4cuda3std3__44plusIlEEE10Policy1000EN6thrust24THRUST_300001_SM_1000_NS18transform_iteratorI6is_posNSD_6detail15normal_iteratorINSD_10device_ptrIfEEEEllEEPlyS9_llNS7_10__identityEEEvT0_T1_T2_T3_T4_T6_,"ax",@progbits
	.align	128
        .global         _ZN3cub18CUB_300001_SM_10006detail6reduce28DeviceReduceSingleTileKernelINS2_10policy_hubIlyN4cuda3std3__44plusIlEEE10Policy1000EN6thrust24THRUST_300001_SM_1000_NS18transform_iteratorI6is_posNSD_6detail15normal_iteratorINSD_10device_ptrIfEEEEllEEPlyS9_llNS7_10__identityEEEvT0_T1_T2_T3_T4_T6_
        .type           _ZN3cub18CUB_300001_SM_10006detail6reduce28DeviceReduceSingleTileKernelINS2_10policy_hubIlyN4cuda3std3__44plusIlEEE10Policy1000EN6thrust24THRUST_300001_SM_1000_NS18transform_iteratorI6is_posNSD_6detail15normal_iteratorINSD_10device_ptrIfEEEEllEEPlyS9_llNS7_10__identityEEEvT0_T1_T2_T3_T4_T6_,@function
        .size           _ZN3cub18CUB_300001_SM_10006detail6reduce28DeviceReduceSingleTileKernelINS2_10policy_hubIlyN4cuda3std3__44plusIlEEE10Policy1000EN6thrust24THRUST_300001_SM_1000_NS18transform_iteratorI6is_posNSD_6detail15normal_iteratorINSD_10device_ptrIfEEEEllEEPlyS9_llNS7_10__identityEEEvT0_T1_T2_T3_T4_T6_,(.L_x_487 - _ZN3cub18CUB_300001_SM_10006detail6reduce28DeviceReduceSingleTileKernelINS2_10policy_hubIlyN4cuda3std3__44plusIlEEE10Policy1000EN6thrust24THRUST_300001_SM_1000_NS18transform_iteratorI6is_posNSD_6detail15normal_iteratorINSD_10device_ptrIfEEEEllEEPlyS9_llNS7_10__identityEEEvT0_T1_T2_T3_T4_T6_)
        .other          _ZN3cub18CUB_300001_SM_10006detail6reduce28DeviceReduceSingleTileKernelINS2_10policy_hubIlyN4cuda3std3__44plusIlEEE10Policy1000EN6thrust24THRUST_300001_SM_1000_NS18transform_iteratorI6is_posNSD_6detail15normal_iteratorINSD_10device_ptrIfEEEEllEEPlyS9_llNS7_10__identityEEEvT0_T1_T2_T3_T4_T6_,@"STO_CUDA_ENTRY STV_DEFAULT"
_ZN3cub18CUB_300001_SM_10006detail6reduce28DeviceReduceSingleTileKernelINS2_10policy_hubIlyN4cuda3std3__44plusIlEEE10Policy1000EN6thrust24THRUST_300001_SM_1000_NS18transform_iteratorI6is_posNSD_6detail15normal_iteratorINSD_10device_ptrIfEEEEllEEPlyS9_llNS7_10__identityEEEvT0_T1_T2_T3_T4_T6_:
.text._ZN3cub18CUB_300001_SM_10006detail6reduce28DeviceReduceSingleTileKernelINS2_10policy_hubIlyN4cuda3std3__44plusIlEEE10Policy1000EN6thrust24THRUST_300001_SM_1000_NS18transform_iteratorI6is_posNSD_6detail15normal_iteratorINSD_10device_ptrIfEEEEllEEPlyS9_llNS7_10__identityEEEvT0_T1_T2_T3_T4_T6_:
[----:B------:R-:W-:Y:S01]  /*0000*/  LDC R1, c[0x0][0x37c] ;  /* 0x0000df00ff017b82 */ /* 0x000fe20000000800 */
[----:B------:R-:W0:Y:S01]  /*0010*/  LDCU.64 UR4, c[0x0][0x398] ;  /* 0x00007300ff0477ac */ /* 0x000e220008000a00 */
[----:B------:R-:W1:Y:S01]  /*0020*/  LDCU.64 UR6, c[0x0][0x358] ;  /* 0x00006b00ff0677ac */ /* 0x000e620008000a00 */
[----:B0-----:R-:W-:Y:S02]  /*0030*/  IMAD.U32 R16, RZ, RZ, UR4 ;  /* 0x00000004ff107e24 */ /* 0x001fe4000f8e00ff */
[----:B------:R-:W-:-:S03]  /*0040*/  IMAD.U32 R0, RZ, RZ, UR5 ;  /* 0x00000005ff007e24 */ /* 0x000fc6000f8e00ff */
[----:B------:R-:W-:-:S04]  /*0050*/  ISETP.NE.U32.AND P0, PT, R16, RZ, PT ;  /* 0x000000ff1000720c */ /* 0x000fc80003f05070 */
[----:B------:R-:W-:-:S13]  /*0060*/  ISETP.NE.AND.EX P0, PT, R0, RZ, PT, P0 ;  /* 0x000000ff0000720c */ /* 0x000fda0003f05300 */
        /* <DEDUP_REMOVED lines=8> */
.L_x_294:
[----:B------:R-:W-:Y:S01]  /*00f0*/  ISETP.GT.U32.AND P0, PT, R16, 0xdff, PT ;  /* 0x00000dff1000780c */ /* 0x000fe20003f04070 */
[----:B------:R-:W-:Y:S03]  /*0100*/  BSSY.RECONVERGENT B0, `(.L_x_295) ;  /* 0x00002f2000007945 */ /* 0x000fe60003800200 */
[----:B------:R-:W-:-:S13]  /*0110*/  ISETP.GT.U32.AND.EX P0, PT, R0, RZ, PT, P0 ;  /* 0x000000ff0000720c */ /* 0x000fda0003f04100 */
[----:B------:R-:W-:Y:S05]  /*0120*/  @P0 BRA `(.L_x_296) ;  /* 0x00000018005c0947 */ /* 0x000fea0003800000 */
[----:B------:R-:W0:Y:S01]  /*0130*/  S2R R5, SR_TID.X ;  /* 0x0000000000057919 */ /* 0x000e220000002100 */
[----:B------:R-:W-:Y:S01]  /*0140*/  BSSY.RECONVERGENT B1, `(.L_x_297) ;  /* 0x000000c000017945 */ /* 0x000fe20003800200 */
[----:B------:R-:W-:Y:S02]  /*0150*/  CS2R R2, SRZ ;  /* 0x0000000000027805 */ /* 0x000fe4000001ff00 */
[----:B0-----:R-:W-:Y:S01]  /*0160*/  ISETP.GE.U32.AND P0, PT, R5, R16, PT ;  /* 0x000000100500720c */ /* 0x001fe20003f06070 */
[----:B------:R-:W-:-:S12]  /*0170*/  IMAD.MOV.U32 R7, RZ, RZ, R5 ;  /* 0x000000ffff077224 */ /* 0x000fd800078e0005 */
[----:B------:R-:W-:Y:S05]  /*0180*/  @P0 BRA `(.L_x_298) ;  /* 0x00000000001c0947 */ /* 0x000fea0003800000 */
[----:B------:R-:W0:Y:S02]  /*0190*/  LDC.64 R8, c[0x0][0x380] ;  /* 0x0000e000ff087b82 */ /* 0x000e240000000a00 */
[----:B0-----:R-:W-:-:S06]  /*01a0*/  IMAD.WIDE.U32 R8, R5, 0x4, R8 ;  /* 0x0000000405087825 */ /* 0x001fcc00078e0008 */
[----:B------:R-:W2:Y:S01]  /*01b0*/  LDG.E R8, desc[UR6][R8.64] ;  /* 0x0000000608087981 */ /* 0x000ea2000c1e1900 */
[----:B------:R-:W-:Y:S02]  /*01c0*/  VIADD R7, R5, 0x200 ;  /* 0x0000020005077836 */ /* 0x000fe40000000000 */
[----:B------:R-:W-:Y:S01]  /*01d0*/  IMAD.MOV.U32 R3, RZ, RZ, RZ ;  /* 0x000000ffff037224 */ /* 0x000fe200078e00ff */
[----:B--2---:R-:W-:-:S04]  /*01e0*/  FSETP.GT.AND P0, PT, R8, RZ, PT ;  /* 0x000000ff0800720b */ /* 0x004fc80003f04000 */
[----:B------:R-:W-:-:S09]  /*01f0*/  SEL R2, RZ, 0x1, !P0 ;  /* 0x00000001ff027807 */ /* 0x000fd20004000000 */
.L_x_298:
[----:B------:R-:W-:Y:S05]  /*0200*/  BSYNC.RECONVERGENT B1 ;  /* 0x0000000000017941 */ /* 0x000fea0003800200 */
.L_x_297:
[----:B------:R-:W-:Y:S01]  /*0210*/  ISETP.GE.U32.AND P0, PT, R7, R16, PT ;  /* 0x000000100700720c */ /* 0x000fe20003f06070 */
[----:B------:R-:W-:-:S12]  /*0220*/  BSSY.RECONVERGENT B1, `(.L_x_299) ;  /* 0x00000a8000017945 */ /* 0x000fd80003800200 */
[----:B------:R-:W-:Y:S05]  /*0230*/  @P0 BRA `(.L_x_300) ;  /* 0x0000000800980947 */ /* 0x000fea0003800000 */
[----:B------:R-:W-:Y:S01]  /*0240*/  LOP3.LUT R9, RZ, R7, RZ, 0x33, !PT ;  /* 0x00000007ff097212 */ /* 0x000fe200078e33ff */
        /* <DEDUP_REMOVED lines=8> */
[----:B------:R-:W-:-:S05]  /*02d0*/  LOP3.LUT R6, R4, 0xfffff0, RZ, 0xc0, !PT ;  /* 0x00fffff004067812 */ /* 0x000fca00078ec0ff */
[----:B------:R-:W-:Y:S02]  /*02e0*/  IMAD.MOV R6, RZ, RZ, -R6 ;  /* 0x000000ffff067224 */ /* 0x000fe400078e0a06 */
[----:B0-----:R-:W-:-:S03]  /*02f0*/  IMAD.WIDE.U32 R8, R7, 0x4, R8 ;  /* 0x0000000407087825 */ /* 0x001fc600078e0008 */
[----:B------:R-:W-:-:S05]  /*0300*/  IADD3 R8, P1, PT, R8, 0x4000, RZ ;  /* 0x0000400008087810 */ /* 0x000fca0007f3e0ff */
[----:B------:R-:W-:-:S08]  /*0310*/  IMAD.X R9, RZ, RZ, R9, P1 ;  /* 0x000000ffff097224 */ /* 0x000fd000008e0609 */
.L_x_303:
        /* <DEDUP_REMOVED lines=17> */
[----:B------:R-:W-:Y:S01]  /*0430*/  VIADD R7, R7, 0x2000 ;  /* 0x0000200007077836 */ /* 0x000fe20000000000 */
[----:B--2---:R-:W-:Y:S02]  /*0440*/  FSETP.GT.AND P1, PT, R27, RZ, PT ;  /* 0x000000ff1b00720b */ /* 0x004fe40003f24000 */
[----:B---3--:R-:W-:Y:S02]  /*0450*/  FSETP.GT.AND P2, PT, R19, RZ, PT ;  /* 0x000000ff1300720b */ /* 0x008fe40003f44000 */
[----:B------:R-:W-:Y:S02]  /*0460*/  SEL R27, RZ, 0x1, !P1 ;  /* 0x00000001ff1b7807 */ /* 0x000fe40004800000 */
[----:B------:R-:W-:Y:S02]  /*0470*/  SEL R19, RZ, 0x1, !P2 ;  /* 0x00000001ff137807 */ /* 0x000fe40005000000 */
[----:B----4-:R-:W-:Y:S02]  /*0480*/  FSETP.GT.AND P1, PT, R20, RZ, PT ;  /* 0x000000ff1400720b */ /* 0x010fe40003f24000 */
[----:B-----5:R-:W-:-:S02]  /*0490*/  FSETP.GT.AND P2, PT, R21, RZ, PT ;  /* 0x000000ff1500720b */ /* 0x020fc40003f44000 */
[----:B------:R-:W-:Y:S02]  /*04a0*/  IADD3 R2, P5, P6, R19, R2, R27 ;  /* 0x0000000213027210 */ /* 0x000fe40007ebe01b */
[----:B------:R-:W-:Y:S02]  /*04b0*/  SEL R19, RZ, 0x1, !P1 ;  /* 0x00000001ff137807 */ /* 0x000fe40004800000 */
[----:B------:R-:W-:Y:S02]  /*04c0*/  SEL R20, RZ, 0x1, !P2 ;  /* 0x00000001ff147807 */ /* 0x000fe40005000000 */
[----:B------:R-:W-:Y:S02]  /*04d0*/  FSETP.GT.AND P3, PT, R22, RZ, PT ;  /* 0x000000ff1600720b */ /* 0x000fe40003f64000 */
[----:B------:R-:W-:Y:S02]  /*04e0*/  FSETP.GT.AND P4, PT, R23, RZ, PT ;  /* 0x000000ff1700720b */ /* 0x000fe40003f84000 */
[----:B------:R-:W-:-:S02]  /*04f0*/  IADD3 R20, P2, P1, R20, R2, R19 ;  /* 0x0000000214147210 */ /* 0x000fc4000795e013 */
[----:B------:R-:W-:Y:S02]  /*0500*/  SEL R2, RZ, 0x1, !P3 ;  /* 0x00000001ff027807 */ /* 0x000fe40005800000 */
[----:B------:R-:W-:Y:S02]  /*0510*/  SEL R19, RZ, 0x1, !P4 ;  /* 0x00000001ff137807 */ /* 0x000fe40006000000 */
[----:B------:R-:W-:Y:S02]  /*0520*/  FSETP.GT.AND P3, PT, R24, RZ, PT ;  /* 0x000000ff1800720b */ /* 0x000fe40003f64000 */
[----:B------:R-:W-:Y:S02]  /*0530*/  FSETP.GT.AND P4, PT, R25, RZ, PT ;  /* 0x000000ff1900720b */ /* 0x000fe40003f84000 */
[----:B------:R-:W-:Y:S02]  /*0540*/  IADD3.X R21, PT, PT, RZ, R3, RZ, P5, P6 ;  /* 0x00000003ff157210 */ /* 0x000fe40002fec4ff */
        /* <DEDUP_REMOVED lines=26> */
[----:B------:R-:W-:Y:S02]  /*06f0*/  ISETP.NE.AND P3, PT, R6, RZ, PT ;  /* 0x000000ff0600720c */ /* 0x000fe40003f65270 */
[----:B------:R-:W-:Y:S02]  /*0700*/  SEL R3, RZ, 0x1, !P4 ;  /* 0x00000001ff037807 */ /* 0x000fe40006000000 */
[----:B------:R-:W-:Y:S02]  /*0710*/  IADD3.X R11, PT, PT, RZ, R11, RZ, P2, P1 ;  /* 0x0000000bff0b7210 */ /* 0x000fe400017e24ff */
[----:B------:R-:W-:Y:S02]  /*0720*/  IADD3 R2, P1, P2, R2, R10, R3 ;  /* 0x0000000a02027210 */ /* 0x000fe40007a3e003 */
[----:B------:R-:W-:-:S02]  /*0730*/  IADD3 R8, P4, PT, R8, 0x8000, RZ ;  /* 0x0000800008087810 */ /* 0x000fc40007f9e0ff */
[----:B------:R-:W-:-:S03]  /*0740*/  IADD3.X R3, PT, PT, RZ, R11, RZ, P5, P6 ;  /* 0x0000000bff037210 */ /* 0x000fc60002fec4ff */
[----:B------:R-:W-:Y:S01]  /*0750*/  IMAD.X R9, RZ, RZ, R9, P4 ;  /* 0x000000ffff097224 */ /* 0x000fe200020e0609 */
[----:B------:R-:W-:Y:S01]  /*0760*/  IADD3.X R3, PT, PT, RZ, R3, RZ, P1, P2 ;  /* 0x00000003ff037210 */ /* 0x000fe20000fe44ff */
[----:B------:R-:W-:Y:S06]  /*0770*/  @P3 BRA `(.L_x_303) ;  /* 0xfffffff800e83947 */ /* 0x000fec000383ffff */
.L_x_302:
[----:B------:R-:W-:Y:S05]  /*0780*/  BSYNC.RECONVERGENT B2 ;  /* 0x0000000000027941 */ /* 0x000fea0003800200 */
.L_x_301:
        /* <DEDUP_REMOVED lines=41> */
.L_x_305:
[----:B------:R-:W-:Y:S05]  /*0a20*/  BSYNC.RECONVERGENT B2 ;  /* 0x0000000000027941 */ /* 0x000fea0003800200 */
.L_x_304:
        /* <DEDUP_REMOVED lines=11> */
[----:B------:R-:W5:Y:S01]  /*0ae0*/  LDG.E R10, desc[UR6][R8.64+0x1000] ;  /* 0x00100006080a7981 */ /* 0x000f62000c1e1900 */
[----:B------:R-:W-:Y:S01]  /*0af0*/  VIADD R7, R7, 0x800 ;  /* 0x0000080007077836 */ /* 0x000fe20000000000 */
[----:B--2---:R-:W-:-:S02]  /*0b00*/  FSETP.GT.AND P1, PT, R12, RZ, PT ;  /* 0x000000ff0c00720b */ /* 0x004fc40003f24000 */
[----:B---3--:R-:W-:Y:S02]  /*0b10*/  FSETP.GT.AND P2, PT, R6, RZ, PT ;  /* 0x000000ff0600720b */ /* 0x008fe40003f44000 */
[----:B----4-:R-:W-:Y:S02]  /*0b20*/  FSETP.GT.AND P4, PT, R11, RZ, PT ;  /* 0x000000ff0b00720b */ /* 0x010fe40003f84000 */
[----:B------:R-:W-:Y:S02]  /*0b30*/  SEL R11, RZ, 0x1, !P1 ;  /* 0x00000001ff0b7807 */ /* 0x000fe40004800000 */
[----:B-----5:R-:W-:Y:S02]  /*0b40*/  FSETP.GT.AND P3, PT, R10, RZ, PT ;  /* 0x000000ff0a00720b */ /* 0x020fe40003f64000 */
[----:B------:R-:W-:Y:S02]  /*0b50*/  SEL R6, RZ, 0x1, !P2 ;  /* 0x00000001ff067807 */ /* 0x000fe40005000000 */
[----:B------:R-:W-:-:S02]  /*0b60*/  SEL R13, RZ, 0x1, !P3 ;  /* 0x00000001ff0d7807 */ /* 0x000fc40005800000 */
[----:B------:R-:W-:Y:S02]  /*0b70*/  SEL R10, RZ, 0x1, !P4 ;  /* 0x00000001ff0a7807 */ /* 0x000fe40006000000 */
[----:B------:R-:W-:-:S04]  /*0b80*/  IADD3 R2, P1, P2, R6, R2, R11 ;  /* 0x0000000206027210 */ /* 0x000fc80007a3e00b */
[----:B------:R-:W-:Y:S02]  /*0b90*/  IADD3 R2, P3, P4, R10, R2, R13 ;  /* 0x000000020a027210 */ /* 0x000fe40007c7e00d */
[----:B------:R-:W-:-:S04]  /*0ba0*/  IADD3.X R3, PT, PT, RZ, R3, RZ, P1, P2 ;  /* 0x00000003ff037210 */ /* 0x000fc80000fe44ff */
[----:B------:R-:W-:-:S07]  /*0bb0*/  IADD3.X R3, PT, PT, RZ, R3, RZ, P3, P4 ;  /* 0x00000003ff037210 */ /* 0x000fce0001fe84ff */
.L_x_307:
[----:B------:R-:W-:Y:S05]  /*0bc0*/  BSYNC.RECONVERGENT B2 ;  /* 0x0000000000027941 */ /* 0x000fea0003800200 */
.L_x_306:
[----:B------:R-:W-:Y:S05]  /*0bd0*/  @!P0 BRA `(.L_x_300) ;  /* 0x0000000000308947 */ /* 0x000fea0003800000 */
[----:B------:R-:W0:Y:S01]  /*0be0*/  LDC.64 R10, c[0x0][0x380] ;  /* 0x0000e000ff0a7b82 */ /* 0x000e220000000a00 */
[----:B------:R-:W-:-:S07]  /*0bf0*/  IMAD.MOV R4, RZ, RZ, -R4 ;  /* 0x000000ffff047224 */ /* 0x000fce00078e0a04 */
.L_x_308:
[----:B0-----:R-:W-:-:S06]  /*0c00*/  IMAD.WIDE R8, R7, 0x4, R10 ;  /* 0x0000000407087825 */ /* 0x001fcc00078e020a */
        /* <DEDUP_REMOVED lines=9> */
.L_x_300:
[----:B------:R-:W-:Y:S05]  /*0ca0*/  BSYNC.RECONVERGENT B1 ;  /* 0x0000000000017941 */ /* 0x000fea0003800200 */
.L_x_299:
[----:B------:R-:W-:-:S04]  /*0cb0*/  ISETP.GE.U32.AND P0, PT, R16, 0x200, PT ;  /* 0x000002001000780c */ /* 0x000fc80003f06070 */
[----:B------:R-:W-:-:S13]  /*0cc0*/  ISETP.GE.U32.AND.EX P0, PT, R0, RZ, PT, P0 ;  /* 0x000000ff0000720c */ /* 0x000fda0003f06100 */
[----:B------:R-:W-:Y:S05]  /*0cd0*/  @!P0 BRA `(.L_x_309) ;  /* 0x00000004002c8947 */ /* 0x000fea0003800000 */
[----:B------:R-:W0:Y:S01]  /*0ce0*/  S2R R8, SR_LANEID ;  /* 0x0000000000087919 */ /* 0x000e220000000000 */
[----:B------:R-:W-:Y:S01]  /*0cf0*/  ISETP.NE.AND P5, PT, R5, RZ, PT ;  /* 0x000000ff0500720c */ /* 0x000fe20003fa5270 */
        /* <DEDUP_REMOVED lines=39> */
[----:B-1----:R-:W-:-:S03]  /*0f70*/  SEL R3, R3, RZ, !P0 ;  /* 0x000000ff03037207 */ /* 0x002fc60004000000 */
        /* <DEDUP_REMOVED lines=9> */
[----:B-1----:R-:W0:Y:S04]  /*1010*/  LDS.128 R4, [UR4+0x20] ;  /* 0x00002004ff047984 */ /* 0x002e280008000c00 */
[----:B------:R-:W1:Y:S04]  /*1020*/  LDS.128 R8, [UR4+0x30] ;  /* 0x00003004ff087984 */ /* 0x000e680008000c00 */
[----:B------:R-:W2:Y:S04]  /*1030*/  LDS.128 R12, [UR4+0x40] ;  /* 0x00004004ff0c7984 */ /* 0x000ea80008000c00 */
[----:B------:R-:W3:Y:S04]  /*1040*/  LDS.128 R16, [UR4+0x50] ;  /* 0x00005004ff107984 */ /* 0x000ee80008000c00 */
[----:B------:R-:W4:Y:S04]  /*1050*/  LDS.128 R20, [UR4+0x60] ;  /* 0x00006004ff147984 */ /* 0x000f280008000c00 */
[----:B------:R-:W5:Y:S04]  /*1060*/  LDS.128 R24, [UR4+0x70] ;  /* 0x00007004ff187984 */ /* 0x000f680008000c00 */
[----:B------:R-:W5:Y:S01]  /*1070*/  LDS.128 R28, [UR4+0x80] ;  /* 0x00008004ff1c7984 */ /* 0x000f620008000c00 */
[----:B0-----:R-:W-:-:S04]  /*1080*/  IADD3 R35, P0, P1, R4, R32, R2 ;  /* 0x0000002004237210 */ /* 0x001fc8000791e002 */
[----:B-1----:R-:W-:Y:S02]  /*1090*/  IADD3 R35, P2, P3, R8, R35, R6 ;  /* 0x0000002308237210 */ /* 0x002fe40007b5e006 */
[----:B------:R-:W-:Y:S02]  /*10a0*/  IADD3.X R5, PT, PT, R5, R33, R3, P0, P1 ;  /* 0x0000002105057210 */ /* 0x000fe400007e2403 */
[----:B--2---:R-:W-:Y:S02]  /*10b0*/  IADD3 R3, P0, P1, R12, R35, R10 ;  /* 0x000000230c037210 */ /* 0x004fe4000791e00a */
[----:B------:R-:W-:Y:S02]  /*10c0*/  IADD3.X R7, PT, PT, R9, R5, R7, P2, P3 ;  /* 0x0000000509077210 */ /* 0x000fe400017e6407 */
[----:B---3--:R-:W-:Y:S02]  /*10d0*/  IADD3 R3, P2, P3, R16, R3, R14 ;  /* 0x0000000310037210 */ /* 0x008fe40007b5e00e */
[----:B------:R-:W-:-:S02]  /*10e0*/  IADD3.X R11, PT, PT, R13, R7, R11, P0, P1 ;  /* 0x000000070d0b7210 */ /* 0x000fc400007e240b */
[----:B----4-:R-:W-:Y:S02]  /*10f0*/  IADD3 R3, P0, P1, R20, R3, R18 ;  /* 0x0000000314037210 */ /* 0x010fe4000791e012 */
[----:B------:R-:W-:Y:S02]  /*1100*/  IADD3.X R15, PT, PT, R17, R11, R15, P2, P3 ;  /* 0x0000000b110f7210 */ /* 0x000fe400017e640f */
[----:B-----5:R-:W-:Y:S02]  /*1110*/  IADD3 R3, P2, P3, R24, R3, R22 ;  /* 0x0000000318037210 */ /* 0x020fe40007b5e016 */
[----:B------:R-:W-:Y:S02]  /*1120*/  IADD3.X R19, PT, PT, R21, R15, R19, P0, P1 ;  /* 0x0000000f15137210 */ /* 0x000fe400007e2413 */
[----:B------:R-:W-:Y:S02]  /*1130*/  IADD3 R3, P0, P1, R28, R3, R26 ;  /* 0x000000031c037210 */ /* 0x000fe4000791e01a */
[----:B------:R-:W-:-:S02]  /*1140*/  IADD3.X R23, PT, PT, R25, R19, R23, P2, P3 ;  /* 0x0000001319177210 */ /* 0x000fc400017e6417 */
[----:B------:R-:W-:Y:S02]  /*1150*/  IADD3 R2, P2, PT, R3, R30, RZ ;  /* 0x0000001e03027210 */ /* 0x000fe40007f5e0ff */
[----:B------:R-:W-:-:S05]  /*1160*/  IADD3.X R3, PT, PT, R29, R23, R27, P0, P1 ;  /* 0x000000171d037210 */ /* 0x000fca00007e241b */
[----:B------:R-:W-:Y:S01]  /*1170*/  IMAD.X R3, R3, 0x1, R31, P2 ;  /* 0x0000000103037824 */ /* 0x000fe200010e061f */
[----:B------:R-:W-:Y:S06]  /*1180*/  BRA `(.L_x_310) ;  /* 0x0000001c00a47947 */ /* 0x000fec0003800000 */
.L_x_309:
[C---:B------:R-:W-:Y:S02]  /*1190*/  LOP3.LUT R4, R5.reuse, 0x3e0, RZ, 0xc0, !PT ;  /* 0x000003e005047812 */ /* 0x040fe400078ec0ff */
[----:B------:R-:W-:Y:S02]  /*11a0*/  ISETP.NE.AND P5, PT, R5, RZ, PT ;  /* 0x000000ff0500720c */ /* 0x000fe40003fa5270 */
[----:B------:R-:W-:Y:S01]  /*11b0*/  LOP3.LUT R9, RZ, R4, RZ, 0x33, !PT ;  /* 0x00000004ff097212 */ /* 0x000fe200078e33ff */
[----:B------:R-:W-:Y:S02]  /*11c0*/  VIADD R7, R4, 0x20 ;  /* 0x0000002004077836 */ /* 0x000fe40000000000 */
[----:B------:R-:W0:Y:S03]  /*11d0*/  S2R R4, SR_LANEID ;  /* 0x0000000000047919 */ /* 0x000e260000000000 */
[----:B------:R-:W-:Y:S01]  /*11e0*/  ISETP.GT.U32.AND P0, PT, R7, R16, PT ;  /* 0x000000100700720c */ /* 0x000fe20003f04070 */
[----:B------:R-:W-:-:S05]  /*11f0*/  IMAD.IADD R7, R9, 0x1, R16 ;  /* 0x0000000109077824 */ /* 0x000fca00078e0210 */
        /* <DEDUP_REMOVED lines=14> */
[----:B------:R-:W-:Y:S01]  /*12e0*/  IADD3 R11, P1, PT, R6, R9, RZ ;  /* 0x00000009060b7210 */ /* 0x000fe20007f3e0ff */
[----:B------:R-:W-:Y:S01]  /*12f0*/  VIADD R6, R4, 0x4 ;  /* 0x0000000404067836 */ /* 0x000fe20000000000 */
[----:B-1----:R-:W-:-:S03]  /*1300*/  SEL R8, R8, RZ, !P0 ;  /* 0x000000ff08087207 */ /* 0x002fc60004000000 */
[----:B------:R-:W0:Y:S01]  /*1310*/  SHFL.DOWN PT, R2, R11, 0x4, R7 ;  /* 0x088000000b027989 */ /* 0x000e2200000e0007 */
[----:B------:R-:W-:Y:S01]  /*1320*/  ISETP.GT.AND P0, PT, R6, R7, PT ;  /* 0x000000070600720c */ /* 0x000fe20003f04270 */
[----:B------:R-:W-:Y:S02]  /*1330*/  IMAD.X R8, R8, 0x1, R12, P1 ;  /* 0x0000000108087824 */ /* 0x000fe400008e060c */
[C---:B------:R-:W-:Y:S01]  /*1340*/  VIADD R6, R4.reuse, 0x8 ;  /* 0x0000000804067836 */ /* 0x040fe20000000000 */
[----:B------:R-:W1:Y:S01]  /*1350*/  @!P2 S2R R12, SR_CgaCtaId ;  /* 0x00000000000ca919 */ /* 0x000e620000008800 */
[----:B------:R-:W-:Y:S01]  /*1360*/  VIADD R4, R4, 0x10 ;  /* 0x0000001004047836 */ /* 0x000fe20000000000 */
[----:B------:R-:W2:Y:S01]  /*1370*/  SHFL.DOWN PT, R3, R8, 0x4, R7 ;  /* 0x0880000008037989 */ /* 0x000ea200000e0007 */
        /* <DEDUP_REMOVED lines=9> */
[----:B------:R-:W-:Y:S02]  /*1410*/  @!P2 MOV R9, 0x400 ;  /* 0x000004000009a802 */ /* 0x000fe40000000f00 */
[----:B--2---:R-:W-:Y:S01]  /*1420*/  SEL R3, R3, RZ, !P0 ;  /* 0x000000ff03037207 */ /* 0x004fe20004000000 */
[----:B------:R-:W0:Y:S01]  /*1430*/  SHFL.DOWN PT, R2, R6, 0x10, R7 ;  /* 0x0a00000006027989 */ /* 0x000e2200000e0007 */
[----:B------:R-:W-:Y:S02]  /*1440*/  ISETP.GT.AND P0, PT, R4, R7, PT ;  /* 0x000000070400720c */ /* 0x000fe40003f04270 */
[----:B------:R-:W-:Y:S01]  /*1450*/  @!P2 SHF.R.U32.HI R4, RZ, 0x2, R5 ;  /* 0x00000002ff04a819 */ /* 0x000fe20000011605 */
[----:B------:R-:W-:Y:S01]  /*1460*/  IMAD.X R8, R3, 0x1, R10, P1 ;  /* 0x0000000103087824 */ /* 0x000fe200008e060a */
[----:B-1----:R-:W-:-:S02]  /*1470*/  @!P2 LEA R9, R12, R9, 0x18 ;  /* 0x000000090c09a211 */ /* 0x002fc400078ec0ff */
[----:B------:R-:W-:Y:S02]  /*1480*/  @!P2 LOP3.LUT R4, R4, 0xf8, RZ, 0xc0, !PT ;  /* 0x000000f80404a812 */ /* 0x000fe400078ec0ff */
[----:B------:R-:W1:Y:S03]  /*1490*/  SHFL.DOWN PT, R3, R8, 0x10, R7 ;  /* 0x0a00000008037989 */ /* 0x000e6600000e0007 */
[----:B------:R-:W-:Y:S01]  /*14a0*/  @!P2 IMAD.IADD R9, R4, 0x1, R9 ;  /* 0x000000010409a824 */ /* 0x000fe200078e0209 */
[----:B0-----:R-:W-:-:S04]  /*14b0*/  SEL R2, R2, RZ, !P0 ;  /* 0x000000ff02027207 */ /* 0x001fc80004000000 */
[----:B------:R-:W-:Y:S02]  /*14c0*/  IADD3 R2, P1, PT, R2, R6, RZ ;  /* 0x0000000602027210 */ /* 0x000fe40007f3e0ff */
[----:B-1----:R-:W-:-:S05]  /*14d0*/  SEL R3, R3, RZ, !P0 ;  /* 0x000000ff03037207 */ /* 0x002fca0004000000 */
[----:B------:R-:W-:-:S05]  /*14e0*/  IMAD.X R3, R3, 0x1, R8, P1 ;  /* 0x0000000103037824 */ /* 0x000fca00008e0608 */
[----:B------:R0:W-:Y:S01]  /*14f0*/  @!P2 STS.64 [R9+0x10], R2 ;  /* 0x000010020900a388 */ /* 0x0001e20000000a00 */
        /* <DEDUP_REMOVED lines=9> */
[----:B------:R-:W-:-:S04]  /*1590*/  ISETP.GT.U32.AND P6, PT, R16, 0x140, PT ;  /* 0x000001401000780c */ /* 0x000fc80003fc4070 */
[----:B------:R-:W-:Y:S01]  /*15a0*/  ISETP.GT.U32.AND.EX P6, PT, R0, RZ, PT, P6 ;  /* 0x000000ff0000720c */ /* 0x000fe20003fc4160 */
[----:B-1----:R-:W-:-:S09]  /*15b0*/  ULEA UR4, UR5, UR4, 0x18 ;  /* 0x0000000405047291 */ /* 0x002fd2000f8ec0ff */
[----:B------:R-:W1:Y:S04]  /*15c0*/  LDS.64 R18, [UR4+0x18] ;  /* 0x00001804ff127984 */ /* 0x000e680008000a00 */
[----:B------:R-:W2:Y:S04]  /*15d0*/  LDS.128 R20, [UR4+0x20] ;  /* 0x00002004ff147984 */ /* 0x000ea80008000c00 */
[----:B------:R-:W3:Y:S04]  /*15e0*/  LDS.128 R4, [UR4+0x30] ;  /* 0x00003004ff047984 */ /* 0x000ee80008000c00 */
[----:B0-----:R-:W0:Y:S04]  /*15f0*/  LDS.128 R8, [UR4+0x40] ;  /* 0x00004004ff087984 */ /* 0x001e280008000c00 */
[----:B------:R-:W4:Y:S01]  /*1600*/  LDS.128 R12, [UR4+0x50] ;  /* 0x00005004ff0c7984 */ /* 0x000f220008000c00 */
[----:B-1----:R-:W-:-:S02]  /*1610*/  SEL R25, R18, RZ, P0 ;  /* 0x000000ff12197207 */ /* 0x002fc40000000000 */
[----:B------:R-:W-:Y:S02]  /*1620*/  SEL R29, R19, RZ, P0 ;  /* 0x000000ff131d7207 */ /* 0x000fe40000000000 */
[----:B------:R-:W-:Y:S02]  /*1630*/  ISETP.GT.U32.AND.EX P0, PT, R0, RZ, PT, P2 ;  /* 0x000000ff0000720c */ /* 0x000fe40003f04120 */
[----:B--2---:R-:W-:Y:S02]  /*1640*/  SEL R19, R20, RZ, P1 ;  /* 0x000000ff14137207 */ /* 0x004fe40000800000 */
[----:B------:R-:W-:Y:S02]  /*1650*/  SEL R24, R21, RZ, P1 ;  /* 0x000000ff15187207 */ /* 0x000fe40000800000 */
[----:B------:R-:W-:Y:S02]  /*1660*/  ISETP.GT.U32.AND P1, PT, R16, 0x80, PT ;  /* 0x000000801000780c */ /* 0x000fe40003f24070 */
[----:B------:R-:W-:-:S02]  /*1670*/  SEL R18, R22, RZ, P0 ;  /* 0x000000ff16127207 */ /* 0x000fc40000000000 */
[----:B------:R-:W-:Y:S02]  /*1680*/  SEL R17, R23, RZ, P0 ;  /* 0x000000ff17117207 */ /* 0x000fe40000000000 */
[----:B------:R-:W-:Y:S01]  /*1690*/  IADD3 R2, P2, P3, R19, R25, R2 ;  /* 0x0000001913027210 */ /* 0x000fe20007b5e002 */
[----:B------:R-:W1:Y:S01]  /*16a0*/  LDS.128 R20, [UR4+0x60] ;  /* 0x00006004ff147984 */ /* 0x000e620008000c00 */
[----:B------:R-:W-:Y:S02]  /*16b0*/  ISETP.GT.U32.AND.EX P0, PT, R0, RZ, PT, P1 ;  /* 0x000000ff0000720c */ /* 0x000fe40003f04110 */
[----:B------:R-:W-:Y:S02]  /*16c0*/  ISETP.GT.U32.AND P1, PT, R16, 0xa0, PT ;  /* 0x000000a01000780c */ /* 0x000fe40003f24070 */
[----:B------:R-:W-:Y:S02]  /*16d0*/  IADD3.X R29, PT, PT, R24, R29, R3, P2, P3 ;  /* 0x0000001d181d7210 */ /* 0x000fe400017e6403 */
[----:B---3--:R-:W-:Y:S01]  /*16e0*/  SEL R19, R4, RZ, P0 ;  /* 0x000000ff04137207 */ /* 0x008fe20000000000 */
[----:B------:R-:W2:Y:S01]  /*16f0*/  LDS.128 R24, [UR4+0x70] ;  /* 0x00007004ff187984 */ /* 0x000ea20008000c00 */
[----:B------:R-:W-:-:S02]  /*1700*/  SEL R28, R5, RZ, P0 ;  /* 0x000000ff051c7207 */ /* 0x000fc40000000000 */
[----:B------:R-:W-:Y:S02]  /*1710*/  ISETP.GT.U32.AND.EX P0, PT, R0, RZ, PT, P1 ;  /* 0x000000ff0000720c */ /* 0x000fe40003f04110 */
[----:B------:R-:W-:Y:S02]  /*1720*/  IADD3 R19, P2, P3, R19, R2, R18 ;  /* 0x0000000213137210 */ /* 0x000fe40007b5e012 */
[----:B------:R-:W-:Y:S02]  /*1730*/  SEL R3, R6, RZ, P0 ;  /* 0x000000ff06037207 */ /* 0x000fe40000000000 */
[----:B------:R-:W-:Y:S02]  /*1740*/  SEL R18, R7, RZ, P0 ;  /* 0x000000ff07127207 */ /* 0x000fe40000000000 */
[----:B------:R-:W3:Y:S01]  /*1750*/  LDS.128 R4, [UR4+0x80] ;  /* 0x00008004ff047984 */ /* 0x000ee20008000c00 */
[----:B------:R-:W-:Y:S02]  /*1760*/  ISETP.GT.U32.AND P1, PT, R16, 0xc0, PT ;  /* 0x000000c01000780c */ /* 0x000fe40003f24070 */
[----:B------:R-:W-:-:S02]  /*1770*/  IADD3.X R28, PT, PT, R28, R29, R17, P2, P3 ;  /* 0x0000001d1c1c7210 */ /* 0x000fc400017e6411 */
[----:B------:R-:W-:Y:S02]  /*1780*/  ISETP.GT.U32.AND.EX P0, PT, R0, RZ, PT, P1 ;  /* 0x000000ff0000720c */ /* 0x000fe40003f04110 */
[C---:B------:R-:W-:Y:S02]  /*1790*/  ISETP.GT.U32.AND P1, PT, R16.reuse, 0xe0, PT ;  /* 0x000000e01000780c */ /* 0x040fe40003f24070 */
[----:B------:R-:W-:Y:S02]  /*17a0*/  ISETP.GT.U32.AND P2, PT, R16, 0x100, PT ;  /* 0x000001001000780c */ /* 0x000fe40003f44070 */
[----:B0-----:R-:W-:Y:S02]  /*17b0*/  SEL R2, R8, RZ, P0 ;  /* 0x000000ff08027207 */ /* 0x001fe40000000000 */
[----:B------:R-:W-:Y:S02]  /*17c0*/  SEL R17, R9, RZ, P0 ;  /* 0x000000ff09117207 */ /* 0x000fe40000000000 */
[----:B------:R-:W-:-:S02]  /*17d0*/  ISETP.GT.U32.AND.EX P0, PT, R0, RZ, PT, P1 ;  /* 0x000000ff0000720c */ /* 0x000fc40003f04110 */
[----:B------:R-:W-:Y:S02]  /*17e0*/  ISETP.GT.U32.AND.EX P1, PT, R0, RZ, PT, P2 ;  /* 0x000000ff0000720c */ /* 0x000fe40003f24120 */
[----:B------:R-:W-:Y:S02]  /*17f0*/  ISETP.GT.U32.AND P2, PT, R16, 0x120, PT ;  /* 0x000001201000780c */ /* 0x000fe40003f44070 */
[----:B------:R-:W-:Y:S02]  /*1800*/  IADD3 R2, P3, P4, R2, R19, R3 ;  /* 0x0000001302027210 */ /* 0x000fe40007c7e003 */
[----:B------:R-:W-:Y:S02]  /*1810*/  SEL R3, R10, RZ, P0 ;  /* 0x000000ff0a037207 */ /* 0x000fe40000000000 */
[----:B------:R-:W-:Y:S02]  /*1820*/  SEL R9, R11, RZ, P0 ;  /* 0x000000ff0b097207 */ /* 0x000fe40000000000 */
[----:B------:R-:W-:-:S02]  /*1830*/  ISETP.GT.U32.AND.EX P0, PT, R0, RZ, PT, P2 ;  /* 0x000000ff0000720c */ /* 0x000fc40003f04120 */
[----:B----4-:R-:W-:Y:S02]  /*1840*/  SEL R8, R12, RZ, P1 ;  /* 0x000000ff0c087207 */ /* 0x010fe40000800000 */
[----:B------:R-:W-:Y:S02]  /*1850*/  IADD3.X R12, PT, PT, R17, R28, R18, P3, P4 ;  /* 0x0000001c110c7210 */ /* 0x000fe40001fe8412 */
[----:B------:R-:W-:Y:S02]  /*1860*/  SEL R11, R14, RZ, P0 ;  /* 0x000000ff0e0b7207 */ /* 0x000fe40000000000 */
[----:B------:R-:W-:Y:S02]  /*1870*/  ISETP.GT.U32.AND P4, PT, R16, 0x160, PT ;  /* 0x000001601000780c */ /* 0x000fe40003f84070 */
[----:B------:R-:W-:Y:S02]  /*1880*/  SEL R10, R13, RZ, P1 ;  /* 0x000000ff0d0a7207 */ /* 0x000fe40000800000 */
[----:B------:R-:W-:-:S02]  /*1890*/  SEL R14, R15, RZ, P0 ;  /* 0x000000ff0f0e7207 */ /* 0x000fc40000000000 */
[----:B------:R-:W-:Y:S02]  /*18a0*/  IADD3 R8, P1, P2, R8, R2, R3 ;  /* 0x0000000208087210 */ /* 0x000fe40007a3e003 */
[----:B------:R-:W-:Y:S02]  /*18b0*/  ISETP.GT.U32.AND P0, PT, R16, 0x180, PT ;  /* 0x000001801000780c */ /* 0x000fe40003f04070 */
[----:B------:R-:W-:Y:S02]  /*18c0*/  ISETP.GT.U32.AND.EX P4, PT, R0, RZ, PT, P4 ;  /* 0x000000ff0000720c */ /* 0x000fe40003f84140 */
[----:B-1----:R-:W-:Y:S02]  /*18d0*/  SEL R2, R20, RZ, P6 ;  /* 0x000000ff14027207 */ /* 0x002fe40003000000 */
[----:B------:R-:W-:Y:S02]  /*18e0*/  IADD3.X R10, PT, PT, R10, R12, R9, P1, P2 ;  /* 0x0000000c0a0a7210 */ /* 0x000fe40000fe4409 */
[----:B------:R-:W-:-:S02]  /*18f0*/  ISETP.GT.U32.AND.EX P0, PT, R0, RZ, PT, P0 ;  /* 0x000000ff0000720c */ /* 0x000fc40003f04100 */
[C---:B------:R-:W-:Y:S02]  /*1900*/  ISETP.GT.U32.AND P3, PT, R16.reuse, 0x1a0, PT ;  /* 0x000001a01000780c */ /* 0x040fe40003f64070 */
[----:B------:R-:W-:Y:S02]  /*1910*/  ISETP.GT.U32.AND P1, PT, R16, 0x1c0, PT ;  /* 0x000001c01000780c */ /* 0x000fe40003f24070 */
[----:B------:R-:W-:Y:S02]  /*1920*/  SEL R9, R21, RZ, P6 ;  /* 0x000000ff15097207 */ /* 0x000fe40003000000 */
[----:B------:R-:W-:Y:S02]  /*1930*/  SEL R3, R22, RZ, P4 ;  /* 0x000000ff16037207 */ /* 0x000fe40002000000 */
[----:B------:R-:W-:Y:S02]  /*1940*/  SEL R23, R23, RZ, P4 ;  /* 0x000000ff17177207 */ /* 0x000fe40002000000 */
[----:B------:R-:W-:-:S02]  /*1950*/  IADD3 R2, P6, P4, R2, R8, R11 ;  /* 0x0000000802027210 */ /* 0x000fc40007cde00b */
[----:B--2---:R-:W-:Y:S02]  /*1960*/  SEL R8, R24, RZ, P0 ;  /* 0x000000ff18087207 */ /* 0x004fe40000000000 */
[C---:B------:R-:W-:Y:S02]  /*1970*/  ISETP.GT.U32.AND.EX P3, PT, R0.reuse, RZ, PT, P3 ;  /* 0x000000ff0000720c */ /* 0x040fe40003f64130 */
[----:B------:R-:W-:Y:S02]  /*1980*/  ISETP.GT.U32.AND.EX P1, PT, R0, RZ, PT, P1 ;  /* 0x000000ff0000720c */ /* 0x000fe40003f24110 */
[----:B------:R-:W-:Y:S02]  /*1990*/  ISETP.GT.U32.AND P2, PT, R16, 0x1e0, PT ;  /* 0x000001e01000780c */ /* 0x000fe40003f44070 */
[----:B------:R-:W-:Y:S02]  /*19a0*/  IADD3.X R9, PT, PT, R9, R10, R14, P6, P4 ;  /* 0x0000000a09097210 */ /* 0x000fe400037e840e */
[----:B------:R-:W-:-:S02]  /*19b0*/  IADD3 R8, P6, P4, R8, R2, R3 ;  /* 0x0000000208087210 */ /* 0x000fc40007cde003 */
[----:B------:R-:W-:Y:S02]  /*19c0*/  SEL R2, R26, RZ, P3 ;  /* 0x000000ff1a027207 */ /* 0x000fe40001800000 */
[----:B---3--:R-:W-:Y:S02]  /*19d0*/  SEL R3, R4, RZ, P1 ;  /* 0x000000ff04037207 */ /* 0x008fe40000800000 */
[----:B------:R-:W-:Y:S02]  /*19e0*/  ISETP.GT.U32.AND.EX P2, PT, R0, RZ, PT, P2 ;  /* 0x000000ff0000720c */ /* 0x000fe40003f44120 */
        /* <DEDUP_REMOVED lines=11> */
.L_x_296:
[----:B------:R-:W0:Y:S01]  /*1aa0*/  S2R R4, SR_TID.X ;  /* 0x0000000000047919 */ /* 0x000e220000002100 */
[----:B------:R-:W0:Y:S02]  /*1ab0*/  LDC.64 R2, c[0x0][0x380] ;  /* 0x0000e000ff027b82 */ /* 0x000e240000000a00 */
[----:B0-----:R-:W-:-:S05]  /*1ac0*/  IMAD.WIDE.U32 R2, R4, 0x4, R2 ;  /* 0x0000000404027825 */ /* 0x001fca00078e0002 */
[----:B------:R-:W2:Y:S04]  /*1ad0*/  LDG.E R11, desc[UR6][R2.64] ;  /* 0x00000006020b7981 */ /* 0x000ea8000c1e1900 */
[----:B------:R-:W3:Y:S04]  /*1ae0*/  LDG.E R5, desc[UR6][R2.64+0x800] ;  /* 0x0008000602057981 */ /* 0x000ee8000c1e1900 */
[----:B------:R-:W4:Y:S04]  /*1af0*/  LDG.E R7, desc[UR6][R2.64+0x1800] ;  /* 0x0018000602077981 */ /* 0x000f28000c1e1900 */
[----:B------:R-:W5:Y:S04]  /*1b00*/  LDG.E R8, desc[UR6][R2.64+0x2000] ;  /* 0x0020000602087981 */ /* 0x000f68000c1e1900 */
[----:B------:R-:W5:Y:S04]  /*1b10*/  LDG.E R9, desc[UR6][R2.64+0x2800] ;  /* 0x0028000602097981 */ /* 0x000f68000c1e1900 */
[----:B------:R-:W5:Y:S04]  /*1b20*/  LDG.E R6, desc[UR6][R2.64+0x1000] ;  /* 0x0010000602067981 */ /* 0x000f68000c1e1900 */
[----:B------:R-:W5:Y:S01]  /*1b30*/  LDG.E R10, desc[UR6][R2.64+0x3000] ;  /* 0x00300006020a7981 */ /* 0x000f62000c1e1900 */
[----:B--2---:R-:W-:-:S04]  /*1b40*/  FSETP.GT.AND P0, PT, R11, RZ, PT ;  /* 0x000000ff0b00720b */ /* 0x004fc80003f04000 */
[----:B------:R-:W-:Y:S02]  /*1b50*/  SEL R11, RZ, 0x1, !P0 ;  /* 0x00000001ff0b7807 */ /* 0x000fe40004000000 */
[----:B---3--:R-:W-:Y:S02]  /*1b60*/  FSETP.GT.AND P1, PT, R5, RZ, PT ;  /* 0x000000ff0500720b */ /* 0x008fe40003f24000 */
[----:B----4-:R-:W-:Y:S02]  /*1b70*/  FSETP.GT.AND P0, PT, R7, RZ, PT ;  /* 0x000000ff0700720b */ /* 0x010fe40003f04000 */
[----:B------:R-:W-:Y:S02]  /*1b80*/  SEL R5, RZ, 0x1, !P1 ;  /* 0x00000001ff057807 */ /* 0x000fe40004800000 */
[----:B------:R-:W-:Y:S02]  /*1b90*/  SEL R7, RZ, 0x1, !P0 ;  /* 0x00000001ff077807 */ /* 0x000fe40004000000 */
[----:B-----5:R-:W-:-:S02]  /*1ba0*/  FSETP.GT.AND P1, PT, R8, RZ, PT ;  /* 0x000000ff0800720b */ /* 0x020fc40003f24000 */
[----:B------:R-:W-:Y:S02]  /*1bb0*/  FSETP.GT.AND P0, PT, R9, RZ, PT ;  /* 0x000000ff0900720b */ /* 0x000fe40003f04000 */
[----:B------:R-:W-:Y:S02]  /*1bc0*/  IADD3 R8, P5, PT, R16, -0xe00, RZ ;  /* 0xfffff20010087810 */ /* 0x000fe40007fbe0ff */
[----:B------:R-:W-:Y:S02]  /*1bd0*/  FSETP.GT.AND P2, PT, R6, RZ, PT ;  /* 0x000000ff0600720b */ /* 0x000fe40003f44000 */
[----:B------:R-:W-:Y:S02]  /*1be0*/  SEL R9, RZ, 0x1, !P0 ;  /* 0x00000001ff097807 */ /* 0x000fe40004000000 */
[----:B------:R-:W-:Y:S02]  /*1bf0*/  FSETP.GT.AND P6, PT, R10, RZ, PT ;  /* 0x000000ff0a00720b */ /* 0x000fe40003fc4000 */
[----:B------:R-:W-:-:S02]  /*1c00*/  ISETP.GE.U32.AND P0, PT, R8, 0xe00, PT ;  /* 0x00000e000800780c */ /* 0x000fc40003f06070 */
[----:B------:R-:W-:Y:S02]  /*1c10*/  IADD3.X R10, PT, PT, R0, -0x1, RZ, P5, !PT ;  /* 0xffffffff000a7810 */ /* 0x000fe40002ffe4ff */
[----:B------:R-:W-:Y:S02]  /*1c20*/  SEL R6, RZ, 0x1, !P2 ;  /* 0x00000001ff067807 */ /* 0x000fe40005000000 */
[----:B------:R-:W-:Y:S02]  /*1c30*/  ISETP.GE.U32.AND.EX P0, PT, R10, RZ, PT, P0 ;  /* 0x000000ff0a00720c */ /* 0x000fe40003f06100 */
[----:B------:R-:W-:Y:S02]  /*1c40*/  IADD3 R6, P3, P4, R6, R5, R11 ;  /* 0x0000000506067210 */ /* 0x000fe40007c7e00b */
[----:B------:R-:W-:-:S04]  /*1c50*/  SEL R5, RZ, 0x1, !P1 ;  /* 0x00000001ff057807 */ /* 0x000fc80004800000 */
[----:B------:R-:W-:Y:S02]  /*1c60*/  IADD3 R6, P1, P2, R5, R6, R7 ;  /* 0x0000000605067210 */ /* 0x000fe40007a3e007 */
[----:B------:R-:W-:Y:S02]  /*1c70*/  SEL R7, RZ, 0x1, !P6 ;  /* 0x00000001ff077807 */ /* 0x000fe40007000000 */
[----:B------:R-:W-:Y:S02]  /*1c80*/  IADD3.X R5, PT, PT, RZ, RZ, RZ, P3, P4 ;  /* 0x000000ffff057210 */ /* 0x000fe40001fe84ff */
[----:B------:R-:W-:Y:S02]  /*1c90*/  IADD3 R6, P3, P4, R7, R6, R9 ;  /* 0x0000000607067210 */ /* 0x000fe40007c7e009 */
[----:B------:R-:W-:Y:S01]  /*1ca0*/  IADD3.X R5, PT, PT, RZ, R5, RZ, P1, P2 ;  /* 0x00000005ff057210 */ /* 0x000fe20000fe44ff */
[----:B------:R-:W-:Y:S02]  /*1cb0*/  IMAD.MOV.U32 R7, RZ, RZ, 0xe00 ;  /* 0x00000e00ff077424 */ /* 0x000fe400078e00ff */
[----:B------:R-:W-:Y:S01]  /*1cc0*/  IMAD.MOV.U32 R9, RZ, RZ, RZ ;  /* 0x000000ffff097224 */ /* 0x000fe200078e00ff */
[----:B------:R-:W-:Y:S01]  /*1cd0*/  IADD3.X R5, PT, PT, RZ, R5, RZ, P3, P4 ;  /* 0x00000005ff057210 */ /* 0x000fe20001fe84ff */
[----:B------:R-:W-:Y:S06]  /*1ce0*/  @!P0 BRA `(.L_x_311) ;  /* 0x0000000000b48947 */ /* 0x000fec0003800000 */
[----:B------:R-:W0:Y:S01]  /*1cf0*/  LDC.64 R16, c[0x0][0x398] ;  /* 0x0000e600ff107b82 */ /* 0x000e220000000a00 */
[----:B------:R-:W-:Y:S02]  /*1d00*/  IMAD.MOV.U32 R7, RZ, RZ, 0xe00 ;  /* 0x00000e00ff077424 */ /* 0x000fe400078e00ff */
[----:B------:R-:W-:-:S07]  /*1d10*/  IMAD.MOV.U32 R9, RZ, RZ, RZ ;  /* 0x000000ffff097224 */ /* 0x000fce00078e00ff */
.L_x_313:
[----:B------:R-:W-:-:S04]  /*1d20*/  LEA R12, P0, R7, R2, 0x2 ;  /* 0x00000002070c7211 */ /* 0x000fc800078010ff */
[----:B------:R-:W-:-:S05]  /*1d30*/  LEA.HI.X R13, R7, R3, R9, 0x2, P0 ;  /* 0x00000003070d7211 */ /* 0x000fca00000f1409 */
        /* <DEDUP_REMOVED lines=9> */
[----:B------:R-:W-:Y:S02]  /*1dd0*/  SEL R0, RZ, 0x1, !P0 ;  /* 0x00000001ff007807 */ /* 0x000fe40004000000 */
[----:B------:R-:W-:Y:S02]  /*1de0*/  SEL R21, RZ, 0x1, !P1 ;  /* 0x00000001ff157807 */ /* 0x000fe40004800000 */
[----:B----4-:R-:W-:Y:S02]  /*1df0*/  FSETP.GT.AND P0, PT, R11, RZ, PT ;  /* 0x000000ff0b00720b */ /* 0x010fe40003f04000 */
[----:B-----5:R-:W-:Y:S02]  /*1e00*/  FSETP.GT.AND P5, PT, R14, RZ, PT ;  /* 0x000000ff0e00720b */ /* 0x020fe40003fa4000 */
[----:B------:R-:W-:-:S02]  /*1e10*/  IADD3 R6, P2, P1, R21, R6, R0 ;  /* 0x0000000615067210 */ /* 0x000fc4000795e000 */
[----:B------:R-:W-:Y:S02]  /*1e20*/  FSETP.GT.AND P4, PT, R15, RZ, PT ;  /* 0x000000ff0f00720b */ /* 0x000fe40003f84000 */
[----:B-1----:R-:W-:Y:S02]  /*1e30*/  SEL R13, RZ, 0x1, !P0 ;  /* 0x00000001ff0d7807 */ /* 0x002fe40004000000 */
[----:B------:R-:W-:Y:S02]  /*1e40*/  SEL R11, RZ, 0x1, !P5 ;  /* 0x00000001ff0b7807 */ /* 0x000fe40006800000 */
[----:B0-----:R-:W-:Y:S02]  /*1e50*/  IADD3 R0, P3, PT, -R7, R16, RZ ;  /* 0x0000001007007210 */ /* 0x001fe40007f7e1ff */
[----:B------:R-:W-:Y:S02]  /*1e60*/  FSETP.GT.AND P6, PT, R18, RZ, PT ;  /* 0x000000ff1200720b */ /* 0x000fe40003fc4000 */
[----:B------:R-:W-:-:S02]  /*1e70*/  SEL R12, RZ, 0x1, !P4 ;  /* 0x00000001ff0c7807 */ /* 0x000fc40006000000 */
[----:B------:R-:W-:Y:S02]  /*1e80*/  IADD3 R6, P4, P5, R11, R6, R13 ;  /* 0x000000060b067210 */ /* 0x000fe40007d9e00d */
[----:B------:R-:W-:Y:S01]  /*1e90*/  ISETP.GE.U32.AND P0, PT, R0, 0xe00, PT ;  /* 0x00000e000000780c */ /* 0x000fe20003f06070 */
[----:B------:R-:W-:Y:S01]  /*1ea0*/  IMAD.MOV.U32 R0, RZ, RZ, R17 ;  /* 0x000000ffff007224 */ /* 0x000fe200078e0011 */
[----:B------:R-:W-:Y:S02]  /*1eb0*/  SEL R11, RZ, 0x1, !P6 ;  /* 0x00000001ff0b7807 */ /* 0x000fe40007000000 */
[----:B------:R-:W-:Y:S02]  /*1ec0*/  IADD3.X R5, PT, PT, RZ, R5, RZ, P2, P1 ;  /* 0x00000005ff057210 */ /* 0x000fe400017e24ff */
[----:B------:R-:W-:Y:S01]  /*1ed0*/  IADD3 R6, P1, P2, R11, R6, R12 ;  /* 0x000000060b067210 */ /* 0x000fe20007a3e00c */
[----:B------:R-:W-:Y:S01]  /*1ee0*/  IMAD.X R12, R0, 0x1, ~R9, P3 ;  /* 0x00000001000c7824 */ /* 0x000fe200018e0e09 */
[----:B------:R-:W-:-:S02]  /*1ef0*/  FSETP.GT.AND P6, PT, R19, RZ, PT ;  /* 0x000000ff1300720b */ /* 0x000fc40003fc4000 */
[----:B------:R-:W-:Y:S02]  /*1f00*/  IADD3.X R5, PT, PT, RZ, R5, RZ, P4, P5 ;  /* 0x00000005ff057210 */ /* 0x000fe400027ea4ff */
[----:B------:R-:W-:Y:S02]  /*1f10*/  ISETP.GE.U32.AND.EX P0, PT, R12, RZ, PT, P0 ;  /* 0x000000ff0c00720c */ /* 0x000fe40003f06100 */
[----:B------:R-:W-:Y:S02]  /*1f20*/  SEL R11, RZ, 0x1, !P6 ;  /* 0x00000001ff0b7807 */ /* 0x000fe40007000000 */
[----:B------:R-:W-:Y:S02]  /*1f30*/  IADD3.X R5, PT, PT, RZ, R5, RZ, P1, P2 ;  /* 0x00000005ff057210 */ /* 0x000fe40000fe44ff */
[----:B------:R-:W-:-:S05]  /*1f40*/  IADD3 R6, P3, PT, R6, R11, RZ ;  /* 0x0000000b06067210 */ /* 0x000fca0007f7e0ff */
[----:B------:R-:W-:Y:S02]  /*1f50*/  IMAD.X R5, RZ, RZ, R5, P3 ;  /* 0x000000ffff057224 */ /* 0x000fe400018e0605 */
[----:B------:R-:W-:Y:S06]  /*1f60*/  @!P0 BRA `(.L_x_312) ;  /* 0x0000000c00048947 */ /* 0x000fec0003800000 */
[----:B------:R-:W-:-:S05]  /*1f70*/  IADD3 R7, P0, PT, R7, 0xe00, RZ ;  /* 0x00000e0007077810 */ /* 0x000fca0007f1e0ff */
[----:B------:R-:W-:Y:S01]  /*1f80*/  IMAD.X R9, RZ, RZ, R9, P0 ;  /* 0x000000ffff097224 */ /* 0x000fe200000e0609 */
[----:B------:R-:W-:-:S04]  /*1f90*/  ISETP.GT.U32.AND P0, PT, R7, R8, PT ;  /* 0x000000080700720c */ /* 0x000fc80003f04070 */
[----:B------:R-:W-:-:S13]  /*1fa0*/  ISETP.GT.U32.AND.EX P0, PT, R9, R10, PT, P0 ;  /* 0x0000000a0900720c */ /* 0x000fda0003f04100 */
[----:B------:R-:W-:Y:S05]  /*1fb0*/  @!P0 BRA `(.L_x_313) ;  /* 0xfffffffc00588947 */ /* 0x000fea000383ffff */
.L_x_311:
[----:B------:R-:W-:Y:S01]  /*1fc0*/  IMAD.IADD R3, R16, 0x1, -R7 ;  /* 0x0000000110037824 */ /* 0x000fe200078e0a07 */
[----:B------:R-:W-:Y:S01]  /*1fd0*/  ISETP.GE.U32.AND P1, PT, R7, R16, PT ;  /* 0x000000100700720c */ /* 0x000fe20003f26070 */
[----:B------:R-:W-:Y:S03]  /*1fe0*/  BSSY.RECONVERGENT B1, `(.L_x_312) ;  /* 0x00000b9000017945 */ /* 0x000fe60003800200 */
[----:B------:R-:W-:-:S04]  /*1ff0*/  ISETP.GE.AND P0, PT, R4, R3, PT ;  /* 0x000000030400720c */ /* 0x000fc80003f06270 */
[----:B------:R-:W-:-:S13]  /*2000*/  ISETP.GE.U32.OR.EX P0, PT, R9, R0, P0, P1 ;  /* 0x000000000900720c */ /* 0x000fda0000706510 */
[----:B------:R-:W-:Y:S05]  /*2010*/  @P0 BRA `(.L_x_314) ;  /* 0x0000000800d40947 */ /* 0x000fea0003800000 */
[----:B------:R-:W-:Y:S01]  /*2020*/  LOP3.LUT R0, RZ, R4, RZ, 0x33, !PT ;  /* 0x00000004ff007212 */ /* 0x000fe200078e33ff */
[----:B------:R-:W-:Y:S03]  /*2030*/  BSSY.RECONVERGENT B2, `(.L_x_315) ;  /* 0x0000058000027945 */ /* 0x000fe60003800200 */
[----:B------:R-:W-:-:S04]  /*2040*/  IADD3 R0, PT, PT, -R7, R16, R0 ;  /* 0x0000001007007210 */ /* 0x000fc80007ffe100 */
[C---:B------:R-:W-:Y:S02]  /*2050*/  ISETP.GE.U32.AND P1, PT, R0.reuse, 0x1e00, PT ;  /* 0x00001e000000780c */ /* 0x040fe40003f26070 */
[----:B------:R-:W-:Y:S01]  /*2060*/  LEA.HI R8, R0, 0x1, RZ, 0x17 ;  /* 0x0000000100087811 */ /* 0x000fe200078fb8ff */
[----:B------:R-:W-:-:S03]  /*2070*/  IMAD.MOV.U32 R0, RZ, RZ, R4 ;  /* 0x000000ffff007224 */ /* 0x000fc600078e0004 */
[----:B------:R-:W-:-:S04]  /*2080*/  LOP3.LUT R26, R8, 0xf, RZ, 0xc0, !PT ;  /* 0x0000000f081a7812 */ /* 0x000fc800078ec0ff */
[----:B------:R-:W-:-:S03]  /*2090*/  ISETP.NE.AND P0, PT, R26, RZ, PT ;  /* 0x000000ff1a00720c */ /* 0x000fc60003f05270 */
[----:B------:R-:W-:Y:S10]  /*20a0*/  @!P1 BRA `(.L_x_316) ;  /* 0x0000000400409947 */ /* 0x000ff40003800000 */
[----:B------:R-:W0:Y:S01]  /*20b0*/  LDCU.64 UR4, c[0x0][0x380] ;  /* 0x00007000ff0477ac */ /* 0x000e220008000a00 */
[----:B------:R-:W-:Y:S02]  /*20c0*/  IADD3 R3, P1, PT, R4, R7, RZ ;  /* 0x0000000704037210 */ /* 0x000fe40007f3e0ff */
[----:B------:R-:W-:-:S03]  /*20d0*/  LOP3.LUT R10, R8, 0xfffff0, RZ, 0xc0, !PT ;  /* 0x00fffff0080a7812 */ /* 0x000fc600078ec0ff */
[----:B------:R-:W-:Y:S02]  /*20e0*/  IMAD.X R0, RZ, RZ, R9, P1 ;  /* 0x000000ffff007224 */ /* 0x000fe400008e0609 */
[----:B------:R-:W-:Y:S01]  /*20f0*/  IMAD.MOV R10, RZ, RZ, -R10 ;  /* 0x000000ffff0a7224 */ /* 0x000fe200078e0a0a */
[----:B0-----:R-:W-:-:S04]  /*2100*/  LEA R2, P2, R3, UR4, 0x2 ;  /* 0x0000000403027c11 */ /* 0x001fc8000f8410ff */
[----:B------:R-:W-:Y:S02]  /*2110*/  IADD3 R2, P1, PT, R2, 0x4000, RZ ;  /* 0x0000400002027810 */ /* 0x000fe40007f3e0ff */
[----:B------:R-:W-:Y:S01]  /*2120*/  LEA.HI.X R3, R3, UR5, R0, 0x2, P2 ;  /* 0x0000000503037c11 */ /* 0x000fe200090f1400 */
[----:B------:R-:W-:-:S04]  /*2130*/  IMAD.MOV.U32 R0, RZ, RZ, R4 ;  /* 0x000000ffff007224 */ /* 0x000fc800078e0004 */
[----:B------:R-:W-:-:S07]  /*2140*/  IMAD.X R3, RZ, RZ, R3, P1 ;  /* 0x000000ffff037224 */ /* 0x000fce00008e0603 */
.L_x_317:
        /* <DEDUP_REMOVED lines=70> */
.L_x_316:
[----:B------:R-:W-:Y:S05]  /*25b0*/  BSYNC.RECONVERGENT B2 ;  /* 0x0000000000027941 */ /* 0x000fea0003800200 */
.L_x_315:
        /* <DEDUP_REMOVED lines=44> */
.L_x_319:
[----:B------:R-:W-:Y:S05]  /*2880*/  BSYNC.RECONVERGENT B2 ;  /* 0x0000000000027941 */ /* 0x000fea0003800200 */
.L_x_318:
        /* <DEDUP_REMOVED lines=28> */
.L_x_321:
[----:B------:R-:W-:Y:S05]  /*2a50*/  BSYNC.RECONVERGENT B2 ;  /* 0x0000000000027941 */ /* 0x000fea0003800200 */
.L_x_320:
[----:B------:R-:W-:Y:S05]  /*2a60*/  @!P0 BRA `(.L_x_314) ;  /* 0x0000000000408947 */ /* 0x000fea0003800000 */
[----:B------:R-:W0:Y:S01]  /*2a70*/  LDCU.64 UR4, c[0x0][0x380] ;  /* 0x00007000ff0477ac */ /* 0x000e220008000a00 */
[----:B------:R-:W-:Y:S01]  /*2a80*/  IADD3 R3, P0, PT, R0, R7, RZ ;  /* 0x0000000700037210 */ /* 0x000fe20007f1e0ff */
[----:B------:R-:W-:-:S04]  /*2a90*/  IMAD.MOV R0, RZ, RZ, -R10 ;  /* 0x000000ffff007224 */ /* 0x000fc800078e0a0a */
[----:B------:R-:W-:Y:S01]  /*2aa0*/  IMAD.X R8, RZ, RZ, R9, P0 ;  /* 0x000000ffff087224 */ /* 0x000fe200000e0609 */
[----:B0-----:R-:W-:-:S04]  /*2ab0*/  LEA R2, P1, R3, UR4, 0x2 ;  /* 0x0000000403027c11 */ /* 0x001fc8000f8210ff */
[----:B------:R-:W-:-:S09]  /*2ac0*/  LEA.HI.X R3, R3, UR5, R8, 0x2, P1 ;  /* 0x0000000503037c11 */ /* 0x000fd200088f1408 */
.L_x_322:
[----:B------:R0:W2:Y:S01]  /*2ad0*/  LDG.E R7, desc[UR6][R2.64] ;  /* 0x0000000602077981 */ /* 0x0000a2000c1e1900 */
[----:B------:R-:W-:Y:S01]  /*2ae0*/  VIADD R0, R0, 0x1 ;  /* 0x0000000100007836 */ /* 0x000fe20000000000 */
[----:B0-----:R-:W-:-:S05]  /*2af0*/  IADD3 R2, P2, PT, R2, 0x800, RZ ;  /* 0x0000080002027810 */ /* 0x001fca0007f5e0ff */
[----:B------:R-:W-:Y:S01]  /*2b00*/  IMAD.X R3, RZ, RZ, R3, P2 ;  /* 0x000000ffff037224 */ /* 0x000fe200010e0603 */
[----:B--2---:R-:W-:-:S04]  /*2b10*/  FSETP.GT.AND P0, PT, R7, RZ, PT ;  /* 0x000000ff0700720b */ /* 0x004fc80003f04000 */
[----:B------:R-:W-:Y:S02]  /*2b20*/  SEL R7, RZ, 0x1, !P0 ;  /* 0x00000001ff077807 */ /* 0x000fe40004000000 */
[----:B------:R-:W-:Y:S02]  /*2b30*/  ISETP.NE.AND P0, PT, R0, RZ, PT ;  /* 0x000000ff0000720c */ /* 0x000fe40003f05270 */
[----:B------:R-:W-:-:S05]  /*2b40*/  IADD3 R6, P1, PT, R6, R7, RZ ;  /* 0x0000000706067210 */ /* 0x000fca0007f3e0ff */
[----:B------:R-:W-:-:S06]  /*2b50*/  IMAD.X R5, RZ, RZ, R5, P1 ;  /* 0x000000ffff057224 */ /* 0x000fcc00008e0605 */
[----:B------:R-:W-:Y:S05]  /*2b60*/  @P0 BRA `(.L_x_322) ;  /* 0xfffffffc00d80947 */ /* 0x000fea000383ffff */
.L_x_314:
[----:B------:R-:W-:Y:S05]  /*2b70*/  BSYNC.RECONVERGENT B1 ;  /* 0x0000000000017941 */ /* 0x000fea0003800200 */
.L_x_312:
[----:B------:R-:W0:Y:S01]  /*2b80*/  S2R R8, SR_LANEID ;  /* 0x0000000000087919 */ /* 0x000e220000000000 */
[----:B------:R-:W-:Y:S01]  /*2b90*/  ISETP.NE.AND P5, PT, R4, RZ, PT ;  /* 0x000000ff0400720c */ /* 0x000fe20003fa5270 */
        /* <DEDUP_REMOVED lines=49> */
[----:B--2---:R-:W0:Y:S04]  /*2eb0*/  LDS.128 R4, [UR4+0x20] ;  /* 0x00002004ff047984 */ /* 0x004e280008000c00 */
        /* <DEDUP_REMOVED lines=21> */
[----:B------:R-:W-:-:S07]  /*3010*/  IMAD.X R3, R3, 0x1, R31, P2 ;  /* 0x0000000103037824 */ /* 0x000fce00010e061f */
.L_x_310:
[----:B------:R-:W-:Y:S05]  /*3020*/  BSYNC.RECONVERGENT B0 ;  /* 0x0000000000007941 */ /* 0x000fea0003800200 */
.L_x_295:
[----:B------:R-:W-:Y:S05]  /*3030*/  @P5 EXIT ;  /* 0x000000000000594d */ /* 0x000fea0003800000 */
[----:B------:R-:W0:Y:S01]  /*3040*/  LDCU.64 UR4, c[0x0][0x3a8] ;  /* 0x00007500ff0477ac */ /* 0x000e220008000a00 */
[----:B------:R-:W3:Y:S01]  /*3050*/  LDC.64 R4, c[0x0][0x390] ;  /* 0x0000e400ff047b82 */ /* 0x000ee20000000a00 */
[----:B012---:R-:W-:-:S04]  /*3060*/  IADD3 R2, P0, PT, R2, UR4, RZ ;  /* 0x0000000402027c10 */ /* 0x007fc8000ff1e0ff */
[----:B------:R-:W-:-:S05]  /*3070*/  IADD3.X R3, PT, PT, R3, UR5, RZ, P0, !PT ;  /* 0x0000000503037c10 */ /* 0x000fca00087fe4ff */
[----:B---3--:R-:W-:Y:S01]  /*3080*/  STG.E.64 desc[UR6][R4.64], R2 ;  /* 0x0000000204007986 */ /* 0x008fe2000c101b06 */
[----:B------:R-:W-:Y:S05]  /*3090*/  EXIT ;  /* 0x000000000000794d */ /* 0x000fea0003800000 */
.L_x_323:
        /* <DEDUP_REMOVED lines=14> */
.L_x_487:


//--------------------- .text._ZN3cub18CUB_300001_SM_10006detail6reduce28DeviceReduceSingleTileKernelINS2_10policy_hubIljN4cuda3std3__44plusIlEEE10Policy1000EPlSC_iS9_llNS7_10__identityEEEvT0_T1_T2_T3_T4_T6_ --------------------------
	.section	.text._ZN3cub18CUB_300001_SM_10006detail6reduce28DeviceReduceSingleTileKernelINS2_10policy_hubIljN4cuda3std3__44plusIlEEE10Policy1000EPlSC_iS9_llNS7_10__identityEEEvT0_T1_T2_T3_T4_T6_,"ax",@progbits
	.align	128
        .global         _ZN3cub18CUB_300001_SM_10006detail6reduce28DeviceReduceSingleTileKernelINS2_10policy_hubIljN4cuda3std3__44plusIlEEE10Policy1000EPlSC_iS9_llNS7_10__identityEEEvT0_T1_T2_T3_T4_T6_
        .type           _ZN3cub18CUB_300001_SM_10006detail6reduce28DeviceReduceSingleTileKernelINS2_10policy_hubIljN4cuda3std3__44plusIlEEE10Policy1000EPlSC_iS9_llNS7_10__identityEEEvT0_T1_T2_T3_T4_T6_,@function
        .size           _ZN3cub18CUB_300001_SM_10006detail6reduce28DeviceReduceSingleTileKernelINS2_10policy_hubIljN4cuda3std3__44plusIlEEE10Policy1000EPlSC_iS9_llNS7_10__identityEEEvT0_T1_T2_T3_T4_T6_,(.L_x_488 - _ZN3cub18CUB_300001_SM_10006detail6reduce28DeviceReduceSingleTileKernelINS2_10policy_hubIljN4cuda3std3__44plusIlEEE10Policy1000EPlSC_iS9_llNS7_10__identityEEEvT0_T1_T2_T3_T4_T6_)
        .other          _ZN3cub18CUB_300001_SM_10006detail6reduce28DeviceReduceSingleTileKernelINS2_10policy_hubIljN4cuda3std3__44plusIlEEE10Policy1000EPlSC_iS9_llNS7_10__identityEEEvT0_T1_T2_T3_T4_T6_,@"STO_CUDA_ENTRY STV_DEFAULT"
_ZN3cub18CUB_300001_SM_10006detail6reduce28DeviceReduceSingleTileKernelINS2_10policy_hubIljN4cuda3std3__44plusIlEEE10Policy1000EPlSC_iS9_llNS7_10__identityEEEvT0_T1_T2_T3_T4_T6_:
.text._ZN3cub18CUB_300001_SM_10006detail6reduce28DeviceReduceSingleTileKernelINS2_10policy_hubIljN4cuda3std3__44plusIlEEE10Policy1000EPlSC_iS9_llNS7_10__identityEEEvT0_T1_T2_T3_T4_T6_:
        /* <DEDUP_REMOVED lines=13> */
.L_x_324:
        /* <DEDUP_REMOVED lines=13> */
.L_x_328:
[----:B------:R-:W-:Y:S05]  /*01a0*/  BSYNC.RECONVERGENT B1 ;  /* 0x0000000000017941 */ /* 0x000fea0003800200 */
.L_x_327:
        /* <DEDUP_REMOVED lines=17> */
.L_x_333:
        /* <DEDUP_REMOVED lines=11> */
.L_x_332:
[----:B------:R-:W-:Y:S05]  /*0370*/  BSYNC.RECONVERGENT B2 ;  /* 0x0000000000027941 */ /* 0x000fea0003800200 */
.L_x_331:
        /* <DEDUP_REMOVED lines=8> */
.L_x_336:
        /* <DEDUP_REMOVED lines=43> */
.L_x_335:
[----:B------:R-:W-:Y:S05]  /*06b0*/  BSYNC.RECONVERGENT B2 ;  /* 0x0000000000027941 */ /* 0x000fea0003800200 */
.L_x_334:
        /* <DEDUP_REMOVED lines=26> */
.L_x_338:
[----:B------:R-:W-:Y:S05]  /*0860*/  BSYNC.RECONVERGENT B2 ;  /* 0x0000000000027941 */ /* 0x000fea0003800200 */
.L_x_337:
        /* <DEDUP_REMOVED lines=12> */
.L_x_330:
[----:B------:R-:W-:Y:S05]  /*0930*/  BSYNC.RECONVERGENT B1 ;  /* 0x0000000000017941 */ /* 0x000fea0003800200 */
.L_x_329:
        /* <DEDUP_REMOVED lines=77> */
.L_x_339:
        /* <DEDUP_REMOVED lines=130> */
.L_x_326:
        /* <DEDUP_REMOVED lines=25> */
.L_x_343:
        /* <DEDUP_REMOVED lines=24> */
.L_x_341:
        /* <DEDUP_REMOVED lines=19> */
.L_x_347:
        /* <DEDUP_REMOVED lines=9> */
.L_x_346:
[----:B------:R-:W-:Y:S05]  /*1b00*/  BSYNC.RECONVERGENT B2 ;  /* 0x0000000000027941 */ /* 0x000fea0003800200 */
.L_x_345:
        /* <DEDUP_REMOVED lines=16> */
.L_x_350:
        /* <DEDUP_REMOVED lines=45> */
.L_x_349:
[----:B------:R-:W-:Y:S05]  /*1ee0*/  BSYNC.RECONVERGENT B2 ;  /* 0x0000000000027941 */ /* 0x000fea0003800200 */
.L_x_348:
        /* <DEDUP_REMOVED lines=30> */
.L_x_352:
[----:B------:R-:W-:Y:S05]  /*20d0*/  BSYNC.RECONVERGENT B2 ;  /* 0x0000000000027941 */ /* 0x000fea0003800200 */
.L_x_351:
        /* <DEDUP_REMOVED lines=11> */
.L_x_344:
[----:B------:R-:W-:Y:S05]  /*2190*/  BSYNC.RECONVERGENT B1 ;  /* 0x0000000000017941 */ /* 0x000fea0003800200 */
.L_x_342:
        /* <DEDUP_REMOVED lines=74> */
.L_x_340:
[----:B------:R-:W-:Y:S05]  /*2640*/  BSYNC.RECONVERGENT B0 ;  /* 0x0000000000007941 */ /* 0x000fea0003800200 */
.L_x_325:
[----:B------:R-:W-:Y:S05]  /*2650*/  @P0 EXIT ;  /* 0x000000000000094d */ /* 0x000fea0003800000 */
[----:B------:R-:W0:Y:S01]  /*2660*/  LDCU.64 UR4, c[0x0][0x398] ;  /* 0x00007300ff0477ac */ /* 0x000e220008000a00 */
[----:B------:R-:W3:Y:S01]  /*2670*/  LDC.64 R4, c[0x0][0x388] ;  /* 0x0000e200ff047b82 */ /* 0x000ee20000000a00 */
[----:B012---:R-:W-:-:S04]  /*2680*/  IADD3 R2, P0, PT, R2, UR4, RZ ;  /* 0x0000000402027c10 */ /* 0x007fc8000ff1e0ff */
[----:B------:R-:W-:-:S05]  /*2690*/  IADD3.X R3, PT, PT, R3, UR5, RZ, P0, !PT ;  /* 0x0000000503037c10 */ /* 0x000fca00087fe4ff */
[----:B---3--:R-:W-:Y:S01]  /*26a0*/  STG.E.64 desc[UR6][R4.64], R2 ;  /* 0x0000000204007986 */ /* 0x008fe2000c101b06 */
[----:B------:R-:W-:Y:S05]  /*26b0*/  EXIT ;  /* 0x000000000000794d */ /* 0x000fea0003800000 */
.L_x_353:
        /* <DEDUP_REMOVED lines=12> */
.L_x_488:


//--------------------- .text._ZN3cub18CUB_300001_SM_10006detail6reduce18DeviceReduceKernelINS2_10policy_hubIljN4cuda3std3__44plusIlEEE10Policy1000EN6thrust24THRUST_300001_SM_1000_NS18transform_iteratorI6is_posNSD_6detail15normal_iteratorINSD_10device_ptrIfEEEEllEEjS9_lNS7_10__identityEEEvT0_PT3_T1_NS0_13GridEvenShareISQ_EET2_T4_ --------------------------
	.section	.text._ZN3cub18CUB_300001_SM_10006detail6reduce18DeviceReduceKernelINS2_10policy_hubIljN4cuda3std3__44plusIlEEE10Policy1000EN6thrust24THRUST_300001_SM_1000_NS18transform_iteratorI6is_posNSD_6detail15normal_iteratorINSD_10device_ptrIfEEEEllEEjS9_lNS7_10__identityEEEvT0_PT3_T1_NS0_13GridEvenShareISQ_EET2_T4_,"ax",@progbits
	.align	128
        .global         _ZN3cub18CUB_300001_SM_10006detail6reduce18DeviceReduceKernelINS2_10policy_hubIljN4cuda3std3__44plusIlEEE10Policy1000EN6thrust24THRUST_300001_SM_1000_NS18transform_iteratorI6is_posNSD_6detail15normal_iteratorINSD_10device_ptrIfEEEEllEEjS9_lNS7_10__identityEEEvT0_PT3_T1_NS0_13GridEvenShareISQ_EET2_T4_
        .type           _ZN3cub18CUB_300001_SM_10006detail6reduce18DeviceReduceKernelINS2_10policy_hubIljN4cuda3std3__44plusIlEEE10Policy1000EN6thrust24THRUST_300001_SM_1000_NS18transform_iteratorI6is_posNSD_6detail15normal_iteratorINSD_10device_ptrIfEEEEllEEjS9_lNS7_10__identityEEEvT0_PT3_T1_NS0_13GridEvenShareISQ_EET2_T4_,@function
        .size           _ZN3cub18CUB_300001_SM_10006detail6reduce18DeviceReduceKernelINS2_10policy_hubIljN4cuda3std3__44plusIlEEE10Policy1000EN6thrust24THRUST_300001_SM_1000_NS18transform_iteratorI6is_posNSD_6detail15normal_iteratorINSD_10device_ptrIfEEEEllEEjS9_lNS7_10__identityEEEvT0_PT3_T1_NS0_13GridEvenShareISQ_EET2_T4_,(.L_x_489 - _ZN3cub18CUB_300001_SM_10006detail6reduce18DeviceReduceKernelINS2_10policy_hubIljN4cuda3std3__44plusIlEEE10Policy1000EN6thrust24THRUST_300001_SM_1000_NS18transform_iteratorI6is_posNSD_6detail15normal_iteratorINSD_10device_ptrIfEEEEllEEjS9_lNS7_10__identityEEEvT0_PT3_T1_NS0_13GridEvenShareISQ_EET2_T4_)
        .other          _ZN3cub18CUB_300001_SM_10006detail6reduce18DeviceReduceKernelINS2_10policy_hubIljN4cuda3std3__44plusIlEEE10Policy1000EN6thrust24THRUST_300001_SM_1000_NS18transform_iteratorI6is_posNSD_6detail15normal_iteratorINSD_10device_ptrIfEEEEllEEjS9_lNS7_10__identityEEEvT0_PT3_T1_NS0_13GridEvenShareISQ_EET2_T4_,@"STO_CUDA_ENTRY STV_DEFAULT"
_ZN3cub18CUB_300001_SM_10006detail6reduce18DeviceReduceKernelINS2_10policy_hubIljN4cuda3std3__44plusIlEEE10Policy1000EN6thrust24THRUST_300001_SM_1000_NS18transform_iteratorI6is_posNSD_6detail15normal_iteratorINSD_10device_ptrIfEEEEllEEjS9_lNS7_10__identityEEEvT0_PT3_T1_NS0_13GridEvenShareISQ_EET2_T4_:
.text._ZN3cub18CUB_300001_SM_10006detail6reduce18DeviceReduceKernelINS2_10policy_hubIljN4cuda3std3__44plusIlEEE10Policy1000EN6thrust24THRUST_300001_SM_1000_NS18transform_iteratorI6is_posNSD_6detail15normal_iteratorINSD_10device_ptrIfEEEEllEEjS9_lNS7_10__identityEEEvT0_PT3_T1_NS0_13GridEvenShareISQ_EET2_T4_:
[----:B------:R-:W-:Y:S01]  /*0000*/  LDC R1, c[0x0][0x37c] ;  /* 0x0000df00ff017b82 */ /* 0x000fe20000000800 */
[----:B------:R-:W0:Y:S07]  /*0010*/  S2R R0, SR_CTAID.X ;  /* 0x0000000000007919 */ /* 0x000e2e0000002500 */
[----:B------:R-:W1:Y:S01]  /*0020*/  LDC.64 R6, c[0x0][0x3b0] ;  /* 0x0000ec00ff067b82 */ /* 0x000e620000000a00 */
[----:B------:R-:W2:Y:S01]  /*0030*/  LDCU.64 UR6, c[0x0][0x358] ;  /* 0x00006b00ff0677ac */ /* 0x000ea20008000a00 */
[----:B------:R-:W-:Y:S01]  /*0040*/  BSSY.RECONVERGENT B0, `(.L_x_354) ;  /* 0x0000354000007945 */ /* 0x000fe20003800200 */
[----:B-1----:R-:W-:-:S02]  /*0050*/  IMAD R2, R7, 0xe00, RZ ;  /* 0x00000e0007027824 */ /* 0x002fc400078e02ff */
[----:B0-----:R-:W-:-:S05]  /*0060*/  IMAD R28, R0, -0xe00, R6 ;  /* 0xfffff200001c7824 */ /* 0x001fca00078e0206 */
[----:B------:R-:W-:-:S13]  /*0070*/  ISETP.GT.U32.AND P0, PT, R28, 0xdff, PT ;  /* 0x00000dff1c00780c */ /* 0x000fda0003f04070 */
[----:B--2---:R-:W-:Y:S05]  /*0080*/  @P0 BRA `(.L_x_355) ;  /* 0x0000001c00040947 */ /* 0x004fea0003800000 */
[----:B------:R-:W0:Y:S01]  /*0090*/  S2R R5, SR_TID.X ;  /* 0x0000000000057919 */ /* 0x000e220000002100 */
[----:B------:R-:W-:Y:S01]  /*00a0*/  BSSY.RECONVERGENT B1, `(.L_x_356) ;  /* 0x000000e000017945 */ /* 0x000fe20003800200 */
[----:B------:R-:W-:Y:S02]  /*00b0*/  IMAD.MOV.U32 R22, RZ, RZ, RZ ;  /* 0x000000ffff167224 */ /* 0x000fe400078e00ff */
[----:B------:R-:W-:Y:S01]  /*00c0*/  IMAD.MOV.U32 R25, RZ, RZ, RZ ;  /* 0x000000ffff197224 */ /* 0x000fe200078e00ff */
[----:B0-----:R-:W-:Y:S01]  /*00d0*/  ISETP.GE.U32.AND P0, PT, R5, R28, PT ;  /* 0x0000001c0500720c */ /* 0x001fe20003f06070 */
[----:B------:R-:W-:-:S12]  /*00e0*/  IMAD.MOV.U32 R7, RZ, RZ, R5 ;  /* 0x000000ffff077224 */ /* 0x000fd800078e0005 */
[----:B------:R-:W-:Y:S05]  /*00f0*/  @P0 BRA `(.L_x_357) ;  /* 0x0000000000200947 */ /* 0x000fea0003800000 */
[----:B------:R-:W0:Y:S01]  /*0100*/  LDC.64 R2, c[0x0][0x380] ;  /* 0x0000e000ff027b82 */ /* 0x000e220000000a00 */
[----:B------:R-:W-:-:S04]  /*0110*/  IMAD R7, R0, 0xe00, R5 ;  /* 0x00000e0000077824 */ /* 0x000fc800078e0205 */
[----:B0-----:R-:W-:-:S06]  /*0120*/  IMAD.WIDE.U32 R2, R7, 0x4, R2 ;  /* 0x0000000407027825 */ /* 0x001fcc00078e0002 */
[----:B------:R-:W2:Y:S01]  /*0130*/  LDG.E R2, desc[UR6][R2.64] ;  /* 0x0000000602027981 */ /* 0x000ea2000c1e1900 */
[----:B------:R-:W-:Y:S02]  /*0140*/  VIADD R7, R5, 0x200 ;  /* 0x0000020005077836 */ /* 0x000fe40000000000 */
[----:B------:R-:W-:Y:S01]  /*0150*/  IMAD.MOV.U32 R25, RZ, RZ, RZ ;  /* 0x000000ffff197224 */ /* 0x000fe200078e00ff */
[----:B--2---:R-:W-:-:S04]  /*0160*/  FSETP.GT.AND P0, PT, R2, RZ, PT ;  /* 0x000000ff0200720b */ /* 0x004fc80003f04000 */
[----:B------:R-:W-:-:S09]  /*0170*/  SEL R22, RZ, 0x1, !P0 ;  /* 0x00000001ff167807 */ /* 0x000fd20004000000 */
.L_x_357:
[----:B------:R-:W-:Y:S05]  /*0180*/  BSYNC.RECONVERGENT B1 ;  /* 0x0000000000017941 */ /* 0x000fea0003800200 */
.L_x_356:
[----:B------:R-:W-:Y:S01]  /*0190*/  ISETP.GE.U32.AND P0, PT, R7, R28, PT ;  /* 0x0000001c0700720c */ /* 0x000fe20003f06070 */
[----:B------:R-:W-:-:S12]  /*01a0*/  BSSY.RECONVERGENT B1, `(.L_x_358) ;  /* 0x00000e0000017945 */ /* 0x000fd80003800200 */
[----:B------:R-:W-:Y:S05]  /*01b0*/  @P0 BRA `(.L_x_359) ;  /* 0x0000000c00780947 */ /* 0x000fea0003800000 */
[----:B------:R-:W-:Y:S01]  /*01c0*/  LOP3.LUT R3, RZ, R7, RZ, 0x33, !PT ;  /* 0x00000007ff037212 */ /* 0x000fe200078e33ff */
[----:B------:R-:W-:Y:S04]  /*01d0*/  BSSY.RECONVERGENT B2, `(.L_x_360) ;  /* 0x0000073000027945 */ /* 0x000fe80003800200 */
[----:B------:R-:W-:-:S04]  /*01e0*/  IMAD.IADD R3, R3, 0x1, R6 ;  /* 0x0000000103037824 */ /* 0x000fc800078e0206 */
[----:B------:R-:W-:-:S05]  /*01f0*/  IMAD R3, R0, -0xe00, R3 ;  /* 0xfffff20000037824 */ /* 0x000fca00078e0203 */
[C---:B------:R-:W-:Y:S02]  /*0200*/  ISETP.GE.U32.AND P0, PT, R3.reuse, 0x1e00, PT ;  /* 0x00001e000300780c */ /* 0x040fe40003f06070 */
[----:B------:R-:W-:-:S04]  /*0210*/  LEA.HI R4, R3, 0x1, RZ, 0x17 ;  /* 0x0000000103047811 */ /* 0x000fc800078fb8ff */
[----:B------:R-:W-:-:S07]  /*0220*/  LOP3.LUT R6, R4, 0xf, RZ, 0xc0, !PT ;  /* 0x0000000f04067812 */ /* 0x000fce00078ec0ff */
[----:B------:R-:W-:Y:S05]  /*0230*/  @!P0 BRA `(.L_x_361) ;  /* 0x0000000400b08947 */ /* 0x000fea0003800000 */
[----:B------:R-:W0:Y:S01]  /*0240*/  LDC.64 R12, c[0x0][0x380] ;  /* 0x0000e000ff0c7b82 */ /* 0x000e220000000a00 */
[----:B------:R-:W-:Y:S01]  /*0250*/  LOP3.LUT R2, R4, 0xfffff0, RZ, 0xc0, !PT ;  /* 0x00fffff004027812 */ /* 0x000fe200078ec0ff */
[----:B------:R-:W-:Y:S01]  /*0260*/  BSSY.RECONVERGENT B3, `(.L_x_362) ;  /* 0x0000068000037945 */ /* 0x000fe20003800200 */
[----:B------:R-:W-:Y:S01]  /*0270*/  LOP3.LUT R8, R7, 0x1000, RZ, 0xfc, !PT ;  /* 0x0000100007087812 */ /* 0x000fe200078efcff */
[----:B------:R-:W-:Y:S02]  /*0280*/  IMAD R7, R0, 0xe00, R7 ;  /* 0x00000e0000077824 */ /* 0x000fe400078e0207 */
[----:B------:R-:W-:-:S07]  /*0290*/  IMAD.MOV R2, RZ, RZ, -R2 ;  /* 0x000000ffff027224 */ /* 0x000fce00078e0a02 */
.L_x_363:
[C---:B------:R-:W-:Y:S02]  /*02a0*/  VIADD R27, R7.reuse, 0x200 ;  /* 0x00000200071b7836 */ /* 0x040fe40000000000 */
[----:B0-----:R-:W-:-:S04]  /*02b0*/  IMAD.WIDE.U32 R14, R7, 0x4, R12 ;  /* 0x00000004070e7825 */ /* 0x001fc800078e000c */
[----:B------:R-:W-:Y:S01]  /*02c0*/  IMAD.WIDE.U32 R26, R27, 0x4, R12 ;  /* 0x000000041b1a7825 */ /* 0x000fe200078e000c */
[----:B------:R0:W2:Y:S04]  /*02d0*/  LDG.E R3, desc[UR6][R14.64] ;  /* 0x000000060e037981 */ /* 0x0000a8000c1e1900 */
[----:B------:R-:W3:Y:S01]  /*02e0*/  LDG.E R17, desc[UR6][R26.64] ;  /* 0x000000061a117981 */ /* 0x000ee2000c1e1900 */
[----:B------:R-:W-:-:S04]  /*02f0*/  VIADD R19, R7, 0x400 ;  /* 0x0000040007137836 */ /* 0x000fc80000000000 */
[----:B------:R-:W-:-:S05]  /*0300*/  IMAD.WIDE.U32 R18, R19, 0x4, R12 ;  /* 0x0000000413127825 */ /* 0x000fca00078e000c */
[----:B------:R1:W4:Y:S01]  /*0310*/  LDG.E R16, desc[UR6][R18.64] ;  /* 0x0000000612107981 */ /* 0x000322000c1e1900 */
[C---:B------:R-:W-:Y:S02]  /*0320*/  VIADD R11, R7.reuse, 0x600 ;  /* 0x00000600070b7836 */ /* 0x040fe40000000000 */
[----:B------:R-:W-:Y:S02]  /*0330*/  VIADD R21, R7, 0x800 ;  /* 0x0000080007157836 */ /* 0x000fe40000000000 */
[----:B------:R-:W-:-:S04]  /*0340*/  IMAD.WIDE.U32 R10, R11, 0x4, R12 ;  /* 0x000000040b0a7825 */ /* 0x000fc800078e000c */
[C---:B------:R-:W-:Y:S02]  /*0350*/  VIADD R23, R7.reuse, 0xc00 ;  /* 0x00000c0007177836 */ /* 0x040fe40000000000 */
[----:B------:R-:W-:Y:S01]  /*0360*/  VIADD R9, R7, 0xa00 ;  /* 0x00000a0007097836 */ /* 0x000fe20000000000 */
[----:B------:R5:W4:Y:S01]  /*0370*/  LDG.E R10, desc[UR6][R10.64] ;  /* 0x000000060a0a7981 */ /* 0x000b22000c1e1900 */
[----:B------:R-:W-:-:S04]  /*0380*/  IMAD.WIDE.U32 R20, R21, 0x4, R12 ;  /* 0x0000000415147825 */ /* 0x000fc800078e000c */
[----:B0-----:R-:W-:-:S04]  /*0390*/  IMAD.WIDE.U32 R14, R23, 0x4, R12 ;  /* 0x00000004170e7825 */ /* 0x001fc800078e000c */
[--C-:B-1----:R-:W-:Y:S01]  /*03a0*/  IMAD.WIDE.U32 R18, R9, 0x4, R12.reuse ;  /* 0x0000000409127825 */ /* 0x102fe200078e000c */
[----:B------:R-:W4:Y:S03]  /*03b0*/  LDG.E R24, desc[UR6][R14.64] ;  /* 0x000000060e187981 */ /* 0x000f26000c1e1900 */
[C---:B------:R-:W-:Y:S01]  /*03c0*/  VIADD R27, R7.reuse, 0xe00 ;  /* 0x00000e00071b7836 */ /* 0x040fe20000000000 */
[----:B------:R0:W4:Y:S01]  /*03d0*/  LDG.E R9, desc[UR6][R20.64] ;  /* 0x0000000614097981 */ /* 0x000122000c1e1900 */
[----:B-----5:R-:W-:Y:S02]  /*03e0*/  VIADD R11, R7, 0x1200 ;  /* 0x00001200070b7836 */ /* 0x020fe40000000000 */
[----:B------:R-:W-:Y:S01]  /*03f0*/  IMAD.WIDE.U32 R26, R27, 0x4, R12 ;  /* 0x000000041b1a7825 */ /* 0x000fe200078e000c */
[----:B------:R1:W5:Y:S05]  /*0400*/  LDG.E R23, desc[UR6][R18.64] ;  /* 0x0000000612177981 */ /* 0x00036a000c1e1900 */
[----:B------:R-:W5:Y:S01]  /*0410*/  LDG.E R26, desc[UR6][R26.64] ;  /* 0x000000061a1a7981 */ /* 0x000f62000c1e1900 */
[----:B0-----:R-:W-:-:S02]  /*0420*/  VIADD R21, R7, 0x1400 ;  /* 0x0000140007157836 */ /* 0x001fc40000000000 */
[----:B-1----:R-:W-:-:S04]  /*0430*/  IMAD.WIDE.U32 R18, R11, 0x4, R12 ;  /* 0x000000040b127825 */ /* 0x002fc800078e000c */
[----:B------:R-:W-:Y:S01]  /*0440*/  IMAD.WIDE.U32 R20, R21, 0x4, R12 ;  /* 0x0000000415147825 */ /* 0x000fe200078e000c */
[----:B------:R0:W5:Y:S04]  /*0450*/  LDG.E R11, desc[UR6][R18.64] ;  /* 0x00000006120b7981 */ /* 0x000168000c1e1900 */
[----:B------:R1:W5:Y:S01]  /*0460*/  LDG.E R27, desc[UR6][R20.64] ;  /* 0x00000006141b7981 */ /* 0x000362000c1e1900 */
[C---:B0-----:R-:W-:Y:S02]  /*0470*/  VIADD R19, R7.reuse, 0x1a00 ;  /* 0x00001a0007137836 */ /* 0x041fe40000000000 */
[----:B-1----:R-:W-:-:S04]  /*0480*/  VIADD R21, R7, 0x1e00 ;  /* 0x00001e0007157836 */ /* 0x002fc80000000000 */
[----:B------:R-:W-:-:S06]  /*0490*/  IMAD.WIDE.U32 R20, R21, 0x4, R12 ;  /* 0x0000000415147825 */ /* 0x000fcc00078e000c */
[----:B------:R-:W5:Y:S01]  /*04a0*/  LDG.E R20, desc[UR6][R20.64] ;  /* 0x0000000614147981 */ /* 0x000f62000c1e1900 */
[----:B--2---:R-:W-:Y:S01]  /*04b0*/  FSETP.GT.AND P0, PT, R3, RZ, PT ;  /* 0x000000ff0300720b */ /* 0x004fe20003f04000 */
[----:B------:R-:W-:Y:S01]  /*04c0*/  VIADD R3, R7, 0x1000 ;  /* 0x0000100007037836 */ /* 0x000fe20000000000 */
[----:B---3--:R-:W-:Y:S02]  /*04d0*/  FSETP.GT.AND P1, PT, R17, RZ, PT ;  /* 0x000000ff1100720b */ /* 0x008fe40003f24000 */
[----:B------:R-:W-:Y:S02]  /*04e0*/  SEL R29, RZ, 0x1, !P0 ;  /* 0x00000001ff1d7807 */ /* 0x000fe40004000000 */
[----:B------:R-:W-:Y:S01]  /*04f0*/  SEL R17, RZ, 0x1, !P1 ;  /* 0x00000001ff117807 */ /* 0x000fe20004800000 */
[----:B------:R-:W-:-:S03]  /*0500*/  IMAD.WIDE.U32 R14, R3, 0x4, R12 ;  /* 0x00000004030e7825 */ /* 0x000fc600078e000c */
[----:B------:R-:W-:Y:S01]  /*0510*/  IADD3 R22, P3, P2, R17, R22, R29 ;  /* 0x0000001611167210 */ /* 0x000fe20007a7e01d */
[----:B------:R-:W-:Y:S01]  /*0520*/  VIADD R17, R7, 0x1600 ;  /* 0x0000160007117836 */ /* 0x000fe20000000000 */
[----:B------:R0:W2:Y:S01]  /*0530*/  LDG.E R3, desc[UR6][R14.64] ;  /* 0x000000060e037981 */ /* 0x0000a2000c1e1900 */
[----:B----4-:R-:W-:Y:S02]  /*0540*/  FSETP.GT.AND P1, PT, R16, RZ, PT ;  /* 0x000000ff1000720b */ /* 0x010fe40003f24000 */
[----:B0-----:R-:W-:-:S04]  /*0550*/  IMAD.WIDE.U32 R14, R17, 0x4, R12 ;  /* 0x00000004110e7825 */ /* 0x001fc800078e000c */
[----:B------:R-:W-:Y:S01]  /*0560*/  VIADD R17, R7, 0x1800 ;  /* 0x0000180007117836 */ /* 0x000fe20000000000 */
[----:B------:R0:W3:Y:S03]  /*0570*/  LDG.E R29, desc[UR6][R14.64] ;  /* 0x000000060e1d7981 */ /* 0x0000e6000c1e1900 */
[----:B0-----:R-:W-:-:S04]  /*0580*/  IMAD.WIDE.U32 R14, R17, 0x4, R12 ;  /* 0x00000004110e7825 */ /* 0x001fc800078e000c */
[--C-:B------:R-:W-:Y:S02]  /*0590*/  IMAD.WIDE.U32 R16, R19, 0x4, R12.reuse ;  /* 0x0000000413107825 */ /* 0x100fe400078e000c */
[----:B------:R0:W4:Y:S02]  /*05a0*/  LDG.E R14, desc[UR6][R14.64] ;  /* 0x000000060e0e7981 */ /* 0x000124000c1e1900 */
[----:B------:R-:W-:Y:S02]  /*05b0*/  VIADD R19, R7, 0x1c00 ;  /* 0x00001c0007137836 */ /* 0x000fe40000000000 */
[----:B------:R-:W4:Y:S02]  /*05c0*/  LDG.E R16, desc[UR6][R16.64] ;  /* 0x0000000610107981 */ /* 0x000f24000c1e1900 */
[----:B------:R-:W-:-:S06]  /*05d0*/  IMAD.WIDE.U32 R18, R19, 0x4, R12 ;  /* 0x0000000413127825 */ /* 0x000fcc00078e000c */
[----:B------:R-:W4:Y:S01]  /*05e0*/  LDG.E R18, desc[UR6][R18.64] ;  /* 0x0000000612127981 */ /* 0x000f22000c1e1900 */
[----:B------:R-:W-:Y:S02]  /*05f0*/  FSETP.GT.AND P4, PT, R10, RZ, PT ;  /* 0x000000ff0a00720b */ /* 0x000fe40003f84000 */
[----:B------:R-:W-:Y:S02]  /*0600*/  FSETP.GT.AND P0, PT, R9, RZ, PT ;  /* 0x000000ff0900720b */ /* 0x000fe40003f04000 */
[----:B------:R-:W-:Y:S02]  /*0610*/  SEL R10, RZ, 0x1, !P1 ;  /* 0x00000001ff0a7807 */ /* 0x000fe40004800000 */
[----:B------:R-:W-:Y:S02]  /*0620*/  SEL R9, RZ, 0x1, !P4 ;  /* 0x00000001ff097807 */ /* 0x000fe40006000000 */
[----:B-----5:R-:W-:Y:S02]  /*0630*/  FSETP.GT.AND P5, PT, R23, RZ, PT ;  /* 0x000000ff1700720b */ /* 0x020fe40003fa4000 */
[----:B0-----:R-:W-:-:S02]  /*0640*/  IADD3 R15, P4, P6, R9, R22, R10 ;  /* 0x00000016090f7210 */ /* 0x001fc40007e9e00a */
[----:B------:R-:W-:Y:S02]  /*0650*/  FSETP.GT.AND P1, PT, R24, RZ, PT ;  /* 0x000000ff1800720b */ /* 0x000fe40003f24000 */
[----:B------:R-:W-:Y:S02]  /*0660*/  SEL R22, RZ, 0x1, !P0 ;  /* 0x00000001ff167807 */ /* 0x000fe40004000000 */
[----:B------:R-:W-:Y:S02]  /*0670*/  SEL R9, RZ, 0x1, !P5 ;  /* 0x00000001ff097807 */ /* 0x000fe40006800000 */
[----:B------:R-:W-:Y:S02]  /*0680*/  FSETP.GT.AND P5, PT, R26, RZ, PT ;  /* 0x000000ff1a00720b */ /* 0x000fe40003fa4000 */
[----:B------:R-:W-:Y:S02]  /*0690*/  SEL R10, RZ, 0x1, !P1 ;  /* 0x00000001ff0a7807 */ /* 0x000fe40004800000 */
[----:B------:R-:W-:-:S02]  /*06a0*/  IADD3.X R25, PT, PT, RZ, R25, RZ, P3, P2 ;  /* 0x00000019ff197210 */ /* 0x000fc40001fe44ff */
[----:B------:R-:W-:Y:S02]  /*06b0*/  IADD3 R9, P1, P0, R9, R15, R22 ;  /* 0x0000000f09097210 */ /* 0x000fe4000783e016 */
[----:B------:R-:W-:Y:S02]  /*06c0*/  SEL R15, RZ, 0x1, !P5 ;  /* 0x00000001ff0f7807 */ /* 0x000fe40006800000 */
[----:B------:R-:W-:Y:S02]  /*06d0*/  IADD3.X R25, PT, PT, RZ, R25, RZ, P4, P6 ;  /* 0x00000019ff197210 */ /* 0x000fe400027ec4ff */
[----:B------:R-:W-:Y:S02]  /*06e0*/  FSETP.GT.AND P6, PT, R11, RZ, PT ;  /* 0x000000ff0b00720b */ /* 0x000fe40003fc4000 */
[----:B------:R-:W-:Y:S02]  /*06f0*/  IADD3 R15, P3, P2, R15, R9, R10 ;  /* 0x000000090f0f7210 */ /* 0x000fe40007a7e00a */
[----:B------:R-:W-:-:S02]  /*0700*/  FSETP.GT.AND P4, PT, R27, RZ, PT ;  /* 0x000000ff1b00720b */ /* 0x000fc40003f84000 */
[----:B------:R-:W-:Y:S02]  /*0710*/  SEL R9, RZ, 0x1, !P6 ;  /* 0x00000001ff097807 */ /* 0x000fe40007000000 */
[----:B------:R-:W-:Y:S01]  /*0720*/  IADD3.X R25, PT, PT, RZ, R25, RZ, P1, P0 ;  /* 0x00000019ff197210 */ /* 0x000fe20000fe04ff */
[----:B------:R-:W-:-:S03]  /*0730*/  VIADD R2, R2, 0x10 ;  /* 0x0000001002027836 */ /* 0x000fc60000000000 */
[----:B------:R-:W-:Y:S02]  /*0740*/  IADD3.X R25, PT, PT, RZ, R25, RZ, P3, P2 ;  /* 0x00000019ff197210 */ /* 0x000fe40001fe44ff */
[----:B------:R-:W-:-:S04]  /*0750*/  FSETP.GT.AND P2, PT, R20, RZ, PT ;  /* 0x000000ff1400720b */ /* 0x000fc80003f44000 */
[----:B------:R-:W-:Y:S01]  /*0760*/  SEL R22, RZ, 0x1, !P2 ;  /* 0x00000001ff167807 */ /* 0x000fe20005000000 */
[----:B------:R-:W-:Y:S02]  /*0770*/  VIADD R8, R8, 0x2000 ;  /* 0x0000200008087836 */ /* 0x000fe40000000000 */
[----:B------:R-:W-:Y:S01]  /*0780*/  VIADD R7, R7, 0x2000 ;  /* 0x0000200007077836 */ /* 0x000fe20000000000 */
[----:B--2---:R-:W-:-:S04]  /*0790*/  FSETP.GT.AND P5, PT, R3, RZ, PT ;  /* 0x000000ff0300720b */ /* 0x004fc80003fa4000 */
[----:B------:R-:W-:Y:S02]  /*07a0*/  SEL R10, RZ, 0x1, !P5 ;  /* 0x00000001ff0a7807 */ /* 0x000fe40006800000 */
[----:B---3--:R-:W-:-:S04]  /*07b0*/  FSETP.GT.AND P5, PT, R29, RZ, PT ;  /* 0x000000ff1d00720b */ /* 0x008fc80003fa4000 */
[----:B------:R-:W-:Y:S02]  /*07c0*/  SEL R3, RZ, 0x1, !P5 ;  /* 0x00000001ff037807 */ /* 0x000fe40006800000 */
[----:B----4-:R-:W-:Y:S02]  /*07d0*/  FSETP.GT.AND P6, PT, R14, RZ, PT ;  /* 0x000000ff0e00720b */ /* 0x010fe40003fc4000 */
[----:B------:R-:W-:Y:S02]  /*07e0*/  SEL R14, RZ, 0x1, !P4 ;  /* 0x00000001ff0e7807 */ /* 0x000fe40006000000 */
[----:B------:R-:W-:Y:S02]  /*07f0*/  IADD3 R9, P4, P5, R9, R15, R10 ;  /* 0x0000000f09097210 */ /* 0x000fe40007d9e00a */
[----:B------:R-:W-:Y:S02]  /*0800*/  FSETP.GT.AND P0, PT, R16, RZ, PT ;  /* 0x000000ff1000720b */ /* 0x000fe40003f04000 */
[----:B------:R-:W-:-:S02]  /*0810*/  SEL R10, RZ, 0x1, !P6 ;  /* 0x00000001ff0a7807 */ /* 0x000fc40007000000 */
[----:B------:R-:W-:Y:S02]  /*0820*/  IADD3 R3, P1, P6, R3, R9, R14 ;  /* 0x0000000903037210 */ /* 0x000fe40007e3e00e */
[----:B------:R-:W-:Y:S02]  /*0830*/  SEL R9, RZ, 0x1, !P0 ;  /* 0x00000001ff097807 */ /* 0x000fe40004000000 */
[----:B------:R-:W-:Y:S02]  /*0840*/  FSETP.GT.AND P0, PT, R18, RZ, PT ;  /* 0x000000ff1200720b */ /* 0x000fe40003f04000 */
[----:B------:R-:W-:Y:S02]  /*0850*/  IADD3.X R25, PT, PT, RZ, R25, RZ, P4, P5 ;  /* 0x00000019ff197210 */ /* 0x000fe400027ea4ff */
[----:B------:R-:W-:Y:S02]  /*0860*/  IADD3 R9, P3, P4, R9, R3, R10 ;  /* 0x0000000309097210 */ /* 0x000fe40007c7e00a */
[----:B------:R-:W-:-:S02]  /*0870*/  SEL R3, RZ, 0x1, !P0 ;  /* 0x00000001ff037807 */ /* 0x000fc40004000000 */
[----:B------:R-:W-:Y:S02]  /*0880*/  ISETP.NE.AND P0, PT, R2, RZ, PT ;  /* 0x000000ff0200720c */ /* 0x000fe40003f05270 */
[----:B------:R-:W-:Y:S02]  /*0890*/  IADD3.X R25, PT, PT, RZ, R25, RZ, P1, P6 ;  /* 0x00000019ff197210 */ /* 0x000fe40000fec4ff */
[----:B------:R-:W-:Y:S02]  /*08a0*/  IADD3 R22, P1, P2, R22, R9, R3 ;  /* 0x0000000916167210 */ /* 0x000fe40007a3e003 */
[----:B------:R-:W-:-:S04]  /*08b0*/  IADD3.X R25, PT, PT, RZ, R25, RZ, P3, P4 ;  /* 0x00000019ff197210 */ /* 0x000fc80001fe84ff */
[----:B------:R-:W-:-:S03]  /*08c0*/  IADD3.X R25, PT, PT, RZ, R25, RZ, P1, P2 ;  /* 0x00000019ff197210 */ /* 0x000fc60000fe44ff */
[----:B------:R-:W-:Y:S05]  /*08d0*/  @P0 BRA `(.L_x_363) ;  /* 0xfffffff800700947 */ /* 0x000fea000383ffff */
[----:B------:R-:W-:Y:S05]  /*08e0*/  BSYNC.RECONVERGENT B3 ;  /* 0x0000000000037941 */ /* 0x000fea0003800200 */
.L_x_362:
[----:B------:R-:W-:-:S07]  /*08f0*/  VIADD R7, R8, 0xfffff000 ;  /* 0xfffff00008077836 */ /* 0x000fce0000000000 */
.L_x_361:
[----:B------:R-:W-:Y:S05]  /*0900*/  BSYNC.RECONVERGENT B2 ;  /* 0x0000000000027941 */ /* 0x000fea0003800200 */
.L_x_360:
[----:B------:R-:W-:-:S13]  /*0910*/  ISETP.NE.AND P0, PT, R6, RZ, PT ;  /* 0x000000ff0600720c */ /* 0x000fda0003f05270 */
[----:B------:R-:W-:Y:S05]  /*0920*/  @!P0 BRA `(.L_x_359) ;  /* 0x00000004009c8947 */ /* 0x000fea0003800000 */
[----:B------:R-:W-:Y:S01]  /*0930*/  ISETP.GE.U32.AND P1, PT, R6, 0x8, PT ;  /* 0x000000080600780c */ /* 0x000fe20003f26070 */
[----:B------:R-:W-:Y:S01]  /*0940*/  BSSY.RECONVERGENT B2, `(.L_x_364) ;  /* 0x0000036000027945 */ /* 0x000fe20003800200 */
[----:B------:R-:W-:-:S04]  /*0950*/  LOP3.LUT R20, R4, 0x7, RZ, 0xc0, !PT ;  /* 0x0000000704147812 */ /* 0x000fc800078ec0ff */
[----:B------:R-:W-:-:S07]  /*0960*/  ISETP.NE.AND P0, PT, R20, RZ, PT ;  /* 0x000000ff1400720c */ /* 0x000fce0003f05270 */
[----:B------:R-:W-:Y:S06]  /*0970*/  @!P1 BRA `(.L_x_365) ;  /* 0x0000000000c89947 */ /* 0x000fec0003800000 */
[----:B------:R-:W0:Y:S01]  /*0980*/  LDC.64 R2, c[0x0][0x380] ;  /* 0x0000e000ff027b82 */ /* 0x000e220000000a00 */
[----:B------:R-:W-:-:S04]  /*0990*/  IMAD R17, R0, 0xe00, R7 ;  /* 0x00000e0000117824 */ /* 0x000fc800078e0207 */
[C---:B------:R-:W-:Y:S02]  /*09a0*/  VIADD R15, R17.reuse, 0x200 ;  /* 0x00000200110f7836 */ /* 0x040fe40000000000 */
[C---:B------:R-:W-:Y:S02]  /*09b0*/  VIADD R27, R17.reuse, 0x400 ;  /* 0x00000400111b7836 */ /* 0x040fe40000000000 */
[C---:B------:R-:W-:Y:S02]  /*09c0*/  VIADD R9, R17.reuse, 0x600 ;  /* 0x0000060011097836 */ /* 0x040fe40000000000 */
[C---:B------:R-:W-:Y:S02]  /*09d0*/  VIADD R11, R17.reuse, 0x800 ;  /* 0x00000800110b7836 */ /* 0x040fe40000000000 */
[C---:B------:R-:W-:Y:S02]  /*09e0*/  VIADD R13, R17.reuse, 0xa00 ;  /* 0x00000a00110d7836 */ /* 0x040fe40000000000 */
[----:B------:R-:W-:-:S02]  /*09f0*/  VIADD R21, R17, 0xc00 ;  /* 0x00000c0011157836 */ /* 0x000fc40000000000 */
[----:B0-----:R-:W-:-:S04]  /*0a00*/  IMAD.WIDE.U32 R18, R17, 0x4, R2 ;  /* 0x0000000411127825 */ /* 0x001fc800078e0002 */
[--C-:B------:R-:W-:Y:S01]  /*0a10*/  IMAD.WIDE.U32 R14, R15, 0x4, R2.reuse ;  /* 0x000000040f0e7825 */ /* 0x100fe200078e0002 */
[----:B------:R-:W2:Y:S03]  /*0a20*/  LDG.E R6, desc[UR6][R18.64] ;  /* 0x0000000612067981 */ /* 0x000ea6000c1e1900 */
[--C-:B------:R-:W-:Y:S01]  /*0a30*/  IMAD.WIDE.U32 R26, R27, 0x4, R2.reuse ;  /* 0x000000041b1a7825 */ /* 0x100fe200078e0002 */
[----:B------:R0:W3:Y:S03]  /*0a40*/  LDG.E R16, desc[UR6][R14.64] ;  /* 0x000000060e107981 */ /* 0x0000e6000c1e1900 */
[--C-:B------:R-:W-:Y:S02]  /*0a50*/  IMAD.WIDE.U32 R8, R9, 0x4, R2.reuse ;  /* 0x0000000409087825 */ /* 0x100fe400078e0002 */
[----:B------:R-:W4:Y:S02]  /*0a60*/  LDG.E R26, desc[UR6][R26.64] ;  /* 0x000000061a1a7981 */ /* 0x000f24000c1e1900 */
[----:B------:R-:W-:-:S02]  /*0a70*/  IMAD.WIDE.U32 R10, R11, 0x4, R2 ;  /* 0x000000040b0a7825 */ /* 0x000fc400078e0002 */
[----:B------:R1:W5:Y:S02]  /*0a80*/  LDG.E R8, desc[UR6][R8.64] ;  /* 0x0000000608087981 */ /* 0x000364000c1e1900 */
[--C-:B------:R-:W-:Y:S02]  /*0a90*/  IMAD.WIDE.U32 R12, R13, 0x4, R2.reuse ;  /* 0x000000040d0c7825 */ /* 0x100fe400078e0002 */
[----:B------:R-:W5:Y:S02]  /*0aa0*/  LDG.E R10, desc[UR6][R10.64] ;  /* 0x000000060a0a7981 */ /* 0x000f64000c1e1900 */
[----:B------:R-:W-:Y:S02]  /*0ab0*/  VIADD R17, R17, 0xe00 ;  /* 0x00000e0011117836 */ /* 0x000fe40000000000 */
[--C-:B0-----:R-:W-:Y:S01]  /*0ac0*/  IMAD.WIDE.U32 R14, R21, 0x4, R2.reuse ;  /* 0x00000004150e7825 */ /* 0x101fe200078e0002 */
[----:B------:R-:W5:Y:S03]  /*0ad0*/  LDG.E R12, desc[UR6][R12.64] ;  /* 0x000000060c0c7981 */ /* 0x000f66000c1e1900 */
[----:B------:R-:W-:-:S02]  /*0ae0*/  IMAD.WIDE.U32 R2, R17, 0x4, R2 ;  /* 0x0000000411027825 */ /* 0x000fc400078e0002 */
[----:B------:R-:W5:Y:S04]  /*0af0*/  LDG.E R14, desc[UR6][R14.64] ;  /* 0x000000060e0e7981 */ /* 0x000f68000c1e1900 */
[----:B------:R0:W5:Y:S01]  /*0b00*/  LDG.E R2, desc[UR6][R2.64] ;  /* 0x0000000602027981 */ /* 0x000162000c1e1900 */
[----:B------:R-:W-:Y:S01]  /*0b10*/  VIADD R7, R7, 0x1000 ;  /* 0x0000100007077836 */ /* 0x000fe20000000000 */
[----:B--2---:R-:W-:Y:S02]  /*0b20*/  FSETP.GT.AND P1, PT, R6, RZ, PT ;  /* 0x000000ff0600720b */ /* 0x004fe40003f24000 */
[----:B---3--:R-:W-:Y:S02]  /*0b30*/  FSETP.GT.AND P2, PT, R16, RZ, PT ;  /* 0x000000ff1000720b */ /* 0x008fe40003f44000 */
[----:B------:R-:W-:-:S02]  /*0b40*/  SEL R6, RZ, 0x1, !P1 ;  /* 0x00000001ff067807 */ /* 0x000fc40004800000 */
[----:B-1----:R-:W-:Y:S02]  /*0b50*/  SEL R9, RZ, 0x1, !P2 ;  /* 0x00000001ff097807 */ /* 0x002fe40005000000 */
[----:B----4-:R-:W-:Y:S02]  /*0b60*/  FSETP.GT.AND P1, PT, R26, RZ, PT ;  /* 0x000000ff1a00720b */ /* 0x010fe40003f24000 */
[----:B-----5:R-:W-:Y:S02]  /*0b70*/  FSETP.GT.AND P2, PT, R8, RZ, PT ;  /* 0x000000ff0800720b */ /* 0x020fe40003f44000 */
[----:B------:R-:W-:Y:S02]  /*0b80*/  IADD3 R22, P5, P6, R9, R22, R6 ;  /* 0x0000001609167210 */ /* 0x000fe40007ebe006 */
[----:B------:R-:W-:Y:S02]  /*0b90*/  SEL R9, RZ, 0x1, !P1 ;  /* 0x00000001ff097807 */ /* 0x000fe40004800000 */
[----:B------:R-:W-:-:S02]  /*0ba0*/  SEL R8, RZ, 0x1, !P2 ;  /* 0x00000001ff087807 */ /* 0x000fc40005000000 */
[----:B------:R-:W-:Y:S02]  /*0bb0*/  FSETP.GT.AND P3, PT, R10, RZ, PT ;  /* 0x000000ff0a00720b */ /* 0x000fe40003f64000 */
[----:B------:R-:W-:Y:S02]  /*0bc0*/  FSETP.GT.AND P4, PT, R12, RZ, PT ;  /* 0x000000ff0c00720b */ /* 0x000fe40003f84000 */
[----:B------:R-:W-:Y:S02]  /*0bd0*/  IADD3 R8, P1, P2, R8, R22, R9 ;  /* 0x0000001608087210 */ /* 0x000fe40007a3e009 */
[----:B------:R-:W-:Y:S02]  /*0be0*/  SEL R6, RZ, 0x1, !P3 ;  /* 0x00000001ff067807 */ /* 0x000fe40005800000 */
[----:B0-----:R-:W-:Y:S02]  /*0bf0*/  SEL R3, RZ, 0x1, !P4 ;  /* 0x00000001ff037807 */ /* 0x001fe40006000000 */
[----:B------:R-:W-:-:S02]  /*0c00*/  FSETP.GT.AND P4, PT, R14, RZ, PT ;  /* 0x000000ff0e00720b */ /* 0x000fc40003f84000 */
[----:B------:R-:W-:Y:S02]  /*0c10*/  FSETP.GT.AND P3, PT, R2, RZ, PT ;  /* 0x000000ff0200720b */ /* 0x000fe40003f64000 */
[----:B------:R-:W-:Y:S02]  /*0c20*/  IADD3.X R25, PT, PT, RZ, R25, RZ, P5, P6 ;  /* 0x00000019ff197210 */ /* 0x000fe40002fec4ff */
[----:B------:R-:W-:Y:S02]  /*0c30*/  IADD3 R2, P5, P6, R3, R8, R6 ;  /* 0x0000000803027210 */ /* 0x000fe40007ebe006 */
[----:B------:R-:W-:Y:S02]  /*0c40*/  SEL R3, RZ, 0x1, !P4 ;  /* 0x00000001ff037807 */ /* 0x000fe40006000000 */
[----:B------:R-:W-:Y:S02]  /*0c50*/  SEL R22, RZ, 0x1, !P3 ;  /* 0x00000001ff167807 */ /* 0x000fe40005800000 */
[----:B------:R-:W-:-:S02]  /*0c60*/  IADD3.X R25, PT, PT, RZ, R25, RZ, P1, P2 ;  /* 0x00000019ff197210 */ /* 0x000fc40000fe44ff */
[----:B------:R-:W-:Y:S02]  /*0c70*/  IADD3 R22, P1, P2, R22, R2, R3 ;  /* 0x0000000216167210 */ /* 0x000fe40007a3e003 */
[----:B------:R-:W-:-:S04]  /*0c80*/  IADD3.X R25, PT, PT, RZ, R25, RZ, P5, P6 ;  /* 0x00000019ff197210 */ /* 0x000fc80002fec4ff */
[----:B------:R-:W-:-:S07]  /*0c90*/  IADD3.X R25, PT, PT, RZ, R25, RZ, P1, P2 ;  /* 0x00000019ff197210 */ /* 0x000fce0000fe44ff */
.L_x_365:
[----:B------:R-:W-:Y:S05]  /*0ca0*/  BSYNC.RECONVERGENT B2 ;  /* 0x0000000000027941 */ /* 0x000fea0003800200 */
.L_x_364:
        /* <DEDUP_REMOVED lines=11> */
[----:B0-----:R-:W-:-:S04]  /*0d60*/  IMAD.WIDE.U32 R8, R9, 0x4, R2 ;  /* 0x0000000409087825 */ /* 0x001fc800078e0002 */
[--C-:B------:R-:W-:Y:S02]  /*0d70*/  IMAD.WIDE.U32 R10, R11, 0x4, R2.reuse ;  /* 0x000000040b0a7825 */ /* 0x100fe400078e0002 */
[----:B------:R-:W2:Y:S02]  /*0d80*/  LDG.E R8, desc[UR6][R8.64] ;  /* 0x0000000608087981 */ /* 0x000ea4000c1e1900 */
[--C-:B------:R-:W-:Y:S02]  /*0d90*/  IMAD.WIDE.U32 R12, R13, 0x4, R2.reuse ;  /* 0x000000040d0c7825 */ /* 0x100fe400078e0002 */
[----:B------:R-:W3:Y:S02]  /*0da0*/  LDG.E R10, desc[UR6][R10.64] ;  /* 0x000000060a0a7981 */ /* 0x000ee4000c1e1900 */
[----:B------:R-:W-:Y:S02]  /*0db0*/  IMAD.WIDE.U32 R2, R15, 0x4, R2 ;  /* 0x000000040f027825 */ /* 0x000fe400078e0002 */
        /* <DEDUP_REMOVED lines=15> */
.L_x_367:
[----:B------:R-:W-:Y:S05]  /*0eb0*/  BSYNC.RECONVERGENT B2 ;  /* 0x0000000000027941 */ /* 0x000fea0003800200 */
.L_x_366:
[----:B------:R-:W-:Y:S05]  /*0ec0*/  @!P0 BRA `(.L_x_359) ;  /* 0x0000000000348947 */ /* 0x000fea0003800000 */
[----:B------:R-:W0:Y:S01]  /*0ed0*/  LDC.64 R8, c[0x0][0x380] ;  /* 0x0000e000ff087b82 */ /* 0x000e220000000a00 */
[----:B------:R-:W-:Y:S02]  /*0ee0*/  IMAD R7, R0, 0xe00, R7 ;  /* 0x00000e0000077824 */ /* 0x000fe400078e0207 */
[----:B------:R-:W-:-:S07]  /*0ef0*/  IMAD.MOV R4, RZ, RZ, -R4 ;  /* 0x000000ffff047224 */ /* 0x000fce00078e0a04 */
.L_x_368:
[----:B0-----:R-:W-:-:S06]  /*0f00*/  IMAD.WIDE.U32 R2, R7, 0x4, R8 ;  /* 0x0000000407027825 */ /* 0x001fcc00078e0008 */
        /* <DEDUP_REMOVED lines=9> */
.L_x_359:
[----:B------:R-:W-:Y:S05]  /*0fa0*/  BSYNC.RECONVERGENT B1 ;  /* 0x0000000000017941 */ /* 0x000fea0003800200 */
.L_x_358:
[----:B------:R-:W-:-:S13]  /*0fb0*/  ISETP.GE.U32.AND P0, PT, R28, 0x200, PT ;  /* 0x000002001c00780c */ /* 0x000fda0003f06070 */
        /* <DEDUP_REMOVED lines=28> */
[----:B------:R-:W-:-:S02]  /*1180*/  @!P1 MOV R6, 0x400 ;  /* 0x0000040000069802 */ /* 0x000fc40000000f00 */
[----:B0-----:R-:W-:-:S04]  /*1190*/  SEL R2, R2, RZ, !P0 ;  /* 0x000000ff02027207 */ /* 0x001fc80004000000 */
[----:B------:R-:W-:Y:S02]  /*11a0*/  IADD3 R9, P2, PT, R2, R11, RZ ;  /* 0x0000000b02097210 */ /* 0x000fe40007f5e0ff */
[----:B-1----:R-:W-:-:S03]  /*11b0*/  SEL R3, R3, RZ, !P0 ;  /* 0x000000ff03037207 */ /* 0x002fc60004000000 */
[----:B------:R-:W0:Y:S01]  /*11c0*/  SHFL.DOWN PT, R2, R9, 0x10, 0x1f ;  /* 0x0a001f0009027f89 */ /* 0x000e2200000e0000 */
[----:B------:R-:W-:Y:S01]  /*11d0*/  ISETP.GT.AND P0, PT, R10, 0xf, PT ;  /* 0x0000000f0a00780c */ /* 0x000fe20003f04270 */
[----:B------:R-:W-:Y:S01]  /*11e0*/  IMAD.X R8, R3, 0x1, R4, P2 ;  /* 0x0000000103087824 */ /* 0x000fe200010e0604 */
[----:B------:R-:W-:-:S04]  /*11f0*/  @!P1 SHF.R.U32.HI R4, RZ, 0x2, R5 ;  /* 0x00000002ff049819 */ /* 0x000fc80000011605 */
[----:B------:R-:W1:Y:S01]  /*1200*/  SHFL.DOWN PT, R3, R8, 0x10, 0x1f ;  /* 0x0a001f0008037f89 */ /* 0x000e6200000e0000 */
[----:B------:R-:W-:Y:S02]  /*1210*/  @!P1 LOP3.LUT R4, R4, 0xf8, RZ, 0xc0, !PT ;  /* 0x000000f804049812 */ /* 0x000fe400078ec0ff */
        /* <DEDUP_REMOVED lines=15> */
[----:B-1----:R-:W1:Y:S04]  /*1310*/  LDS.128 R4, [UR4+0x30] ;  /* 0x00003004ff047984 */ /* 0x002e680008000c00 */
        /* <DEDUP_REMOVED lines=22> */
.L_x_369:
[----:B------:R-:W-:-:S04]  /*1480*/  LOP3.LUT R2, R5, 0x3e0, RZ, 0xc0, !PT ;  /* 0x000003e005027812 */ /* 0x000fc800078ec0ff */
[----:B------:R-:W-:Y:S01]  /*1490*/  LOP3.LUT R7, RZ, R2, RZ, 0x33, !PT ;  /* 0x00000002ff077212 */ /* 0x000fe200078e33ff */
[----:B------:R-:W-:Y:S02]  /*14a0*/  VIADD R3, R2, 0x20 ;  /* 0x0000002002037836 */ /* 0x000fe40000000000 */
[----:B------:R-:W0:Y:S02]  /*14b0*/  S2R R2, SR_LANEID ;  /* 0x0000000000027919 */ /* 0x000e240000000000 */
[----:B------:R-:W-:Y:S01]  /*14c0*/  IMAD.IADD R7, R28, 0x1, R7 ;  /* 0x000000011c077824 */ /* 0x000fe200078e0207 */
[----:B------:R-:W-:-:S04]  /*14d0*/  ISETP.GT.U32.AND P0, PT, R3, R28, PT ;  /* 0x0000001c0300720c */ /* 0x000fc80003f04070 */
        /* <DEDUP_REMOVED lines=11> */
[----:B------:R-:W-:Y:S01]  /*1590*/  ISETP.GT.AND P0, PT, R6, R7, PT ;  /* 0x000000070600720c */ /* 0x000fe20003f04270 */
[----:B------:R-:W-:Y:S02]  /*15a0*/  VIADD R6, R2, 0x4 ;  /* 0x0000000402067836 */ /* 0x000fe40000000000 */
[----:B------:R-:W1:Y:S01]  /*15b0*/  SHFL.DOWN PT, R4, R9, 0x2, R7 ;  /* 0x0840000009047989 */ /* 0x000e6200000e0007 */
[----:B0-----:R-:W-:-:S04]  /*15c0*/  SEL R3, R3, RZ, !P0 ;  /* 0x000000ff03037207 */ /* 0x001fc80004000000 */
[----:B------:R-:W-:Y:S02]  /*15d0*/  IADD3 R8, P1, PT, R3, R10, RZ ;  /* 0x0000000a03087210 */ /* 0x000fe40007f3e0ff */
[----:B-1----:R-:W-:Y:S02]  /*15e0*/  SEL R4, R4, RZ, !P0 ;  /* 0x000000ff04047207 */ /* 0x002fe40004000000 */
[----:B------:R-:W-:Y:S01]  /*15f0*/  ISETP.GT.AND P0, PT, R6, R7, PT ;  /* 0x000000070600720c */ /* 0x000fe20003f04270 */
[----:B------:R-:W0:Y:S01]  /*1600*/  SHFL.DOWN PT, R3, R8, 0x4, R7 ;  /* 0x0880000008037989 */ /* 0x000e2200000e0007 */
[----:B------:R-:W-:Y:S02]  /*1610*/  VIADD R6, R2, 0x8 ;  /* 0x0000000802067836 */ /* 0x000fe40000000000 */
[----:B------:R-:W-:Y:S02]  /*1620*/  IMAD.X R11, R4, 0x1, R9, P1 ;  /* 0x00000001040b7824 */ /* 0x000fe400008e0609 */
[----:B------:R-:W-:-:S03]  /*1630*/  VIADD R2, R2, 0x10 ;  /* 0x0000001002027836 */ /* 0x000fc60000000000 */
[----:B------:R-:W1:Y:S01]  /*1640*/  SHFL.DOWN PT, R4, R11, 0x4, R7 ;  /* 0x088000000b047989 */ /* 0x000e6200000e0007 */
[----:B0-----:R-:W-:-:S04]  /*1650*/  SEL R3, R3, RZ, !P0 ;  /* 0x000000ff03037207 */ /* 0x001fc80004000000 */
[----:B------:R-:W-:Y:S02]  /*1660*/  IADD3 R10, P1, PT, R3, R8, RZ ;  /* 0x00000008030a7210 */ /* 0x000fe40007f3e0ff */
[----:B-1----:R-:W-:-:S03]  /*1670*/  SEL R4, R4, RZ, !P0 ;  /* 0x000000ff04047207 */ /* 0x002fc60004000000 */
[----:B------:R-:W0:Y:S01]  /*1680*/  SHFL.DOWN PT, R3, R10, 0x8, R7 ;  /* 0x090000000a037989 */ /* 0x000e2200000e0007 */
[----:B------:R-:W-:Y:S01]  /*1690*/  ISETP.GT.AND P0, PT, R6, R7, PT ;  /* 0x000000070600720c */ /* 0x000fe20003f04270 */
[----:B------:R-:W-:Y:S02]  /*16a0*/  IMAD.X R9, R4, 0x1, R11, P1 ;  /* 0x0000000104097824 */ /* 0x000fe400008e060b */
[----:B------:R-:W1:Y:S03]  /*16b0*/  @!P2 S2R R11, SR_CgaCtaId ;  /* 0x00000000000ba919 */ /* 0x000e660000008800 */
[----:B------:R-:W2:Y:S01]  /*16c0*/  SHFL.DOWN PT, R4, R9, 0x8, R7 ;  /* 0x0900000009047989 */ /* 0x000ea200000e0007 */
[----:B0-----:R-:W-:-:S04]  /*16d0*/  SEL R3, R3, RZ, !P0 ;  /* 0x000000ff03037207 */ /* 0x001fc80004000000 */
[----:B------:R-:W-:-:S05]  /*16e0*/  IADD3 R6, P1, PT, R3, R10, RZ ;  /* 0x0000000a03067210 */ /* 0x000fca0007f3e0ff */
[----:B------:R-:W0:Y:S01]  /*16f0*/  SHFL.DOWN PT, R3, R6, 0x10, R7 ;  /* 0x0a00000006037989 */ /* 0x000e2200000e0007 */
[----:B--2---:R-:W-:Y:S02]  /*1700*/  SEL R4, R4, RZ, !P0 ;  /* 0x000000ff04047207 */ /* 0x004fe40004000000 */
[----:B------:R-:W-:Y:S02]  /*1710*/  ISETP.GT.AND P0, PT, R2, R7, PT ;  /* 0x000000070200720c */ /* 0x000fe40003f04270 */
[----:B------:R-:W-:Y:S01]  /*1720*/  @!P2 MOV R2, 0x400 ;  /* 0x000004000002a802 */ /* 0x000fe20000000f00 */
[----:B------:R-:W-:Y:S01]  /*1730*/  IMAD.X R8, R4, 0x1, R9, P1 ;  /* 0x0000000104087824 */ /* 0x000fe200008e0609 */
[----:B------:R-:W-:Y:S02]  /*1740*/  @!P2 SHF.R.U32.HI R9, RZ, 0x2, R5 ;  /* 0x00000002ff09a819 */ /* 0x000fe40000011605 */
[----:B-1----:R-:W-:Y:S02]  /*1750*/  @!P2 LEA R10, R11, R2, 0x18 ;  /* 0x000000020b0aa211 */ /* 0x002fe400078ec0ff */
[----:B------:R-:W1:Y:S01]  /*1760*/  SHFL.DOWN PT, R4, R8, 0x10, R7 ;  /* 0x0a00000008047989 */ /* 0x000e6200000e0007 */
[----:B------:R-:W-:-:S05]  /*1770*/  @!P2 LOP3.LUT R9, R9, 0xf8, RZ, 0xc0, !PT ;  /* 0x000000f80909a812 */ /* 0x000fca00078ec0ff */
        /* <DEDUP_REMOVED lines=9> */
[----:B------:R-:W1:Y:S01]  /*1810*/  S2UR UR5, SR_CgaCtaId ;  /* 0x00000000000579c3 */ /* 0x000e620000008800 */
[----:B------:R-:W-:Y:S01]  /*1820*/  UMOV UR4, 0x400 ;  /* 0x0000040000047882 */ /* 0x000fe20000000000 */
[C---:B------:R-:W-:Y:S02]  /*1830*/  ISETP.GT.U32.AND P1, PT, R28.reuse, 0x20, PT ;  /* 0x000000201c00780c */ /* 0x040fe40003f24070 */
[C---:B------:R-:W-:Y:S02]  /*1840*/  ISETP.GT.U32.AND P2, PT, R28.reuse, 0x40, PT ;  /* 0x000000401c00780c */ /* 0x040fe40003f44070 */
[C---:B------:R-:W-:Y:S02]  /*1850*/  ISETP.GT.U32.AND P3, PT, R28.reuse, 0x80, PT ;  /* 0x000000801c00780c */ /* 0x040fe40003f64070 */
[C---:B------:R-:W-:Y:S02]  /*1860*/  ISETP.GT.U32.AND P5, PT, R28.reuse, 0x180, PT ;  /* 0x000001801c00780c */ /* 0x040fe40003fa4070 */
[----:B------:R-:W-:Y:S01]  /*1870*/  ISETP.GT.U32.AND P6, PT, R28, 0x1a0, PT ;  /* 0x000001a01c00780c */ /* 0x000fe20003fc4070 */
[----:B-1----:R-:W-:-:S09]  /*1880*/  ULEA UR4, UR5, UR4, 0x18 ;  /* 0x0000000405047291 */ /* 0x002fd2000f8ec0ff */
[----:B------:R-:W1:Y:S04]  /*1890*/  LDS.64 R12, [UR4+0x18] ;  /* 0x00001804ff0c7984 */ /* 0x000e680008000a00 */
[----:B------:R-:W2:Y:S04]  /*18a0*/  LDS.128 R16, [UR4+0x20] ;  /* 0x00002004ff107984 */ /* 0x000ea80008000c00 */
[----:B------:R-:W3:Y:S04]  /*18b0*/  LDS.128 R4, [UR4+0x30] ;  /* 0x00003004ff047984 */ /* 0x000ee80008000c00 */
[----:B0-----:R-:W0:Y:S04]  /*18c0*/  LDS.128 R8, [UR4+0x40] ;  /* 0x00004004ff087984 */ /* 0x001e280008000c00 */
[----:B------:R-:W-:Y:S01]  /*18d0*/  LDS.128 R24, [UR4+0x80] ;  /* 0x00008004ff187984 */ /* 0x000fe20008000c00 */
[----:B-1----:R-:W-:-:S02]  /*18e0*/  SEL R22, R12, RZ, P1 ;  /* 0x000000ff0c167207 */ /* 0x002fc40000800000 */
[----:B------:R-:W-:Y:S02]  /*18f0*/  SEL R23, R13, RZ, P1 ;  /* 0x000000ff0d177207 */ /* 0x000fe40000800000 */
[----:B--2---:R-:W-:Y:S01]  /*1900*/  SEL R21, R16, RZ, P2 ;  /* 0x000000ff10157207 */ /* 0x004fe20001000000 */
[----:B------:R-:W1:Y:S01]  /*1910*/  LDS.128 R12, [UR4+0x50] ;  /* 0x00005004ff0c7984 */ /* 0x000e620008000c00 */
[----:B------:R-:W-:Y:S02]  /*1920*/  ISETP.GT.U32.AND P1, PT, R28, 0x60, PT ;  /* 0x000000601c00780c */ /* 0x000fe40003f24070 */
        /* <DEDUP_REMOVED lines=9> */
[----:B------:R-:W-:-:S02]  /*19c0*/  ISETP.GT.U32.AND P1, PT, R28, 0xa0, PT ;  /* 0x000000a01c00780c */ /* 0x000fc40003f24070 */
[----:B------:R-:W-:Y:S02]  /*19d0*/  IADD3.X R3, PT, PT, R3, R20, R2, P3, P4 ;  /* 0x0000001403037210 */ /* 0x000fe40001fe8402 */
[----:B------:R-:W3:Y:S01]  /*19e0*/  LDS.128 R20, [UR4+0x70] ;  /* 0x00007004ff147984 */ /* 0x000ee20008000c00 */
[----:B------:R-:W-:Y:S02]  /*19f0*/  ISETP.GT.U32.AND P2, PT, R28, 0xc0, PT ;  /* 0x000000c01c00780c */ /* 0x000fe40003f44070 */
[----:B------:R-:W-:Y:S02]  /*1a00*/  SEL R5, R6, RZ, P1 ;  /* 0x000000ff06057207 */ /* 0x000fe40000800000 */
[----:B0-----:R-:W-:Y:S02]  /*1a10*/  SEL R2, R8, RZ, P2 ;  /* 0x000000ff08027207 */ /* 0x001fe40001000000 */
[----:B------:R-:W-:Y:S02]  /*1a20*/  SEL R7, R7, RZ, P1 ;  /* 0x000000ff07077207 */ /* 0x000fe40000800000 */
[----:B------:R-:W-:-:S02]  /*1a30*/  ISETP.GT.U32.AND P1, PT, R28, 0xe0, PT ;  /* 0x000000e01c00780c */ /* 0x000fc40003f24070 */
[----:B------:R-:W-:Y:S02]  /*1a40*/  IADD3 R2, P3, P4, R2, R4, R5 ;  /* 0x0000000402027210 */ /* 0x000fe40007c7e005 */
[----:B------:R-:W-:Y:S02]  /*1a50*/  SEL R6, R9, RZ, P2 ;  /* 0x000000ff09067207 */ /* 0x000fe40001000000 */
[----:B------:R-:W-:Y:S02]  /*1a60*/  ISETP.GT.U32.AND P2, PT, R28, 0x100, PT ;  /* 0x000001001c00780c */ /* 0x000fe40003f44070 */
[----:B------:R-:W-:Y:S02]  /*1a70*/  SEL R4, R10, RZ, P1 ;  /* 0x000000ff0a047207 */ /* 0x000fe40000800000 */
[----:B------:R-:W-:Y:S02]  /*1a80*/  SEL R10, R11, RZ, P1 ;  /* 0x000000ff0b0a7207 */ /* 0x000fe40000800000 */
[----:B------:R-:W-:-:S02]  /*1a90*/  ISETP.GT.U32.AND P1, PT, R28, 0x120, PT ;  /* 0x000001201c00780c */ /* 0x000fc40003f24070 */
[----:B------:R-:W-:Y:S02]  /*1aa0*/  IADD3.X R6, PT, PT, R6, R3, R7, P3, P4 ;  /* 0x0000000306067210 */ /* 0x000fe40001fe8407 */
[----:B-1----:R-:W-:Y:S02]  /*1ab0*/  SEL R3, R12, RZ, P2 ;  /* 0x000000ff0c037207 */ /* 0x002fe40001000000 */
[----:B------:R-:W-:Y:S02]  /*1ac0*/  SEL R7, R13, RZ, P2 ;  /* 0x000000ff0d077207 */ /* 0x000fe40001000000 */
[----:B------:R-:W-:Y:S02]  /*1ad0*/  ISETP.GT.U32.AND P2, PT, R28, 0x140, PT ;  /* 0x000001401c00780c */ /* 0x000fe40003f44070 */
[----:B------:R-:W-:Y:S02]  /*1ae0*/  SEL R5, R14, RZ, P1 ;  /* 0x000000ff0e057207 */ /* 0x000fe40000800000 */
[----:B------:R-:W-:-:S02]  /*1af0*/  SEL R15, R15, RZ, P1 ;  /* 0x000000ff0f0f7207 */ /* 0x000fc40000800000 */
[----:B------:R-:W-:Y:S02]  /*1b00*/  ISETP.GT.U32.AND P1, PT, R28, 0x160, PT ;  /* 0x000001601c00780c */ /* 0x000fe40003f24070 */
        /* <DEDUP_REMOVED lines=8> */
[----:B------:R-:W-:Y:S02]  /*1b90*/  ISETP.GT.U32.AND P2, PT, R28, 0x1c0, PT ;  /* 0x000001c01c00780c */ /* 0x000fe40003f44070 */
[----:B------:R-:W-:Y:S02]  /*1ba0*/  IADD3.X R6, PT, PT, R6, R7, R15, P1, P3 ;  /* 0x0000000706067210 */ /* 0x000fe40000fe640f */
[----:B------:R-:W-:-:S02]  /*1bb0*/  IADD3 R4, P3, P4, R4, R2, R3 ;  /* 0x0000000204047210 */ /* 0x000fc40007c7e003 */
[----:B------:R-:W-:Y:S02]  /*1bc0*/  SEL R2, R22, RZ, P6 ;  /* 0x000000ff16027207 */ /* 0x000fe40003000000 */
[----:B------:R-:W-:Y:S02]  /*1bd0*/  SEL R3, R24, RZ, P2 ;  /* 0x000000ff18037207 */ /* 0x000fe40001000000 */
[----:B------:R-:W-:Y:S02]  /*1be0*/  ISETP.GT.U32.AND P1, PT, R28, 0x1e0, PT ;  /* 0x000001e01c00780c */ /* 0x000fe40003f24070 */
        /* <DEDUP_REMOVED lines=11> */
.L_x_355:
[----:B------:R-:W0:Y:S01]  /*1ca0*/  S2R R5, SR_TID.X ;  /* 0x0000000000057919 */ /* 0x000e220000002100 */
[----:B------:R-:W1:Y:S01]  /*1cb0*/  LDC.64 R8, c[0x0][0x380] ;  /* 0x0000e000ff087b82 */ /* 0x000e620000000a00 */
[----:B0-----:R-:W-:-:S04]  /*1cc0*/  IMAD R3, R0, 0xe00, R5 ;  /* 0x00000e0000037824 */ /* 0x001fc800078e0205 */
[----:B-1----:R-:W-:-:S05]  /*1cd0*/  IMAD.WIDE.U32 R8, R3, 0x4, R8 ;  /* 0x0000000403087825 */ /* 0x002fca00078e0008 */
[----:B------:R-:W2:Y:S04]  /*1ce0*/  LDG.E R14, desc[UR6][R8.64] ;  /* 0x00000006080e7981 */ /* 0x000ea8000c1e1900 */
[----:B------:R-:W3:Y:S04]  /*1cf0*/  LDG.E R3, desc[UR6][R8.64+0x800] ;  /* 0x0008000608037981 */ /* 0x000ee8000c1e1900 */
[----:B------:R-:W4:Y:S04]  /*1d00*/  LDG.E R4, desc[UR6][R8.64+0x1000] ;  /* 0x0010000608047981 */ /* 0x000f28000c1e1900 */
[----:B------:R-:W5:Y:S04]  /*1d10*/  LDG.E R10, desc[UR6][R8.64+0x1800] ;  /* 0x00180006080a7981 */ /* 0x000f68000c1e1900 */
[----:B------:R-:W5:Y:S04]  /*1d20*/  LDG.E R11, desc[UR6][R8.64+0x2000] ;  /* 0x00200006080b7981 */ /* 0x000f68000c1e1900 */
[----:B------:R-:W5:Y:S04]  /*1d30*/  LDG.E R12, desc[UR6][R8.64+0x2800] ;  /* 0x00280006080c7981 */ /* 0x000f68000c1e1900 */
[----:B------:R-:W5:Y:S01]  /*1d40*/  LDG.E R13, desc[UR6][R8.64+0x3000] ;  /* 0x00300006080d7981 */ /* 0x000f62000c1e1900 */
[----:B--2---:R-:W-:-:S02]  /*1d50*/  FSETP.GT.AND P0, PT, R14, RZ, PT ;  /* 0x000000ff0e00720b */ /* 0x004fc40003f04000 */
[----:B---3--:R-:W-:Y:S02]  /*1d60*/  FSETP.GT.AND P1, PT, R3, RZ, PT ;  /* 0x000000ff0300720b */ /* 0x008fe40003f24000 */
[----:B------:R-:W-:Y:S02]  /*1d70*/  SEL R14, RZ, 0x1, !P0 ;  /* 0x00000001ff0e7807 */ /* 0x000fe40004000000 */
[----:B----4-:R-:W-:Y:S02]  /*1d80*/  FSETP.GT.AND P2, PT, R4, RZ, PT ;  /* 0x000000ff0400720b */ /* 0x010fe40003f44000 */
[----:B------:R-:W-:Y:S02]  /*1d90*/  SEL R4, RZ, 0x1, !P1 ;  /* 0x00000001ff047807 */ /* 0x000fe40004800000 */
[----:B------:R-:W-:Y:S02]  /*1da0*/  SEL R3, RZ, 0x1, !P2 ;  /* 0x00000001ff037807 */ /* 0x000fe40005000000 */
[----:B-----5:R-:W-:-:S02]  /*1db0*/  FSETP.GT.AND P2, PT, R10, RZ, PT ;  /* 0x000000ff0a00720b */ /* 0x020fc40003f44000 */
[----:B------:R-:W-:Y:S02]  /*1dc0*/  IADD3 R3, P1, P0, R3, R4, R14 ;  /* 0x0000000403037210 */ /* 0x000fe4000783e00e */
[----:B------:R-:W-:Y:S02]  /*1dd0*/  FSETP.GT.AND P3, PT, R11, RZ, PT ;  /* 0x000000ff0b00720b */ /* 0x000fe40003f64000 */
[----:B------:R-:W-:Y:S02]  /*1de0*/  IADD3.X R26, PT, PT, RZ, RZ, RZ, P1, P0 ;  /* 0x000000ffff1a7210 */ /* 0x000fe40000fe04ff */
[----:B------:R-:W-:Y:S02]  /*1df0*/  ISETP.GE.U32.AND P0, PT, R28, R2, PT ;  /* 0x000000021c00720c */ /* 0x000fe40003f06070 */
[----:B------:R-:W-:Y:S02]  /*1e00*/  FSETP.GT.AND P4, PT, R12, RZ, PT ;  /* 0x000000ff0c00720b */ /* 0x000fe40003f84000 */
[----:B------:R-:W-:-:S02]  /*1e10*/  FSETP.GT.AND P5, PT, R13, RZ, PT ;  /* 0x000000ff0d00720b */ /* 0x000fc40003fa4000 */
[----:B------:R-:W-:Y:S02]  /*1e20*/  SEL R9, RZ, 0x1, !P2 ;  /* 0x00000001ff097807 */ /* 0x000fe40005000000 */
[----:B------:R-:W-:Y:S02]  /*1e30*/  SEL R10, RZ, 0x1, !P3 ;  /* 0x00000001ff0a7807 */ /* 0x000fe40005800000 */
[----:B------:R-:W-:Y:S02]  /*1e40*/  SEL R8, RZ, 0x1, !P4 ;  /* 0x00000001ff087807 */ /* 0x000fe40006000000 */
[----:B------:R-:W-:Y:S02]  /*1e50*/  SEL R4, RZ, 0x1, !P5 ;  /* 0x00000001ff047807 */ /* 0x000fe40006800000 */
[----:B------:R-:W-:-:S04]  /*1e60*/  IADD3 R3, P2, P3, R10, R3, R9 ;  /* 0x000000030a037210 */ /* 0x000fc80007b5e009 */
[----:B------:R-:W-:Y:S02]  /*1e70*/  IADD3 R3, P1, P4, R4, R3, R8 ;  /* 0x0000000304037210 */ /* 0x000fe40007c3e008 */
[----:B------:R-:W-:-:S04]  /*1e80*/  IADD3.X R26, PT, PT, RZ, R26, RZ, P2, P3 ;  /* 0x0000001aff1a7210 */ /* 0x000fc800017e64ff */
[----:B------:R-:W-:Y:S01]  /*1e90*/  IADD3.X R26, PT, PT, RZ, R26, RZ, P1, P4 ;  /* 0x0000001aff1a7210 */ /* 0x000fe20000fe84ff */
[----:B------:R-:W-:Y:S06]  /*1ea0*/  @!P0 BRA `(.L_x_371) ;  /* 0x00000010008c8947 */ /* 0x000fec0003800000 */
[----:B------:R-:W-:Y:S01]  /*1eb0*/  IMAD.IADD R10, R0, 0x1, R7 ;  /* 0x00000001000a7824 */ /* 0x000fe200078e0207 */
[----:B------:R-:W0:Y:S01]  /*1ec0*/  LDC R8, c[0x0][0x3b0] ;  /* 0x0000ec00ff087b82 */ /* 0x000e220000000800 */
[----:B------:R-:W-:Y:S01]  /*1ed0*/  VIADD R14, R6, 0xfffff200 ;  /* 0xfffff200060e7836 */ /* 0x000fe20000000000 */
[----:B------:R-:W-:Y:S01]  /*1ee0*/  LOP3.LUT R7, RZ, R5, RZ, 0x33, !PT ;  /* 0x00000005ff077212 */ /* 0x000fe200078e33ff */
[----:B------:R-:W-:Y:S01]  /*1ef0*/  IMAD R10, R10, 0xe00, RZ ;  /* 0x00000e000a0a7824 */ /* 0x000fe200078e02ff */
[----:B------:R-:W1:Y:S02]  /*1f00*/  LDCU.64 UR8, c[0x0][0x380] ;  /* 0x00007000ff0877ac */ /* 0x000e640008000a00 */
[----:B------:R-:W-:Y:S01]  /*1f10*/  IADD3 R7, PT, PT, -R2, R6, R7 ;  /* 0x0000000602077210 */ /* 0x000fe20007ffe107 */
[----:B------:R-:W-:Y:S01]  /*1f20*/  IMAD.MOV.U32 R9, RZ, RZ, R10 ;  /* 0x000000ffff097224 */ /* 0x000fe200078e000a */
[C---:B------:R-:W-:Y:S01]  /*1f30*/  ISETP.GT.U32.AND P0, PT, R10.reuse, R14, PT ;  /* 0x0000000e0a00720c */ /* 0x040fe20003f04070 */
[----:B------:R-:W-:Y:S01]  /*1f40*/  UMOV UR4, URZ ;  /* 0x000000ff00047c82 */ /* 0x000fe20008000000 */
[----:B------:R-:W-:Y:S01]  /*1f50*/  IADD3 R11, PT, PT, R10, 0x1000, R5 ;  /* 0x000010000a0b7810 */ /* 0x000fe20007ffe005 */
[----:B------:R-:W-:-:S02]  /*1f60*/  IMAD R4, R0, -0xe00, R7 ;  /* 0xfffff20000047824 */ /* 0x000fc400078e0207 */
[----:B------:R-:W-:-:S08]  /*1f70*/  IMAD.MOV.U32 R7, RZ, RZ, R10 ;  /* 0x000000ffff077224 */ /* 0x000fd000078e000a */
[----:B------:R-:W-:Y:S05]  /*1f80*/  @P0 BRA `(.L_x_372) ;  /* 0x0000000000b00947 */ /* 0x000fea0003800000 */
.L_x_373:
[----:B------:R-:W-:-:S05]  /*1f90*/  IADD3 R6, P0, PT, R5, R9, RZ ;  /* 0x0000000905067210 */ /* 0x000fca0007f1e0ff */
[----:B------:R-:W-:Y:S01]  /*1fa0*/  IMAD.X R13, RZ, RZ, RZ, P0 ;  /* 0x000000ffff0d7224 */ /* 0x000fe200000e06ff */
[----:B-1----:R-:W-:-:S04]  /*1fb0*/  LEA R12, P0, R6, UR8, 0x2 ;  /* 0x00000008060c7c11 */ /* 0x002fc8000f8010ff */
[----:B------:R-:W-:-:S05]  /*1fc0*/  LEA.HI.X R13, R6, UR9, R13, 0x2, P0 ;  /* 0x00000009060d7c11 */ /* 0x000fca00080f140d */
        /* <DEDUP_REMOVED lines=18> */
[----:B-1----:R-:W-:Y:S01]  /*20f0*/  IADD3 R12, P2, P3, R6, R3, R15 ;  /* 0x00000003060c7210 */ /* 0x002fe20007b5e00f */
[----:B0-----:R-:W-:Y:S01]  /*2100*/  IMAD.MOV.U32 R6, RZ, RZ, R8 ;  /* 0x000000ffff067224 */ /* 0x001fe200078e0008 */
[----:B------:R-:W-:-:S02]  /*2110*/  SEL R13, RZ, 0x1, !P4 ;  /* 0x00000001ff0d7807 */ /* 0x000fc40006000000 */
[----:B------:R-:W-:Y:S02]  /*2120*/  SEL R3, RZ, 0x1, !P5 ;  /* 0x00000001ff037807 */ /* 0x000fe40006800000 */
[----:B------:R-:W-:Y:S02]  /*2130*/  IADD3.X R26, PT, PT, RZ, R26, RZ, P0, P1 ;  /* 0x0000001aff1a7210 */ /* 0x000fe400007e24ff */
[----:B------:R-:W-:Y:S01]  /*2140*/  IADD3 R12, P5, P4, R3, R12, R13 ;  /* 0x0000000c030c7210 */ /* 0x000fe20007cbe00d */
[----:B------:R-:W-:Y:S01]  /*2150*/  IMAD.IADD R3, R6, 0x1, -R9 ;  /* 0x0000000106037824 */ /* 0x000fe200078e0a09 */
[----:B------:R-:W-:Y:S02]  /*2160*/  FSETP.GT.AND P6, PT, R19, RZ, PT ;  /* 0x000000ff1300720b */ /* 0x000fe40003fc4000 */
[----:B------:R-:W-:Y:S02]  /*2170*/  IADD3.X R26, PT, PT, RZ, R26, RZ, P2, P3 ;  /* 0x0000001aff1a7210 */ /* 0x000fe400017e64ff */
[----:B------:R-:W-:-:S02]  /*2180*/  ISETP.GE.U32.AND P0, PT, R3, R2, PT ;  /* 0x000000020300720c */ /* 0x000fc40003f06070 */
[----:B------:R-:W-:Y:S02]  /*2190*/  SEL R13, RZ, 0x1, !P6 ;  /* 0x00000001ff0d7807 */ /* 0x000fe40007000000 */
[----:B------:R-:W-:Y:S02]  /*21a0*/  IADD3.X R26, PT, PT, RZ, R26, RZ, P5, P4 ;  /* 0x0000001aff1a7210 */ /* 0x000fe40002fe84ff */
[----:B------:R-:W-:-:S05]  /*21b0*/  IADD3 R3, P1, PT, R12, R13, RZ ;  /* 0x0000000d0c037210 */ /* 0x000fca0007f3e0ff */
[----:B------:R-:W-:Y:S02]  /*21c0*/  IMAD.X R26, RZ, RZ, R26, P1 ;  /* 0x000000ffff1a7224 */ /* 0x000fe400008e061a */
[----:B------:R-:W-:Y:S06]  /*21d0*/  @!P0 BRA `(.L_x_371) ;  /* 0x0000000c00c08947 */ /* 0x000fec0003800000 */
[C---:B------:R-:W-:Y:S01]  /*21e0*/  IMAD.IADD R9, R2.reuse, 0x1, R9 ;  /* 0x0000000102097824 */ /* 0x040fe200078e0209 */
[----:B------:R-:W-:Y:S01]  /*21f0*/  UIADD3 UR4, UPT, UPT, UR4, 0x1, URZ ;  /* 0x0000000104047890 */ /* 0x000fe2000fffe0ff */
[----:B------:R-:W-:Y:S02]  /*2200*/  IMAD.IADD R7, R2, 0x1, R7 ;  /* 0x0000000102077824 */ /* 0x000fe400078e0207 */
[----:B------:R-:W-:Y:S01]  /*2210*/  IMAD.IADD R4, R4, 0x1, -R2 ;  /* 0x0000000104047824 */ /* 0x000fe200078e0a02 */
[----:B------:R-:W-:Y:S01]  /*2220*/  ISETP.GT.U32.AND P0, PT, R9, R14, PT ;  /* 0x0000000e0900720c */ /* 0x000fe20003f04070 */
[----:B------:R-:W-:-:S12]  /*2230*/  IMAD.IADD R11, R2, 0x1, R11 ;  /* 0x00000001020b7824 */ /* 0x000fd800078e020b */
[----:B------:R-:W-:Y:S05]  /*2240*/  @!P0 BRA `(.L_x_373) ;  /* 0xfffffffc00508947 */ /* 0x000fea000383ffff */
.L_x_372:
[----:B------:R-:W-:Y:S01]  /*2250*/  IMAD.IADD R2, R6, 0x1, -R9 ;  /* 0x0000000106027824 */ /* 0x000fe200078e0a09 */
[----:B------:R-:W-:Y:S04]  /*2260*/  BSSY.RECONVERGENT B1, `(.L_x_371) ;  /* 0x00000e7000017945 */ /* 0x000fe80003800200 */
[----:B------:R-:W-:-:S04]  /*2270*/  ISETP.GE.AND P0, PT, R5, R2, PT ;  /* 0x000000020500720c */ /* 0x000fc80003f06270 */
[----:B------:R-:W-:-:S13]  /*2280*/  ISETP.GE.U32.OR P0, PT, R9, R6, P0 ;  /* 0x000000060900720c */ /* 0x000fda0000706470 */
[----:B------:R-:W-:Y:S05]  /*2290*/  @P0 BRA `(.L_x_374) ;  /* 0x0000000c008c0947 */ /* 0x000fea0003800000 */
[----:B------:R-:W2:Y:S01]  /*22a0*/  LDC R2, c[0x0][0x3b4] ;  /* 0x0000ed00ff027b82 */ /* 0x000ea20000000800 */
[----:B------:R-:W-:Y:S01]  /*22b0*/  LOP3.LUT R13, RZ, R5, RZ, 0x33, !PT ;  /* 0x00000005ff0d7212 */ /* 0x000fe200078e33ff */
[----:B------:R-:W-:Y:S03]  /*22c0*/  BSSY.RECONVERGENT B2, `(.L_x_375) ;  /* 0x0000075000027945 */ /* 0x000fe60003800200 */
[----:B------:R-:W-:Y:S01]  /*22d0*/  IADD3 R6, PT, PT, -R10, R6, R13 ;  /* 0x000000060a067210 */ /* 0x000fe20007ffe10d */
[----:B--2---:R-:W-:-:S04]  /*22e0*/  IMAD R13, R2, UR4, RZ ;  /* 0x00000004020d7c24 */ /* 0x004fc8000f8e02ff */
[----:B------:R-:W-:-:S05]  /*22f0*/  IMAD R6, R13, -0xe00, R6 ;  /* 0xfffff2000d067824 */ /* 0x000fca00078e0206 */
[C---:B------:R-:W-:Y:S02]  /*2300*/  ISETP.GE.U32.AND P0, PT, R6.reuse, 0x1e00, PT ;  /* 0x00001e000600780c */ /* 0x040fe40003f06070 */
[----:B0-----:R-:W-:Y:S01]  /*2310*/  LEA.HI R8, R6, 0x1, RZ, 0x17 ;  /* 0x0000000106087811 */ /* 0x001fe200078fb8ff */
[----:B------:R-:W-:-:S03]  /*2320*/  IMAD.MOV.U32 R6, RZ, RZ, R5 ;  /* 0x000000ffff067224 */ /* 0x000fc600078e0005 */
[----:B------:R-:W-:-:S07]  /*2330*/  LOP3.LUT R10, R8, 0xf, RZ, 0xc0, !PT ;  /* 0x0000000f080a7812 */ /* 0x000fce00078ec0ff */
[----:B------:R-:W-:Y:S05]  /*2340*/  @!P0 BRA `(.L_x_376) ;  /* 0x0000000400b08947 */ /* 0x000fea0003800000 */
[----:B------:R-:W0:Y:S01]  /*2350*/  LDC.64 R12, c[0x0][0x380] ;  /* 0x0000e000ff0c7b82 */ /* 0x000e220000000a00 */
[----:B------:R-:W-:Y:S01]  /*2360*/  LEA.HI R2, R4, 0x1, RZ, 0x17 ;  /* 0x0000000104027811 */ /* 0x000fe200078fb8ff */
[----:B------:R-:W-:Y:S01]  /*2370*/  BSSY.RECONVERGENT B3, `(.L_x_377) ;  /* 0x0000068000037945 */ /* 0x000fe20003800200 */
[----:B------:R-:W-:Y:S02]  /*2380*/  LOP3.LUT R6, R5, 0x1000, RZ, 0xfc, !PT ;  /* 0x0000100005067812 */ /* 0x000fe400078efcff */
[----:B------:R-:W-:-:S05]  /*2390*/  LOP3.LUT R2, R2, 0xfffff0, RZ, 0xc0, !PT ;  /* 0x00fffff002027812 */ /* 0x000fca00078ec0ff */
[----:B------:R-:W-:-:S07]  /*23a0*/  IMAD.MOV R2, RZ, RZ, -R2 ;  /* 0x000000ffff027224 */ /* 0x000fce00078e0a02 */
.L_x_378:
[C---:B------:R-:W-:Y:S02]  /*23b0*/  VIADD R19, R11.reuse, 0xfffff200 ;  /* 0xfffff2000b137836 */ /* 0x040fe40000000000 */
[----:B------:R-:W-:Y:S02]  /*23c0*/  VIADD R21, R11, 0xfffff000 ;  /* 0xfffff0000b157836 */ /* 0x000fe40000000000 */
[----:B0-----:R-:W-:-:S04]  /*23d0*/  IMAD.WIDE.U32 R18, R19, 0x4, R12 ;  /* 0x0000000413127825 */ /* 0x001fc800078e000c */
[--C-:B------:R-:W-:Y:S02]  /*23e0*/  IMAD.WIDE.U32 R20, R21, 0x4, R12.reuse ;  /* 0x0000000415147825 */ /* 0x100fe400078e000c */
[----:B------:R-:W2:Y:S02]  /*23f0*/  LDG.E R18, desc[UR6][R18.64] ;  /* 0x0000000612127981 */ /* 0x000ea4000c1e1900 */
[C---:B------:R-:W-:Y:S02]  /*2400*/  VIADD R15, R11.reuse, 0xfffff400 ;  /* 0xfffff4000b0f7836 */ /* 0x040fe40000000000 */
[----:B------:R-:W-:Y:S01]  /*2410*/  VIADD R25, R11, 0xfffff600 ;  /* 0xfffff6000b197836 */ /* 0x000fe20000000000 */
[----:B------:R-:W3:Y:S01]  /*2420*/  LDG.E R27, desc[UR6][R20.64] ;  /* 0x00000006141b7981 */ /* 0x000ee2000c1e1900 */
[----:B------:R-:W-:-:S04]  /*2430*/  IMAD.WIDE.U32 R14, R15, 0x4, R12 ;  /* 0x000000040f0e7825 */ /* 0x000fc800078e000c */
[----:B------:R-:W-:Y:S02]  /*2440*/  IMAD.WIDE.U32 R24, R25, 0x4, R12 ;  /* 0x0000000419187825 */ /* 0x000fe400078e000c */
[----:B------:R0:W4:Y:S04]  /*2450*/  LDG.E R14, desc[UR6][R14.64] ;  /* 0x000000060e0e7981 */ /* 0x000128000c1e1900 */
[----:B------:R5:W4:Y:S01]  /*2460*/  LDG.E R24, desc[UR6][R24.64] ;  /* 0x0000000618187981 */ /* 0x000b22000c1e1900 */
[----:B------:R-:W-:-:S04]  /*2470*/  VIADD R17, R11, 0xfffff800 ;  /* 0xfffff8000b117836 */ /* 0x000fc80000000000 */
[----:B------:R-:W-:-:S06]  /*2480*/  IMAD.WIDE.U32 R16, R17, 0x4, R12 ;  /* 0x0000000411107825 */ /* 0x000fcc00078e000c */
[----:B------:R1:W4:Y:S01]  /*2490*/  LDG.E R16, desc[UR6][R16.64] ;  /* 0x0000000610107981 */ /* 0x000322000c1e1900 */
[----:B------:R-:W-:-:S04]  /*24a0*/  VIADD R23, R11, 0xfffffa00 ;  /* 0xfffffa000b177836 */ /* 0x000fc80000000000 */
[----:B------:R-:W-:-:S04]  /*24b0*/  IMAD.WIDE.U32 R22, R23, 0x4, R12 ;  /* 0x0000000417167825 */ /* 0x000fc800078e000c */
[C---:B------:R-:W-:Y:S01]  /*24c0*/  VIADD R29, R11.reuse, 0xfffffc00 ;  /* 0xfffffc000b1d7836 */ /* 0x040fe20000000000 */
[----:B------:R1:W4:Y:S01]  /*24d0*/  LDG.E R19, desc[UR6][R22.64] ;  /* 0x0000000616137981 */ /* 0x000322000c1e1900 */
[----:B0-----:R-:W-:Y:S02]  /*24e0*/  VIADD R15, R11, 0xfffffe00 ;  /* 0xfffffe000b0f7836 */ /* 0x001fe40000000000 */
[----:B------:R-:W-:-:S04]  /*24f0*/  IMAD.WIDE.U32 R20, R29, 0x4, R12 ;  /* 0x000000041d147825 */ /* 0x000fc800078e000c */
[----:B------:R-:W-:Y:S01]  /*2500*/  VIADD R29, R11, 0x400 ;  /* 0x000004000b1d7836 */ /* 0x000fe20000000000 */
[----:B--2---:R-:W-:Y:S02]  /*2510*/  FSETP.GT.AND P1, PT, R18, RZ, PT ;  /* 0x000000ff1200720b */ /* 0x004fe40003f24000 */
[----:B------:R0:W2:Y:S01]  /*2520*/  LDG.E R18, desc[UR6][R20.64] ;  /* 0x0000000614127981 */ /* 0x0000a2000c1e1900 */
[----:B---3--:R-:W-:Y:S02]  /*2530*/  FSETP.GT.AND P0, PT, R27, RZ, PT ;  /* 0x000000ff1b00720b */ /* 0x008fe40003f04000 */
[----:B------:R-:W-:Y:S02]  /*2540*/  SEL R28, RZ, 0x1, !P1 ;  /* 0x00000001ff1c7807 */ /* 0x000fe40004800000 */
[----:B-----5:R-:W-:Y:S02]  /*2550*/  SEL R25, RZ, 0x1, !P0 ;  /* 0x00000001ff197807 */ /* 0x020fe40004000000 */
[----:B----4-:R-:W-:-:S02]  /*2560*/  FSETP.GT.AND P0, PT, R14, RZ, PT ;  /* 0x000000ff0e00720b */ /* 0x010fc40003f04000 */
[----:B------:R-:W-:Y:S02]  /*2570*/  FSETP.GT.AND P1, PT, R24, RZ, PT ;  /* 0x000000ff1800720b */ /* 0x000fe40003f24000 */
[----:B-1----:R-:W-:Y:S02]  /*2580*/  IADD3 R17, P3, P2, R28, R3, R25 ;  /* 0x000000031c117210 */ /* 0x002fe40007a7e019 */
[----:B------:R-:W-:Y:S02]  /*2590*/  SEL R22, RZ, 0x1, !P0 ;  /* 0x00000001ff167807 */ /* 0x000fe40004000000 */
[----:B------:R-:W-:Y:S01]  /*25a0*/  SEL R25, RZ, 0x1, !P1 ;  /* 0x00000001ff197807 */ /* 0x000fe20004800000 */
[----:B------:R-:W-:-:S03]  /*25b0*/  IMAD.WIDE.U32 R14, R15, 0x4, R12 ;  /* 0x000000040f0e7825 */ /* 0x000fc600078e000c */
[----:B------:R-:W-:Y:S01]  /*25c0*/  IADD3 R25, P4, P6, R25, R17, R22 ;  /* 0x0000001119197210 */ /* 0x000fe20007e9e016 */
[C---:B------:R-:W-:Y:S01]  /*25d0*/  VIADD R3, R11.reuse, 0x200 ;  /* 0x000002000b037836 */ /* 0x040fe20000000000 */
[----:B------:R1:W3:Y:S01]  /*25e0*/  LDG.E R27, desc[UR6][R14.64] ;  /* 0x000000060e1b7981 */ /* 0x0002e2000c1e1900 */
[C---:B------:R-:W-:Y:S02]  /*25f0*/  VIADD R17, R11.reuse, 0x600 ;  /* 0x000006000b117836 */ /* 0x040fe40000000000 */
[----:B------:R-:W-:-:S04]  /*2600*/  IMAD.WIDE.U32 R22, R11, 0x4, R12 ;  /* 0x000000040b167825 */ /* 0x000fc800078e000c */
[--C-:B0-----:R-:W-:Y:S02]  /*2610*/  IMAD.WIDE.U32 R20, R3, 0x4, R12.reuse ;  /* 0x0000000403147825 */ /* 0x101fe400078e000c */
[----:B------:R-:W4:Y:S02]  /*2620*/  LDG.E R3, desc[UR6][R22.64] ;  /* 0x0000000616037981 */ /* 0x000f24000c1e1900 */
[--C-:B------:R-:W-:Y:S02]  /*2630*/  IMAD.WIDE.U32 R28, R29, 0x4, R12.reuse ;  /* 0x000000041d1c7825 */ /* 0x100fe400078e000c */
[----:B------:R0:W5:Y:S02]  /*2640*/  LDG.E R24, desc[UR6][R20.64] ;  /* 0x0000000614187981 */ /* 0x000164000c1e1900 */
[--C-:B-1----:R-:W-:Y:S02]  /*2650*/  IMAD.WIDE.U32 R14, R17, 0x4, R12.reuse ;  /* 0x00000004110e7825 */ /* 0x102fe400078e000c */
[----:B------:R-:W5:Y:S02]  /*2660*/  LDG.E R28, desc[UR6][R28.64] ;  /* 0x000000061c1c7981 */ /* 0x000f64000c1e1900 */
[C---:B------:R-:W-:Y:S01]  /*2670*/  VIADD R17, R11.reuse, 0x800 ;  /* 0x000008000b117836 */ /* 0x040fe20000000000 */
[----:B------:R-:W-:Y:S01]  /*2680*/  FSETP.GT.AND P5, PT, R16, RZ, PT ;  /* 0x000000ff1000720b */ /* 0x000fe20003fa4000 */
[----:B0-----:R-:W-:Y:S01]  /*2690*/  VIADD R21, R11, 0xa00 ;  /* 0x00000a000b157836 */ /* 0x001fe20000000000 */
[----:B------:R0:W5:Y:S02]  /*26a0*/  LDG.E R29, desc[UR6][R14.64] ;  /* 0x000000060e1d7981 */ /* 0x000164000c1e1900 */
[----:B0-----:R-:W-:-:S04]  /*26b0*/  IMAD.WIDE.U32 R14, R17, 0x4, R12 ;  /* 0x00000004110e7825 */ /* 0x001fc800078e000c */
[--C-:B------:R-:W-:Y:S02]  /*26c0*/  IMAD.WIDE.U32 R16, R21, 0x4, R12.reuse ;  /* 0x0000000415107825 */ /* 0x100fe400078e000c */
[----:B------:R0:W5:Y:S02]  /*26d0*/  LDG.E R14, desc[UR6][R14.64] ;  /* 0x000000060e0e7981 */ /* 0x000164000c1e1900 */
[----:B------:R-:W-:Y:S02]  /*26e0*/  VIADD R21, R11, 0xc00 ;  /* 0x00000c000b157836 */ /* 0x000fe40000000000 */
[----:B------:R1:W5:Y:S02]  /*26f0*/  LDG.E R16, desc[UR6][R16.64] ;  /* 0x0000000610107981 */ /* 0x000364000c1e1900 */
[----:B------:R-:W-:-:S04]  /*2700*/  IMAD.WIDE.U32 R20, R21, 0x4, R12 ;  /* 0x0000000415147825 */ /* 0x000fc800078e000c */
[----:B------:R-:W-:Y:S02]  /*2710*/  VIADD R23, R11, 0xe00 ;  /* 0x00000e000b177836 */ /* 0x000fe40000000000 */
[----:B------:R-:W5:Y:S02]  /*2720*/  LDG.E R20, desc[UR6][R20.64] ;  /* 0x0000000614147981 */ /* 0x000f64000c1e1900 */
[----:B------:R-:W-:-:S06]  /*2730*/  IMAD.WIDE.U32 R22, R23, 0x4, R12 ;  /* 0x0000000417167825 */ /* 0x000fcc00078e000c */
[----:B------:R-:W5:Y:S01]  /*2740*/  LDG.E R22, desc[UR6][R22.64] ;  /* 0x0000000616167981 */ /* 0x000f62000c1e1900 */
[----:B------:R-:W-:Y:S02]  /*2750*/  FSETP.GT.AND P0, PT, R19, RZ, PT ;  /* 0x000000ff1300720b */ /* 0x000fe40003f04000 */
[----:B------:R-:W-:Y:S02]  /*2760*/  SEL R19, RZ, 0x1, !P5 ;  /* 0x00000001ff137807 */ /* 0x000fe40006800000 */
[----:B------:R-:W-:Y:S02]  /*2770*/  IADD3.X R26, PT, PT, RZ, R26, RZ, P3, P2 ;  /* 0x0000001aff1a7210 */ /* 0x000fe40001fe44ff */
[----:B0-----:R-:W-:Y:S02]  /*2780*/  SEL R15, RZ, 0x1, !P0 ;  /* 0x00000001ff0f7807 */ /* 0x001fe40004000000 */
[----:B------:R-:W-:Y:S01]  /*2790*/  IADD3.X R26, PT, PT, RZ, R26, RZ, P4, P6 ;  /* 0x0000001aff1a7210 */ /* 0x000fe200027ec4ff */
[----:B------:R-:W-:-:S02]  /*27a0*/  VIADD R2, R2, 0x10 ;  /* 0x0000001002027836 */ /* 0x000fc40000000000 */
[----:B------:R-:W-:Y:S02]  /*27b0*/  VIADD R6, R6, 0x2000 ;  /* 0x0000200006067836 */ /* 0x000fe40000000000 */
[----:B------:R-:W-:Y:S01]  /*27c0*/  VIADD R11, R11, 0x2000 ;  /* 0x000020000b0b7836 */ /* 0x000fe20000000000 */
[----:B--2---:R-:W-:-:S04]  /*27d0*/  FSETP.GT.AND P1, PT, R18, RZ, PT ;  /* 0x000000ff1200720b */ /* 0x004fc80003f24000 */
[----:B------:R-:W-:Y:S02]  /*27e0*/  SEL R18, RZ, 0x1, !P1 ;  /* 0x00000001ff127807 */ /* 0x000fe40004800000 */
[----:B------:R-:W-:-:S04]  /*27f0*/  IADD3 R25, P1, P0, R15, R25, R19 ;  /* 0x000000190f197210 */ /* 0x000fc8000783e013 */
[----:B------:R-:W-:Y:S02]  /*2800*/  IADD3.X R26, PT, PT, RZ, R26, RZ, P1, P0 ;  /* 0x0000001aff1a7210 */ /* 0x000fe40000fe04ff */
[----:B---3--:R-:W-:-:S04]  /*2810*/  FSETP.GT.AND P5, PT, R27, RZ, PT ;  /* 0x000000ff1b00720b */ /* 0x008fc80003fa4000 */
[----:B-1----:R-:W-:Y:S02]  /*2820*/  SEL R17, RZ, 0x1, !P5 ;  /* 0x00000001ff117807 */ /* 0x002fe40006800000 */
[----:B----4-:R-:W-:Y:S02]  /*2830*/  FSETP.GT.AND P5, PT, R3, RZ, PT ;  /* 0x000000ff0300720b */ /* 0x010fe40003fa4000 */
[----:B-----5:R-:W-:Y:S02]  /*2840*/  FSETP.GT.AND P6, PT, R24, RZ, PT ;  /* 0x000000ff1800720b */ /* 0x020fe40003fc4000 */
[----:B------:R-:W-:Y:S02]  /*2850*/  SEL R24, RZ, 0x1, !P5 ;  /* 0x00000001ff187807 */ /* 0x000fe40006800000 */
[----:B------:R-:W-:Y:S02]  /*2860*/  FSETP.GT.AND P4, PT, R28, RZ, PT ;  /* 0x000000ff1c00720b */ /* 0x000fe40003f84000 */
[----:B------:R-:W-:-:S02]  /*2870*/  IADD3 R17, P3, P2, R17, R25, R18 ;  /* 0x0000001911117210 */ /* 0x000fc40007a7e012 */
[----:B------:R-:W-:Y:S02]  /*2880*/  SEL R15, RZ, 0x1, !P6 ;  /* 0x00000001ff0f7807 */ /* 0x000fe40007000000 */
[----:B------:R-:W-:Y:S02]  /*2890*/  SEL R18, RZ, 0x1, !P4 ;  /* 0x00000001ff127807 */ /* 0x000fe40006000000 */
[----:B------:R-:W-:-:S04]  /*28a0*/  FSETP.GT.AND P5, PT, R29, RZ, PT ;  /* 0x000000ff1d00720b */ /* 0x000fc80003fa4000 */
[----:B------:R-:W-:Y:S02]  /*28b0*/  SEL R3, RZ, 0x1, !P5 ;  /* 0x00000001ff037807 */ /* 0x000fe40006800000 */
[----:B------:R-:W-:Y:S02]  /*28c0*/  IADD3 R15, P4, P5, R15, R17, R24 ;  /* 0x000000110f0f7210 */ /* 0x000fe40007d9e018 */
[----:B------:R-:W-:Y:S02]  /*28d0*/  IADD3.X R26, PT, PT, RZ, R26, RZ, P3, P2 ;  /* 0x0000001aff1a7210 */ /* 0x000fe40001fe44ff */
[----:B------:R-:W-:Y:S02]  /*28e0*/  FSETP.GT.AND P6, PT, R14, RZ, PT ;  /* 0x000000ff0e00720b */ /* 0x000fe40003fc4000 */
        /* <DEDUP_REMOVED lines=9> */
[----:B------:R-:W-:Y:S02]  /*2980*/  FSETP.GT.AND P2, PT, R22, RZ, PT ;  /* 0x000000ff1600720b */ /* 0x000fe40003f44000 */
[----:B------:R-:W-:Y:S02]  /*2990*/  IADD3.X R26, PT, PT, RZ, R26, RZ, P1, P6 ;  /* 0x0000001aff1a7210 */ /* 0x000fe40000fec4ff */
[----:B------:R-:W-:Y:S02]  /*29a0*/  SEL R3, RZ, 0x1, !P2 ;  /* 0x00000001ff037807 */ /* 0x000fe40005000000 */
[----:B------:R-:W-:Y:S02]  /*29b0*/  IADD3.X R26, PT, PT, RZ, R26, RZ, P3, P4 ;  /* 0x0000001aff1a7210 */ /* 0x000fe40001fe84ff */
[----:B------:R-:W-:-:S04]  /*29c0*/  IADD3 R3, P1, P2, R3, R15, R14 ;  /* 0x0000000f03037210 */ /* 0x000fc80007a3e00e */
[----:B------:R-:W-:Y:S01]  /*29d0*/  IADD3.X R26, PT, PT, RZ, R26, RZ, P1, P2 ;  /* 0x0000001aff1a7210 */ /* 0x000fe20000fe44ff */
[----:B------:R-:W-:Y:S08]  /*29e0*/  @P0 BRA `(.L_x_378) ;  /* 0xfffffff800700947 */ /* 0x000ff0000383ffff */
[----:B------:R-:W-:Y:S05]  /*29f0*/  BSYNC.RECONVERGENT B3 ;  /* 0x0000000000037941 */ /* 0x000fea0003800200 */
.L_x_377:
[----:B------:R-:W-:-:S07]  /*2a00*/  VIADD R6, R6, 0xfffff000 ;  /* 0xfffff00006067836 */ /* 0x000fce0000000000 */
.L_x_376:
[----:B-1----:R-:W-:Y:S05]  /*2a10*/  BSYNC.RECONVERGENT B2 ;  /* 0x0000000000027941 */ /* 0x002fea0003800200 */
.L_x_375:
        /* <DEDUP_REMOVED lines=8> */
[----:B------:R-:W-:-:S04]  /*2aa0*/  IMAD.IADD R25, R6, 0x1, R9 ;  /* 0x0000000106197824 */ /* 0x000fc800078e0209 */
        /* <DEDUP_REMOVED lines=12> */
[----:B------:R1:W4:Y:S02]  /*2b70*/  LDG.E R12, desc[UR6][R12.64] ;  /* 0x000000060c0c7981 */ /* 0x000324000c1e1900 */
[----:B------:R-:W-:-:S02]  /*2b80*/  IMAD.WIDE.U32 R16, R17, 0x4, R10 ;  /* 0x0000000411107825 */ /* 0x000fc400078e000a */
[----:B------:R-:W5:Y:S02]  /*2b90*/  LDG.E R14, desc[UR6][R14.64] ;  /* 0x000000060e0e7981 */ /* 0x000f64000c1e1900 */
        /* <DEDUP_REMOVED lines=11> */
[----:B-1----:R-:W-:-:S02]  /*2c50*/  SEL R13, RZ, 0x1, !P1 ;  /* 0x00000001ff0d7807 */ /* 0x002fc40004800000 */
[----:B------:R-:W-:Y:S02]  /*2c60*/  SEL R2, RZ, 0x1, !P2 ;  /* 0x00000001ff027807 */ /* 0x000fe40005000000 */
[----:B----4-:R-:W-:Y:S02]  /*2c70*/  FSETP.GT.AND P1, PT, R12, RZ, PT ;  /* 0x000000ff0c00720b */ /* 0x010fe40003f24000 */
[----:B-----5:R-:W-:Y:S02]  /*2c80*/  FSETP.GT.AND P2, PT, R14, RZ, PT ;  /* 0x000000ff0e00720b */ /* 0x020fe40003f44000 */
[----:B------:R-:W-:Y:S02]  /*2c90*/  IADD3 R12, P5, P6, R2, R3, R13 ;  /* 0x00000003020c7210 */ /* 0x000fe40007ebe00d */
[----:B------:R-:W-:Y:S02]  /*2ca0*/  SEL R3, RZ, 0x1, !P1 ;  /* 0x00000001ff037807 */ /* 0x000fe40004800000 */
[----:B------:R-:W-:-:S02]  /*2cb0*/  SEL R2, RZ, 0x1, !P2 ;  /* 0x00000001ff027807 */ /* 0x000fc40005000000 */
[----:B------:R-:W-:Y:S02]  /*2cc0*/  FSETP.GT.AND P3, PT, R16, RZ, PT ;  /* 0x000000ff1000720b */ /* 0x000fe40003f64000 */
[----:B------:R-:W-:Y:S02]  /*2cd0*/  FSETP.GT.AND P4, PT, R18, RZ, PT ;  /* 0x000000ff1200720b */ /* 0x000fe40003f84000 */
[----:B0-----:R-:W-:Y:S02]  /*2ce0*/  IADD3 R11, P1, P2, R2, R12, R3 ;  /* 0x0000000c020b7210 */ /* 0x001fe40007a3e003 */
[----:B------:R-:W-:Y:S02]  /*2cf0*/  SEL R3, RZ, 0x1, !P3 ;  /* 0x00000001ff037807 */ /* 0x000fe40005800000 */
[----:B------:R-:W-:Y:S02]  /*2d00*/  SEL R2, RZ, 0x1, !P4 ;  /* 0x00000001ff027807 */ /* 0x000fe40006000000 */
        /* <DEDUP_REMOVED lines=10> */
.L_x_380:
[----:B------:R-:W-:Y:S05]  /*2db0*/  BSYNC.RECONVERGENT B2 ;  /* 0x0000000000027941 */ /* 0x000fea0003800200 */
.L_x_379:
[----:B------:R-:W-:Y:S05]  /*2dc0*/  @!P0 BRA `(.L_x_374) ;  /* 0x0000000000c08947 */ /* 0x000fea0003800000 */
[----:B------:R-:W-:Y:S01]  /*2dd0*/  ISETP.GE.U32.AND P1, PT, R23, 0x4, PT ;  /* 0x000000041700780c */ /* 0x000fe20003f26070 */
[----:B------:R-:W-:Y:S01]  /*2de0*/  BSSY.RECONVERGENT B2, `(.L_x_381) ;  /* 0x000001d000027945 */ /* 0x000fe20003800200 */
[----:B------:R-:W-:-:S11]  /*2df0*/  LOP3.LUT P0, RZ, R8, 0x3, RZ, 0xc0, !PT ;  /* 0x0000000308ff7812 */ /* 0x000fd6000780c0ff */
[----:B------:R-:W-:Y:S05]  /*2e00*/  @!P1 BRA `(.L_x_382) ;  /* 0x0000000000689947 */ /* 0x000fea0003800000 */
[----:B------:R-:W0:Y:S01]  /*2e10*/  LDC.64 R10, c[0x0][0x380] ;  /* 0x0000e000ff0a7b82 */ /* 0x000e220000000a00 */
[----:B------:R-:W-:-:S04]  /*2e20*/  IMAD.IADD R9, R6, 0x1, R9 ;  /* 0x0000000106097824 */ /* 0x000fc800078e0209 */
        /* <DEDUP_REMOVED lines=24> */
.L_x_382:
[----:B------:R-:W-:Y:S05]  /*2fb0*/  BSYNC.RECONVERGENT B2 ;  /* 0x0000000000027941 */ /* 0x000fea0003800200 */
.L_x_381:
[----:B------:R-:W-:Y:S05]  /*2fc0*/  @!P0 BRA `(.L_x_374) ;  /* 0x0000000000408947 */ /* 0x000fea0003800000 */
[----:B------:R-:W0:Y:S01]  /*2fd0*/  LDC.64 R8, c[0x0][0x380] ;  /* 0x0000e000ff087b82 */ /* 0x000e220000000a00 */
[----:B------:R-:W-:Y:S01]  /*2fe0*/  LOP3.LUT R2, R4, 0xffff, RZ, 0xc0, !PT ;  /* 0x0000ffff04027812 */ /* 0x000fe200078ec0ff */
[----:B------:R-:W-:-:S03]  /*2ff0*/  IMAD.IADD R11, R6, 0x1, R7 ;  /* 0x00000001060b7824 */ /* 0x000fc600078e0207 */
[----:B------:R-:W-:-:S04]  /*3000*/  LEA.HI R2, R2, 0x1, RZ, 0x17 ;  /* 0x0000000102027811 */ /* 0x000fc800078fb8ff */
[----:B------:R-:W-:-:S05]  /*3010*/  LOP3.LUT R2, R2, 0x3, RZ, 0xc0, !PT ;  /* 0x0000000302027812 */ /* 0x000fca00078ec0ff */
[----:B------:R-:W-:-:S07]  /*3020*/  IMAD.MOV R2, RZ, RZ, -R2 ;  /* 0x000000ffff027224 */ /* 0x000fce00078e0a02 */
.L_x_383:
        /* <DEDUP_REMOVED lines=10> */
.L_x_374:
[----:B-1----:R-:W-:Y:S05]  /*30d0*/  BSYNC.RECONVERGENT B1 ;  /* 0x0000000000017941 */ /* 0x002fea0003800200 */
.L_x_371:
[----:B0-----:R-:W0:Y:S01]  /*30e0*/  S2R R8, SR_LANEID ;  /* 0x0000000000087919 */ /* 0x001e220000000000 */
        /* <DEDUP_REMOVED lines=10> */
[----:B------:R-:W1:Y:S01]  /*3190*/  SHFL.DOWN PT, R4, R11, 0x2, 0x1f ;  /* 0x08401f000b047f89 */ /* 0x000e6200000e0000 */
[----:B0-----:R-:W-:-:S04]  /*31a0*/  SEL R2, R2, RZ, !P1 ;  /* 0x000000ff02027207 */ /* 0x001fc80004800000 */
[----:B------:R-:W-:Y:S02]  /*31b0*/  IADD3 R7, P0, PT, R2, R9, RZ ;  /* 0x0000000902077210 */ /* 0x000fe40007f1e0ff */
[----:B-1----:R-:W-:Y:S02]  /*31c0*/  SEL R4, R4, RZ, !P1 ;  /* 0x000000ff04047207 */ /* 0x002fe40004800000 */
[----:B------:R-:W-:Y:S01]  /*31d0*/  ISETP.GT.AND P1, PT, R8, 0x1b, PT ;  /* 0x0000001b0800780c */ /* 0x000fe20003f24270 */
[----:B------:R-:W0:Y:S02]  /*31e0*/  SHFL.DOWN PT, R2, R7, 0x4, 0x1f ;  /* 0x08801f0007027f89 */ /* 0x000e2400000e0000 */
[----:B------:R-:W-:Y:S02]  /*31f0*/  IMAD.X R4, R4, 0x1, R11, P0 ;  /* 0x0000000104047824 */ /* 0x000fe400000e060b */
[----:B------:R-:W1:Y:S03]  /*3200*/  @!P2 S2R R11, SR_CgaCtaId ;  /* 0x00000000000ba919 */ /* 0x000e660000008800 */
[----:B------:R-:W2:Y:S01]  /*3210*/  SHFL.DOWN PT, R3, R4, 0x4, 0x1f ;  /* 0x08801f0004037f89 */ /* 0x000ea200000e0000 */
[----:B0-----:R-:W-:-:S04]  /*3220*/  SEL R2, R2, RZ, !P1 ;  /* 0x000000ff02027207 */ /* 0x001fc80004800000 */
[----:B------:R-:W-:Y:S02]  /*3230*/  IADD3 R9, P0, PT, R2, R7, RZ ;  /* 0x0000000702097210 */ /* 0x000fe40007f1e0ff */
[----:B--2---:R-:W-:-:S03]  /*3240*/  SEL R3, R3, RZ, !P1 ;  /* 0x000000ff03037207 */ /* 0x004fc60004800000 */
[----:B------:R-:W0:Y:S01]  /*3250*/  SHFL.DOWN PT, R2, R9, 0x8, 0x1f ;  /* 0x09001f0009027f89 */ /* 0x000e2200000e0000 */
[----:B------:R-:W-:Y:S01]  /*3260*/  ISETP.GT.AND P1, PT, R8, 0x17, PT ;  /* 0x000000170800780c */ /* 0x000fe20003f24270 */
[----:B------:R-:W-:-:S05]  /*3270*/  IMAD.X R6, R3, 0x1, R4, P0 ;  /* 0x0000000103067824 */ /* 0x000fca00000e0604 */
[----:B------:R-:W2:Y:S01]  /*3280*/  SHFL.DOWN PT, R3, R6, 0x8, 0x1f ;  /* 0x09001f0006037f89 */ /* 0x000ea200000e0000 */
[----:B0-----:R-:W-:-:S04]  /*3290*/  SEL R2, R2, RZ, !P1 ;  /* 0x000000ff02027207 */ /* 0x001fc80004800000 */
[----:B------:R-:W-:Y:S02]  /*32a0*/  IADD3 R7, P0, PT, R2, R9, RZ ;  /* 0x0000000902077210 */ /* 0x000fe40007f1e0ff */
[----:B--2---:R-:W-:-:S03]  /*32b0*/  SEL R3, R3, RZ, !P1 ;  /* 0x000000ff03037207 */ /* 0x004fc60004800000 */
[----:B------:R-:W0:Y:S01]  /*32c0*/  SHFL.DOWN PT, R2, R7, 0x10, 0x1f ;  /* 0x0a001f0007027f89 */ /* 0x000e2200000e0000 */
[----:B------:R-:W-:Y:S02]  /*32d0*/  ISETP.GT.AND P1, PT, R8, 0xf, PT ;  /* 0x0000000f0800780c */ /* 0x000fe40003f24270 */
[----:B------:R-:W-:Y:S01]  /*32e0*/  @!P2 MOV R8, 0x400 ;  /* 0x000004000008a802 */ /* 0x000fe20000000f00 */
[----:B------:R-:W-:Y:S01]  /*32f0*/  IMAD.X R4, R3, 0x1, R6, P0 ;  /* 0x0000000103047824 */ /* 0x000fe200000e0606 */
[----:B------:R-:W-:Y:S02]  /*3300*/  @!P2 SHF.R.U32.HI R6, RZ, 0x2, R5 ;  /* 0x00000002ff06a819 */ /* 0x000fe40000011605 */
[----:B-1----:R-:W-:Y:S02]  /*3310*/  @!P2 LEA R11, R11, R8, 0x18 ;  /* 0x000000080b0ba211 */ /* 0x002fe400078ec0ff */
        /* <DEDUP_REMOVED lines=11> */
[----:B------:R-:W0:Y:S01]  /*33d0*/  S2UR UR5, SR_CgaCtaId ;  /* 0x00000000000579c3 */ /* 0x000e220000008800 */
[----:B------:R-:W-:Y:S02]  /*33e0*/  UMOV UR4, 0x400 ;  /* 0x0000040000047882 */ /* 0x000fe40000000000 */
[----:B0-----:R-:W-:-:S09]  /*33f0*/  ULEA UR4, UR5, UR4, 0x18 ;  /* 0x0000000405047291 */ /* 0x001fd2000f8ec0ff */
[----:B------:R-:W-:Y:S04]  /*3400*/  LDS.64 R8, [UR4+0x18] ;  /* 0x00001804ff087984 */ /* 0x000fe80008000a00 */
[----:B------:R-:W2:Y:S04]  /*3410*/  LDS.128 R24, [UR4+0x20] ;  /* 0x00002004ff187984 */ /* 0x000ea80008000c00 */
[----:B------:R-:W0:Y:S04]  /*3420*/  LDS.128 R4, [UR4+0x30] ;  /* 0x00003004ff047984 */ /* 0x000e280008000c00 */
[----:B------:R-:W1:Y:S04]  /*3430*/  LDS.128 R20, [UR4+0x40] ;  /* 0x00004004ff147984 */ /* 0x000e680008000c00 */
[----:B------:R-:W3:Y:S04]  /*3440*/  LDS.128 R16, [UR4+0x50] ;  /* 0x00005004ff107984 */ /* 0x000ee80008000c00 */
[----:B------:R-:W4:Y:S01]  /*3450*/  LDS.128 R12, [UR4+0x60] ;  /* 0x00006004ff0c7984 */ /* 0x000f220008000c00 */
[----:B--2---:R-:W-:-:S04]  /*3460*/  IADD3 R11, P1, P2, R24, R8, R2 ;  /* 0x00000008180b7210 */ /* 0x004fc80007a3e002 */
[----:B------:R-:W-:Y:S02]  /*3470*/  IADD3.X R25, PT, PT, R25, R9, R3, P1, P2 ;  /* 0x0000000919197210 */ /* 0x000fe40000fe4403 */
[----:B0-----:R-:W-:Y:S02]  /*3480*/  IADD3 R3, P1, P2, R4, R11, R26 ;  /* 0x0000000b04037210 */ /* 0x001fe40007a3e01a */
[----:B------:R-:W0:Y:S02]  /*3490*/  LDS.128 R8, [UR4+0x70] ;  /* 0x00007004ff087984 */ /* 0x000e240008000c00 */
[----:B------:R-:W-:Y:S02]  /*34a0*/  IADD3.X R5, PT, PT, R5, R25, R27, P1, P2 ;  /* 0x0000001905057210 */ /* 0x000fe40000fe441b */
[----:B------:R-:W2:Y:S01]  /*34b0*/  LDS.128 R24, [UR4+0x80] ;  /* 0x00008004ff187984 */ /* 0x000ea20008000c00 */
[----:B-1----:R-:W-:-:S04]  /*34c0*/  IADD3 R3, P1, P2, R20, R3, R6 ;  /* 0x0000000314037210 */ /* 0x002fc80007a3e006 */
[----:B---3--:R-:W-:Y:S02]  /*34d0*/  IADD3 R3, P3, P4, R16, R3, R22 ;  /* 0x0000000310037210 */ /* 0x008fe40007c7e016 */
[----:B------:R-:W-:Y:S02]  /*34e0*/  IADD3.X R7, PT, PT, R21, R5, R7, P1, P2 ;  /* 0x0000000515077210 */ /* 0x000fe40000fe4407 */
[----:B----4-:R-:W-:Y:S02]  /*34f0*/  IADD3 R3, P1, P2, R12, R3, R18 ;  /* 0x000000030c037210 */ /* 0x010fe40007a3e012 */
[----:B------:R-:W-:-:S04]  /*3500*/  IADD3.X R17, PT, PT, R17, R7, R23, P3, P4 ;  /* 0x0000000711117210 */ /* 0x000fc80001fe8417 */
[----:B------:R-:W-:Y:S02]  /*3510*/  IADD3.X R13, PT, PT, R13, R17, R19, P1, P2 ;  /* 0x000000110d0d7210 */ /* 0x000fe40000fe4413 */
[----:B0-----:R-:W-:-:S04]  /*3520*/  IADD3 R3, P3, P4, R8, R3, R14 ;  /* 0x0000000308037210 */ /* 0x001fc80007c7e00e */
[----:B--2---:R-:W-:Y:S02]  /*3530*/  IADD3 R3, P1, P2, R24, R3, R10 ;  /* 0x0000000318037210 */ /* 0x004fe40007a3e00a */
[----:B------:R-:W-:Y:S02]  /*3540*/  IADD3.X R9, PT, PT, R9, R13, R15, P3, P4 ;  /* 0x0000000d09097210 */ /* 0x000fe40001fe840f */
[----:B------:R-:W-:Y:S02]  /*3550*/  IADD3 R2, P3, PT, R3, R26, RZ ;  /* 0x0000001a03027210 */ /* 0x000fe40007f7e0ff */
[----:B------:R-:W-:-:S05]  /*3560*/  IADD3.X R3, PT, PT, R25, R9, R11, P1, P2 ;  /* 0x0000000919037210 */ /* 0x000fca0000fe440b */
[----:B------:R-:W-:-:S07]  /*3570*/  IMAD.X R3, R3, 0x1, R27, P3 ;  /* 0x0000000103037824 */ /* 0x000fce00018e061b */
.L_x_370:
[----:B------:R-:W-:Y:S05]  /*3580*/  BSYNC.RECONVERGENT B0 ;  /* 0x0000000000007941 */ /* 0x000fea0003800200 */
.L_x_354:
[----:B------:R-:W-:Y:S05]  /*3590*/  @P0 EXIT ;  /* 0x000000000000094d */ /* 0x000fea0003800000 */
[----:B------:R-:W3:Y:S02]  /*35a0*/  LDC.64 R4, c[0x0][0x390] ;  /* 0x0000e400ff047b82 */ /* 0x000ee40000000a00 */
[----:B---3--:R-:W-:-:S05]  /*35b0*/  IMAD.WIDE.U32 R4, R0, 0x8, R4 ;  /* 0x0000000800047825 */ /* 0x008fca00078e0004 */
[----:B------:R-:W-:Y:S01]  /*35c0*/  STG.E.64 desc[UR6][R4.64], R2 ;  /* 0x0000000204007986 */ /* 0x000fe2000c101b06 */
[----:B------:R-:W-:Y:S05]  /*35d0*/  EXIT ;  /* 0x000000000000794d */ /* 0x000fea0003800000 */
.L_x_384:
        /* <DEDUP_REMOVED lines=10> */
.L_x_489:


//--------------------- .text._ZN3cub18CUB_300001_SM_10006detail6reduce28DeviceReduceSingleTileKernelINS2_10policy_hubIljN4cuda3std3__44plusIlEEE10Policy1000EN6thrust24THRUST_300001_SM_1000_NS18transform_iteratorI6is_posNSD_6detail15normal_iteratorINSD_10device_ptrIfEEEEllEEPljS9_llNS7_10__identityEEEvT0_T1_T2_T3_T4_T6_ --------------------------
	.section	.text._ZN3cub18CUB_300001_SM_10006detail6reduce28DeviceReduceSingleTileKernelINS2_10policy_hubIljN4cuda3std3__44plusIlEEE10Policy1000EN6thrust24THRUST_300001_SM_1000_NS18transform_iteratorI6is_posNSD_6detail15normal_iteratorINSD_10device_ptrIfEEEEllEEPljS9_llNS7_10__identityEEEvT0_T1_T2_T3_T4_T6_,"ax",@progbits
	.align	128
        .global         _ZN3cub18CUB_300001_SM_10006detail6reduce28DeviceReduceSingleTileKernelINS2_10policy_hubIljN4cuda3std3__44plusIlEEE10Policy1000EN6thrust24THRUST_300001_SM_1000_NS18transform_iteratorI6is_posNSD_6detail15normal_iteratorINSD_10device_ptrIfEEEEllEEPljS9_llNS7_10__identityEEEvT0_T1_T2_T3_T4_T6_
        .type           _ZN3cub18CUB_300001_SM_10006detail6reduce28DeviceReduceSingleTileKernelINS2_10policy_hubIljN4cuda3std3__44plusIlEEE10Policy1000EN6thrust24THRUST_300001_SM_1000_NS18transform_iteratorI6is_posNSD_6detail15normal_iteratorINSD_10device_ptrIfEEEEllEEPljS9_llNS7_10__identityEEEvT0_T1_T2_T3_T4_T6_,@function
        .size           _ZN3cub18CUB_300001_SM_10006detail6reduce28DeviceReduceSingleTileKernelINS2_10policy_hubIljN4cuda3std3__44plusIlEEE10Policy1000EN6thrust24THRUST_300001_SM_1000_NS18transform_iteratorI6is_posNSD_6detail15normal_iteratorINSD_10device_ptrIfEEEEllEEPljS9_llNS7_10__identityEEEvT0_T1_T2_T3_T4_T6_,(.L_x_490 - _ZN3cub18CUB_300001_SM_10006detail6reduce28DeviceReduceSingleTileKernelINS2_10policy_hubIljN4cuda3std3__44plusIlEEE10Policy1000EN6thrust24THRUST_300001_SM_1000_NS18transform_iteratorI6is_posNSD_6detail15normal_iteratorINSD_10device_ptrIfEEEEllEEPljS9_llNS7_10__identityEEEvT0_T1_T2_T3_T4_T6_)
        .other          _ZN3cub18CUB_300001_SM_10006detail6reduce28DeviceReduceSingleTileKernelINS2_10policy_hubIljN4cuda3std3__44plusIlEEE10Policy1000EN6thrust24THRUST_300001_SM_1000_NS18transform_iteratorI6is_posNSD_6detail15normal_iteratorINSD_10device_ptrIfEEEEllEEPljS9_llNS7_10__identityEEEvT0_T1_T2_T3_T4_T6_,@"STO_CUDA_ENTRY STV_DEFAULT"
_ZN3cub18CUB_300001_SM_10006detail6reduce28DeviceReduceSingleTileKernelINS2_10policy_hubIljN4cuda3std3__44plusIlEEE10Policy1000EN6thrust24THRUST_300001_SM_1000_NS18transform_iteratorI6is_posNSD_6detail15normal_iteratorINSD_10device_ptrIfEEEEllEEPljS9_llNS7_10__identityEEEvT0_T1_T2_T3_T4_T6_:
.text._ZN3cub18CUB_300001_SM_10006detail6reduce28DeviceReduceSingleTileKernelINS2_10policy_hubIljN4cuda3std3__44plusIlEEE10Policy1000EN6thrust24THRUST_300001_SM_1000_NS18transform_iteratorI6is_posNSD_6detail15normal_iteratorINSD_10device_ptrIfEEEEllEEPljS9_llNS7_10__identityEEEvT0_T1_T2_T3_T4_T6_:
        /* <DEDUP_REMOVED lines=13> */
.L_x_385:
[----:B------:R-:W-:Y:S01]  /*00d0*/  ISETP.GT.U32.AND P0, PT, R32, 0xdff, PT ;  /* 0x00000dff2000780c */ /* 0x000fe20003f04070 */
[----:B------:R-:W-:-:S12]  /*00e0*/  BSSY.RECONVERGENT B0, `(.L_x_386) ;  /* 0x0000301000007945 */ /* 0x000fd80003800200 */
[----:B------:R-:W-:Y:S05]  /*00f0*/  @P0 BRA `(.L_x_387) ;  /* 0x0000001800240947 */ /* 0x000fea0003800000 */
[----:B------:R-:W0:Y:S01]  /*0100*/  S2R R5, SR_TID.X ;  /* 0x0000000000057919 */ /* 0x000e220000002100 */
[----:B------:R-:W-:Y:S01]  /*0110*/  BSSY.RECONVERGENT B1, `(.L_x_388) ;  /* 0x000000d000017945 */ /* 0x000fe20003800200 */
[----:B------:R-:W-:Y:S02]  /*0120*/  IMAD.MOV.U32 R0, RZ, RZ, RZ ;  /* 0x000000ffff007224 */ /* 0x000fe400078e00ff */
[----:B------:R-:W-:Y:S01]  /*0130*/  IMAD.MOV.U32 R2, RZ, RZ, RZ ;  /* 0x000000ffff027224 */ /* 0x000fe200078e00ff */
        /* <DEDUP_REMOVED lines=10> */
.L_x_389:
[----:B------:R-:W-:Y:S05]  /*01e0*/  BSYNC.RECONVERGENT B1 ;  /* 0x0000000000017941 */ /* 0x000fea0003800200 */
.L_x_388:
        /* <DEDUP_REMOVED lines=17> */
.L_x_394:
        /* <DEDUP_REMOVED lines=70> */
.L_x_393:
[----:B------:R-:W-:Y:S05]  /*0760*/  BSYNC.RECONVERGENT B2 ;  /* 0x0000000000027941 */ /* 0x000fea0003800200 */
.L_x_392:
        /* <DEDUP_REMOVED lines=28> */
[----:B0-----:R-:W-:Y:S02]  /*0930*/  IADD3 R6, P1, P2, R0, R8, R9 ;  /* 0x0000000800067210 */ /* 0x001fe40007a3e009 */
[----:B------:R-:W-:-:S02]  /*0940*/  SEL R7, RZ, 0x1, !P3 ;  /* 0x00000001ff077807 */ /* 0x000fc40005800000 */
        /* <DEDUP_REMOVED lines=11> */
.L_x_396:
[----:B------:R-:W-:Y:S05]  /*0a00*/  BSYNC.RECONVERGENT B2 ;  /* 0x0000000000027941 */ /* 0x000fea0003800200 */
.L_x_395:
        /* <DEDUP_REMOVED lines=25> */
.L_x_398:
[----:B------:R-:W-:Y:S05]  /*0ba0*/  BSYNC.RECONVERGENT B2 ;  /* 0x0000000000027941 */ /* 0x000fea0003800200 */
.L_x_397:
[----:B------:R-:W-:Y:S05]  /*0bb0*/  @!P0 BRA `(.L_x_391) ;  /* 0x0000000000348947 */ /* 0x000fea0003800000 */
[----:B------:R-:W0:Y:S02]  /*0bc0*/  LDC.64 R6, c[0x0][0x380] ;  /* 0x0000e000ff067b82 */ /* 0x000e240000000a00 */
[----:B0-----:R-:W-:-:S04]  /*0bd0*/  IMAD.WIDE.U32 R6, R3, 0x4, R6 ;  /* 0x0000000403067825 */ /* 0x001fc800078e0006 */
[----:B------:R-:W-:-:S07]  /*0be0*/  IMAD.MOV R3, RZ, RZ, -R4 ;  /* 0x000000ffff037224 */ /* 0x000fce00078e0a04 */
.L_x_399:
        /* <DEDUP_REMOVED lines=10> */
.L_x_391:
[----:B------:R-:W-:Y:S05]  /*0c90*/  BSYNC.RECONVERGENT B1 ;  /* 0x0000000000017941 */ /* 0x000fea0003800200 */
.L_x_390:
        /* <DEDUP_REMOVED lines=77> */
.L_x_400:
        /* <DEDUP_REMOVED lines=26> */
[----:B------:R-:W-:Y:S01]  /*1310*/  VIADD R4, R3, 0x8 ;  /* 0x0000000803047836 */ /* 0x000fe20000000000 */
[----:B------:R-:W1:Y:S02]  /*1320*/  @!P2 S2R R11, SR_CgaCtaId ;  /* 0x00000000000ba919 */ /* 0x000e640000008800 */
        /* <DEDUP_REMOVED lines=12> */
[----:B------:R-:W-:Y:S02]  /*13f0*/  IMAD.X R7, R2, 0x1, R10, P1 ;  /* 0x0000000102077824 */ /* 0x000fe400008e060a */
[----:B------:R-:W-:Y:S01]  /*1400*/  VIADD R2, R3, 0x10 ;  /* 0x0000001003027836 */ /* 0x000fe20000000000 */
[----:B------:R-:W-:Y:S02]  /*1410*/  @!P2 SHF.R.U32.HI R3, RZ, 0x2, R5 ;  /* 0x00000002ff03a819 */ /* 0x000fe40000011605 */
[----:B------:R-:W2:Y:S02]  /*1420*/  SHFL.DOWN PT, R4, R7, 0x10, R9 ;  /* 0x0a00000007047989 */ /* 0x000ea400000e0009 */
[----:B------:R-:W-:Y:S02]  /*1430*/  ISETP.GT.AND P0, PT, R2, R9, PT ;  /* 0x000000090200720c */ /* 0x000fe40003f04270 */
[----:B------:R-:W-:-:S04]  /*1440*/  @!P2 MOV R2, 0x400 ;  /* 0x000004000002a802 */ /* 0x000fc80000000f00 */
[----:B-1----:R-:W-:Y:S02]  /*1450*/  @!P2 LEA R11, R11, R2, 0x18 ;  /* 0x000000020b0ba211 */ /* 0x002fe400078ec0ff */
[----:B0-----:R-:W-:-:S04]  /*1460*/  SEL R0, R0, RZ, !P0 ;  /* 0x000000ff00007207 */ /* 0x001fc80004000000 */
[----:B------:R-:W-:Y:S02]  /*1470*/  IADD3 R2, P1, PT, R0, R6, RZ ;  /* 0x0000000600027210 */ /* 0x000fe40007f3e0ff */
[----:B------:R-:W-:Y:S02]  /*1480*/  @!P2 LOP3.LUT R0, R3, 0xf8, RZ, 0xc0, !PT ;  /* 0x000000f80300a812 */ /* 0x000fe400078ec0ff */
[----:B--2---:R-:W-:Y:S02]  /*1490*/  SEL R4, R4, RZ, !P0 ;  /* 0x000000ff04047207 */ /* 0x004fe40004000000 */
[----:B------:R-:W-:Y:S01]  /*14a0*/  ISETP.NE.AND P0, PT, R5, RZ, PT ;  /* 0x000000ff0500720c */ /* 0x000fe20003f05270 */
[----:B------:R-:W-:Y:S02]  /*14b0*/  @!P2 IMAD.IADD R11, R0, 0x1, R11 ;  /* 0x00000001000ba824 */ /* 0x000fe400078e020b */
        /* <DEDUP_REMOVED lines=11> */
[----:B------:R-:W1:Y:S04]  /*1570*/  LDS.64 R24, [UR4+0x18] ;  /* 0x00001804ff187984 */ /* 0x000e680008000a00 */
[----:B------:R-:W2:Y:S04]  /*1580*/  LDS.128 R4, [UR4+0x20] ;  /* 0x00002004ff047984 */ /* 0x000ea80008000c00 */
[----:B0-----:R-:W0:Y:S04]  /*1590*/  LDS.128 R8, [UR4+0x30] ;  /* 0x00003004ff087984 */ /* 0x001e280008000c00 */
[----:B------:R-:W3:Y:S04]  /*15a0*/  LDS.128 R12, [UR4+0x40] ;  /* 0x00004004ff0c7984 */ /* 0x000ee80008000c00 */
[----:B------:R-:W4:Y:S04]  /*15b0*/  LDS.128 R16, [UR4+0x50] ;  /* 0x00005004ff107984 */ /* 0x000f280008000c00 */
[----:B------:R-:W5:Y:S01]  /*15c0*/  LDS.128 R20, [UR4+0x60] ;  /* 0x00006004ff147984 */ /* 0x000f620008000c00 */
[----:B-1----:R-:W-:-:S02]  /*15d0*/  SEL R28, R24, RZ, P1 ;  /* 0x000000ff181c7207 */ /* 0x002fc40000800000 */
[----:B------:R-:W-:Y:S02]  /*15e0*/  SEL R0, R25, RZ, P1 ;  /* 0x000000ff19007207 */ /* 0x000fe40000800000 */
[----:B--2---:R-:W-:Y:S01]  /*15f0*/  SEL R33, R4, RZ, P2 ;  /* 0x000000ff04217207 */ /* 0x004fe20001000000 */
[----:B------:R-:W1:Y:S01]  /*1600*/  LDS.128 R24, [UR4+0x70] ;  /* 0x00007004ff187984 */ /* 0x000e620008000c00 */
[----:B------:R-:W-:Y:S02]  /*1610*/  SEL R4, R5, RZ, P2 ;  /* 0x000000ff05047207 */ /* 0x000fe40001000000 */
[----:B------:R-:W-:Y:S02]  /*1620*/  IADD3 R33, P3, P4, R33, R28, R2 ;  /* 0x0000001c21217210 */ /* 0x000fe40007c7e002 */
[----:B------:R-:W2:Y:S01]  /*1630*/  LDS.128 R28, [UR4+0x80] ;  /* 0x00008004ff1c7984 */ /* 0x000ea20008000c00 */
[C---:B------:R-:W-:Y:S02]  /*1640*/  ISETP.GT.U32.AND P1, PT, R32.reuse, 0x60, PT ;  /* 0x000000602000780c */ /* 0x040fe40003f24070 */
[----:B------:R-:W-:-:S02]  /*1650*/  ISETP.GT.U32.AND P2, PT, R32, 0x80, PT ;  /* 0x000000802000780c */ /* 0x000fc40003f44070 */
[----:B------:R-:W-:Y:S02]  /*1660*/  SEL R5, R6, RZ, P1 ;  /* 0x000000ff06057207 */ /* 0x000fe40000800000 */
[----:B0-----:R-:W-:Y:S02]  /*1670*/  SEL R2, R8, RZ, P2 ;  /* 0x000000ff08027207 */ /* 0x001fe40001000000 */
[----:B------:R-:W-:Y:S02]  /*1680*/  IADD3.X R0, PT, PT, R4, R0, R3, P3, P4 ;  /* 0x0000000004007210 */ /* 0x000fe40001fe8403 */
[----:B------:R-:W-:Y:S02]  /*1690*/  SEL R7, R7, RZ, P1 ;  /* 0x000000ff07077207 */ /* 0x000fe40000800000 */
[----:B------:R-:W-:Y:S02]  /*16a0*/  SEL R4, R9, RZ, P2 ;  /* 0x000000ff09047207 */ /* 0x000fe40001000000 */
[----:B------:R-:W-:-:S02]  /*16b0*/  IADD3 R2, P3, P4, R2, R33, R5 ;  /* 0x0000002102027210 */ /* 0x000fc40007c7e005 */
[C---:B------:R-:W-:Y:S02]  /*16c0*/  ISETP.GT.U32.AND P1, PT, R32.reuse, 0xa0, PT ;  /* 0x000000a02000780c */ /* 0x040fe40003f24070 */
[----:B------:R-:W-:Y:S02]  /*16d0*/  ISETP.GT.U32.AND P2, PT, R32, 0xc0, PT ;  /* 0x000000c02000780c */ /* 0x000fe40003f44070 */
[----:B------:R-:W-:Y:S02]  /*16e0*/  IADD3.X R4, PT, PT, R4, R0, R7, P3, P4 ;  /* 0x0000000004047210 */ /* 0x000fe40001fe8407 */
[----:B------:R-:W-:Y:S02]  /*16f0*/  SEL R3, R10, RZ, P1 ;  /* 0x000000ff0a037207 */ /* 0x000fe40000800000 */
[----:B---3--:R-:W-:Y:S02]  /*1700*/  SEL R0, R12, RZ, P2 ;  /* 0x000000ff0c007207 */ /* 0x008fe40001000000 */
[----:B------:R-:W-:-:S02]  /*1710*/  SEL R10, R11, RZ, P1 ;  /* 0x000000ff0b0a7207 */ /* 0x000fc40000800000 */
[----:B------:R-:W-:Y:S02]  /*1720*/  ISETP.GT.U32.AND P1, PT, R32, 0xe0, PT ;  /* 0x000000e02000780c */ /* 0x000fe40003f24070 */
[----:B------:R-:W-:Y:S02]  /*1730*/  SEL R5, R13, RZ, P2 ;  /* 0x000000ff0d057207 */ /* 0x000fe40001000000 */
[----:B------:R-:W-:Y:S02]  /*1740*/  IADD3 R0, P3, P4, R0, R2, R3 ;  /* 0x0000000200007210 */ /* 0x000fe40007c7e003 */
[----:B------:R-:W-:Y:S02]  /*1750*/  ISETP.GT.U32.AND P2, PT, R32, 0x100, PT ;  /* 0x000001002000780c */ /* 0x000fe40003f44070 */
[----:B------:R-:W-:Y:S02]  /*1760*/  SEL R3, R14, RZ, P1 ;  /* 0x000000ff0e037207 */ /* 0x000fe40000800000 */
[----:B------:R-:W-:-:S02]  /*1770*/  SEL R15, R15, RZ, P1 ;  /* 0x000000ff0f0f7207 */ /* 0x000fc40000800000 */
[----:B------:R-:W-:Y:S02]  /*1780*/  ISETP.GT.U32.AND P1, PT, R32, 0x120, PT ;  /* 0x000001202000780c */ /* 0x000fe40003f24070 */
[----:B------:R-:W-:Y:S02]  /*1790*/  IADD3.X R5, PT, PT, R5, R4, R10, P3, P4 ;  /* 0x0000000405057210 */ /* 0x000fe40001fe840a */
[----:B----4-:R-:W-:Y:S02]  /*17a0*/  SEL R2, R16, RZ, P2 ;  /* 0x000000ff10027207 */ /* 0x010fe40001000000 */
[----:B------:R-:W-:Y:S02]  /*17b0*/  SEL R4, R17, RZ, P2 ;  /* 0x000000ff11047207 */ /* 0x000fe40001000000 */
[----:B------:R-:W-:Y:S02]  /*17c0*/  ISETP.GT.U32.AND P2, PT, R32, 0x140, PT ;  /* 0x000001402000780c */ /* 0x000fe40003f44070 */
[----:B------:R-:W-:-:S02]  /*17d0*/  SEL R7, R18, RZ, P1 ;  /* 0x000000ff12077207 */ /* 0x000fc40000800000 */
[----:B------:R-:W-:Y:S02]  /*17e0*/  SEL R18, R19, RZ, P1 ;  /* 0x000000ff13127207 */ /* 0x000fe40000800000 */
[----:B------:R-:W-:Y:S02]  /*17f0*/  IADD3 R2, P3, P4, R2, R0, R3 ;  /* 0x0000000002027210 */ /* 0x000fe40007c7e003 */
[----:B------:R-:W-:Y:S02]  /*1800*/  ISETP.GT.U32.AND P1, PT, R32, 0x160, PT ;  /* 0x000001602000780c */ /* 0x000fe40003f24070 */
[----:B-----5:R-:W-:Y:S02]  /*1810*/  SEL R0, R20, RZ, P2 ;  /* 0x000000ff14007207 */ /* 0x020fe40001000000 */
[----:B------:R-:W-:Y:S02]  /*1820*/  IADD3.X R4, PT, PT, R4, R5, R15, P3, P4 ;  /* 0x0000000504047210 */ /* 0x000fe40001fe840f */
[----:B------:R-:W-:-:S02]  /*1830*/  SEL R3, R22, RZ, P1 ;  /* 0x000000ff16037207 */ /* 0x000fc40000800000 */
[----:B------:R-:W-:Y:S02]  /*1840*/  SEL R23, R23, RZ, P1 ;  /* 0x000000ff17177207 */ /* 0x000fe40000800000 */
[----:B------:R-:W-:Y:S02]  /*1850*/  SEL R5, R21, RZ, P2 ;  /* 0x000000ff15057207 */ /* 0x000fe40001000000 */
[----:B------:R-:W-:Y:S02]  /*1860*/  IADD3 R0, P1, P3, R0, R2, R7 ;  /* 0x0000000200007210 */ /* 0x000fe40007b3e007 */
[----:B-1----:R-:W-:Y:S02]  /*1870*/  SEL R2, R24, RZ, P5 ;  /* 0x000000ff18027207 */ /* 0x002fe40002800000 */
[----:B------:R-:W-:Y:S02]  /*1880*/  ISETP.GT.U32.AND P2, PT, R32, 0x1c0, PT ;  /* 0x000001c02000780c */ /* 0x000fe40003f44070 */
[----:B------:R-:W-:-:S02]  /*1890*/  IADD3.X R5, PT, PT, R5, R4, R18, P1, P3 ;  /* 0x0000000405057210 */ /* 0x000fc40000fe6412 */
[----:B------:R-:W-:Y:S02]  /*18a0*/  IADD3 R2, P3, P4, R2, R0, R3 ;  /* 0x0000000002027210 */ /* 0x000fe40007c7e003 */
[----:B------:R-:W-:Y:S02]  /*18b0*/  SEL R0, R26, RZ, P6 ;  /* 0x000000ff1a007207 */ /* 0x000fe40003000000 */
[----:B--2---:R-:W-:Y:S02]  /*18c0*/  SEL R3, R28, RZ, P2 ;  /* 0x000000ff1c037207 */ /* 0x004fe40001000000 */
[----:B------:R-:W-:Y:S02]  /*18d0*/  ISETP.GT.U32.AND P1, PT, R32, 0x1e0, PT ;  /* 0x000001e02000780c */ /* 0x000fe40003f24070 */
        /* <DEDUP_REMOVED lines=11> */
.L_x_387:
        /* <DEDUP_REMOVED lines=10> */
[----:B------:R-:W-:Y:S01]  /*1a30*/  IMAD.MOV.U32 R17, RZ, RZ, 0xe00 ;  /* 0x00000e00ff117424 */ /* 0x000fe200078e00ff */
[----:B--2---:R-:W-:-:S02]  /*1a40*/  FSETP.GT.AND P0, PT, R10, RZ, PT ;  /* 0x000000ff0a00720b */ /* 0x004fc40003f04000 */
[----:B---3--:R-:W-:Y:S02]  /*1a50*/  FSETP.GT.AND P1, PT, R4, RZ, PT ;  /* 0x000000ff0400720b */ /* 0x008fe40003f24000 */
[----:B----4-:R-:W-:Y:S02]  /*1a60*/  FSETP.GT.AND P2, PT, R5, RZ, PT ;  /* 0x000000ff0500720b */ /* 0x010fe40003f44000 */
[----:B------:R-:W-:Y:S02]  /*1a70*/  SEL R5, RZ, 0x1, !P0 ;  /* 0x00000001ff057807 */ /* 0x000fe40004000000 */
[----:B------:R-:W-:Y:S02]  /*1a80*/  SEL R4, RZ, 0x1, !P1 ;  /* 0x00000001ff047807 */ /* 0x000fe40004800000 */
[----:B------:R-:W-:Y:S02]  /*1a90*/  SEL R25, RZ, 0x1, !P2 ;  /* 0x00000001ff197807 */ /* 0x000fe40005000000 */
[----:B-----5:R-:W-:Y:S01]  /*1aa0*/  FSETP.GT.AND P2, PT, R6, RZ, PT ;  /* 0x000000ff0600720b */ /* 0x020fe20003f44000 */
[----:B------:R-:W-:Y:S01]  /*1ab0*/  VIADD R6, R32, 0xfffff200 ;  /* 0xfffff20020067836 */ /* 0x000fe20000000000 */
[----:B------:R-:W-:-:S02]  /*1ac0*/  IADD3 R25, P0, P1, R25, R4, R5 ;  /* 0x0000000419197210 */ /* 0x000fc4000791e005 */
[----:B------:R-:W-:Y:S02]  /*1ad0*/  FSETP.GT.AND P3, PT, R7, RZ, PT ;  /* 0x000000ff0700720b */ /* 0x000fe40003f64000 */
[----:B------:R-:W-:Y:S02]  /*1ae0*/  IADD3.X R27, PT, PT, RZ, RZ, RZ, P0, P1 ;  /* 0x000000ffff1b7210 */ /* 0x000fe400007e24ff */
[----:B------:R-:W-:Y:S02]  /*1af0*/  ISETP.GE.U32.AND P0, PT, R6, 0xe00, PT ;  /* 0x00000e000600780c */ /* 0x000fe40003f06070 */
[----:B------:R-:W-:Y:S02]  /*1b00*/  SEL R5, RZ, 0x1, !P2 ;  /* 0x00000001ff057807 */ /* 0x000fe40005000000 */
[----:B------:R-:W-:Y:S02]  /*1b10*/  SEL R4, RZ, 0x1, !P3 ;  /* 0x00000001ff047807 */ /* 0x000fe40005800000 */
[----:B------:R-:W-:-:S02]  /*1b20*/  FSETP.GT.AND P4, PT, R8, RZ, PT ;  /* 0x000000ff0800720b */ /* 0x000fc40003f84000 */
[----:B------:R-:W-:Y:S02]  /*1b30*/  FSETP.GT.AND P5, PT, R9, RZ, PT ;  /* 0x000000ff0900720b */ /* 0x000fe40003fa4000 */
[----:B------:R-:W-:Y:S02]  /*1b40*/  IADD3 R25, P2, P3, R4, R25, R5 ;  /* 0x0000001904197210 */ /* 0x000fe40007b5e005 */
[----:B------:R-:W-:Y:S02]  /*1b50*/  SEL R5, RZ, 0x1, !P4 ;  /* 0x00000001ff057807 */ /* 0x000fe40006000000 */
[----:B------:R-:W-:Y:S02]  /*1b60*/  SEL R4, RZ, 0x1, !P5 ;  /* 0x00000001ff047807 */ /* 0x000fe40006800000 */
[----:B------:R-:W-:Y:S02]  /*1b70*/  IADD3.X R27, PT, PT, RZ, R27, RZ, P2, P3 ;  /* 0x0000001bff1b7210 */ /* 0x000fe400017e64ff */
[----:B------:R-:W-:-:S04]  /*1b80*/  IADD3 R25, P1, P4, R4, R25, R5 ;  /* 0x0000001904197210 */ /* 0x000fc80007c3e005 */
[----:B------:R-:W-:Y:S01]  /*1b90*/  IADD3.X R27, PT, PT, RZ, R27, RZ, P1, P4 ;  /* 0x0000001bff1b7210 */ /* 0x000fe20000fe84ff */
[----:B------:R-:W-:Y:S08]  /*1ba0*/  @!P0 BRA `(.L_x_402) ;  /* 0x0000000000988947 */ /* 0x000ff00003800000 */
[----:B------:R-:W0:Y:S01]  /*1bb0*/  LDC R32, c[0x0][0x398] ;  /* 0x0000e600ff207b82 */ /* 0x000e220000000800 */
[----:B------:R-:W-:-:S07]  /*1bc0*/  IMAD.MOV.U32 R17, RZ, RZ, 0xe00 ;  /* 0x00000e00ff117424 */ /* 0x000fce00078e00ff */
.L_x_404:
[----:B------:R-:W-:-:S05]  /*1bd0*/  IMAD.WIDE.U32 R4, R17, 0x4, R2 ;  /* 0x0000000411047825 */ /* 0x000fca00078e0002 */
        /* <DEDUP_REMOVED lines=19> */
[----:B-1----:R-:W-:-:S02]  /*1d10*/  SEL R5, RZ, 0x1, !P4 ;  /* 0x00000001ff057807 */ /* 0x002fc40006000000 */
[----:B------:R-:W-:Y:S02]  /*1d20*/  SEL R4, RZ, 0x1, !P5 ;  /* 0x00000001ff047807 */ /* 0x000fe40006800000 */
[----:B------:R-:W-:Y:S02]  /*1d30*/  IADD3.X R27, PT, PT, RZ, R27, RZ, P0, P1 ;  /* 0x0000001bff1b7210 */ /* 0x000fe400007e24ff */
[----:B------:R-:W-:Y:S01]  /*1d40*/  IADD3 R25, P5, P4, R4, R25, R5 ;  /* 0x0000001904197210 */ /* 0x000fe20007cbe005 */
[----:B0-----:R-:W-:Y:S01]  /*1d50*/  IMAD.IADD R5, R32, 0x1, -R17 ;  /* 0x0000000120057824 */ /* 0x001fe200078e0a11 */
[----:B------:R-:W-:Y:S02]  /*1d60*/  FSETP.GT.AND P6, PT, R12, RZ, PT ;  /* 0x000000ff0c00720b */ /* 0x000fe40003fc4000 */
[----:B------:R-:W-:Y:S02]  /*1d70*/  IADD3.X R27, PT, PT, RZ, R27, RZ, P2, P3 ;  /* 0x0000001bff1b7210 */ /* 0x000fe400017e64ff */
[----:B------:R-:W-:-:S02]  /*1d80*/  ISETP.GE.U32.AND P0, PT, R5, 0xe00, PT ;  /* 0x00000e000500780c */ /* 0x000fc40003f06070 */
[----:B------:R-:W-:Y:S02]  /*1d90*/  SEL R4, RZ, 0x1, !P6 ;  /* 0x00000001ff047807 */ /* 0x000fe40007000000 */
[----:B------:R-:W-:Y:S02]  /*1da0*/  IADD3.X R27, PT, PT, RZ, R27, RZ, P5, P4 ;  /* 0x0000001bff1b7210 */ /* 0x000fe40002fe84ff */
[----:B------:R-:W-:-:S05]  /*1db0*/  IADD3 R25, P1, PT, R25, R4, RZ ;  /* 0x0000000419197210 */ /* 0x000fca0007f3e0ff */
[----:B------:R-:W-:Y:S02]  /*1dc0*/  IMAD.X R27, RZ, RZ, R27, P1 ;  /* 0x000000ffff1b7224 */ /* 0x000fe400008e061b */
[----:B------:R-:W-:Y:S06]  /*1dd0*/  @!P0 BRA `(.L_x_403) ;  /* 0x0000000c009c8947 */ /* 0x000fec0003800000 */
[----:B------:R-:W-:-:S05]  /*1de0*/  VIADD R17, R17, 0xe00 ;  /* 0x00000e0011117836 */ /* 0x000fca0000000000 */
[----:B------:R-:W-:-:S13]  /*1df0*/  ISETP.GT.U32.AND P0, PT, R17, R6, PT ;  /* 0x000000061100720c */ /* 0x000fda0003f04070 */
[----:B------:R-:W-:Y:S05]  /*1e00*/  @!P0 BRA `(.L_x_404) ;  /* 0xfffffffc00708947 */ /* 0x000fea000383ffff */
.L_x_402:
[----:B------:R-:W-:Y:S01]  /*1e10*/  IMAD.IADD R3, R32, 0x1, -R17 ;  /* 0x0000000120037824 */ /* 0x000fe200078e0a11 */
[----:B------:R-:W-:Y:S04]  /*1e20*/  BSSY.RECONVERGENT B1, `(.L_x_403) ;  /* 0x00000e2000017945 */ /* 0x000fe80003800200 */
[----:B------:R-:W-:-:S04]  /*1e30*/  ISETP.GE.AND P0, PT, R0, R3, PT ;  /* 0x000000030000720c */ /* 0x000fc80003f06270 */
[----:B------:R-:W-:-:S13]  /*1e40*/  ISETP.GE.U32.OR P0, PT, R17, R32, P0 ;  /* 0x000000201100720c */ /* 0x000fda0000706470 */
[----:B------:R-:W-:Y:S05]  /*1e50*/  @P0 BRA `(.L_x_405) ;  /* 0x0000000c00780947 */ /* 0x000fea0003800000 */
[----:B------:R-:W-:Y:S01]  /*1e60*/  LOP3.LUT R2, RZ, R0, RZ, 0x33, !PT ;  /* 0x00000000ff027212 */ /* 0x000fe200078e33ff */
[----:B------:R-:W-:Y:S01]  /*1e70*/  BSSY.RECONVERGENT B2, `(.L_x_406) ;  /* 0x0000073000027945 */ /* 0x000fe20003800200 */
[----:B------:R-:W-:Y:S02]  /*1e80*/  IMAD.MOV.U32 R20, RZ, RZ, R0 ;  /* 0x000000ffff147224 */ /* 0x000fe400078e0000 */
[----:B------:R-:W-:-:S04]  /*1e90*/  IADD3 R2, PT, PT, -R17, R32, R2 ;  /* 0x0000002011027210 */ /* 0x000fc80007ffe102 */
[C---:B------:R-:W-:Y:S02]  /*1ea0*/  ISETP.GE.U32.AND P0, PT, R2.reuse, 0x1e00, PT ;  /* 0x00001e000200780c */ /* 0x040fe40003f06070 */
[----:B------:R-:W-:-:S04]  /*1eb0*/  LEA.HI R19, R2, 0x1, RZ, 0x17 ;  /* 0x0000000102137811 */ /* 0x000fc800078fb8ff */
[----:B------:R-:W-:-:S07]  /*1ec0*/  LOP3.LUT R32, R19, 0xf, RZ, 0xc0, !PT ;  /* 0x0000000f13207812 */ /* 0x000fce00078ec0ff */
[----:B------:R-:W-:Y:S05]  /*1ed0*/  @!P0 BRA `(.L_x_407) ;  /* 0x0000000400b08947 */ /* 0x000fea0003800000 */
[----:B------:R-:W0:Y:S01]  /*1ee0*/  LDC.64 R2, c[0x0][0x380] ;  /* 0x0000e000ff027b82 */ /* 0x000e220000000a00 */
[----:B------:R-:W-:Y:S01]  /*1ef0*/  LOP3.LUT R16, R19, 0xfffff0, RZ, 0xc0, !PT ;  /* 0x00fffff013107812 */ /* 0x000fe200078ec0ff */
[----:B------:R-:W-:Y:S01]  /*1f00*/  BSSY.RECONVERGENT B3, `(.L_x_408) ;  /* 0x0000068000037945 */ /* 0x000fe20003800200 */
[C---:B------:R-:W-:Y:S01]  /*1f10*/  LOP3.LUT R20, R0.reuse, 0x1000, RZ, 0xfc, !PT ;  /* 0x0000100000147812 */ /* 0x040fe200078efcff */
[----:B------:R-:W-:Y:S02]  /*1f20*/  IMAD.IADD R21, R0, 0x1, R17 ;  /* 0x0000000100157824 */ /* 0x000fe400078e0211 */
[----:B------:R-:W-:-:S07]  /*1f30*/  IMAD.MOV R16, RZ, RZ, -R16 ;  /* 0x000000ffff107224 */ /* 0x000fce00078e0a10 */
.L_x_409:
[C---:B------:R-:W-:Y:S02]  /*1f40*/  VIADD R13, R21.reuse, 0x200 ;  /* 0x00000200150d7836 */ /* 0x040fe40000000000 */
[----:B0-----:R-:W-:-:S04]  /*1f50*/  IMAD.WIDE.U32 R8, R21, 0x4, R2 ;  /* 0x0000000415087825 */ /* 0x001fc800078e0002 */
[----:B------:R-:W-:Y:S01]  /*1f60*/  IMAD.WIDE.U32 R12, R13, 0x4, R2 ;  /* 0x000000040d0c7825 */ /* 0x000fe200078e0002 */
[----:B------:R0:W2:Y:S03]  /*1f70*/  LDG.E R24, desc[UR6][R8.64] ;  /* 0x0000000608187981 */ /* 0x0000a6000c1e1900 */
[C---:B------:R-:W-:Y:S01]  /*1f80*/  VIADD R15, R21.reuse, 0x400 ;  /* 0x00000400150f7836 */ /* 0x040fe20000000000 */
[----:B------:R1:W3:Y:S01]  /*1f90*/  LDG.E R23, desc[UR6][R12.64] ;  /* 0x000000060c177981 */ /* 0x0002e2000c1e1900 */
[C---:B------:R-:W-:Y:S02]  /*1fa0*/  VIADD R31, R21.reuse, 0x600 ;  /* 0x00000600151f7836 */ /* 0x040fe40000000000 */
[C---:B------:R-:W-:Y:S02]  /*1fb0*/  VIADD R5, R21.reuse, 0xa00 ;  /* 0x00000a0015057836 */ /* 0x040fe40000000000 */
[----:B0-----:R-:W-:-:S02]  /*1fc0*/  VIADD R9, R21, 0xe00 ;  /* 0x00000e0015097836 */ /* 0x001fc40000000000 */
[----:B------:R-:W-:-:S04]  /*1fd0*/  IMAD.WIDE.U32 R14, R15, 0x4, R2 ;  /* 0x000000040f0e7825 */ /* 0x000fc800078e0002 */
[--C-:B------:R-:W-:Y:S01]  /*1fe0*/  IMAD.WIDE.U32 R30, R31, 0x4, R2.reuse ;  /* 0x000000041f1e7825 */ /* 0x100fe200078e0002 */
[----:B------:R0:W4:Y:S03]  /*1ff0*/  LDG.E R26, desc[UR6][R14.64] ;  /* 0x000000060e1a7981 */ /* 0x000126000c1e1900 */
[----:B------:R-:W-:Y:S01]  /*2000*/  VIADD R7, R21, 0x800 ;  /* 0x0000080015077836 */ /* 0x000fe20000000000 */
[----:B------:R5:W4:Y:S01]  /*2010*/  LDG.E R22, desc[UR6][R30.64] ;  /* 0x000000061e167981 */ /* 0x000b22000c1e1900 */
[----:B------:R-:W-:-:S04]  /*2020*/  IMAD.WIDE.U32 R4, R5, 0x4, R2 ;  /* 0x0000000405047825 */ /* 0x000fc800078e0002 */
[--C-:B-1----:R-:W-:Y:S01]  /*2030*/  IMAD.WIDE.U32 R12, R9, 0x4, R2.reuse ;  /* 0x00000004090c7825 */ /* 0x102fe200078e0002 */
[----:B------:R1:W4:Y:S03]  /*2040*/  LDG.E R28, desc[UR6][R4.64] ;  /* 0x00000006041c7981 */ /* 0x000326000c1e1900 */
[C---:B------:R-:W-:Y:S01]  /*2050*/  VIADD R9, R21.reuse, 0x1000 ;  /* 0x0000100015097836 */ /* 0x040fe20000000000 */
[----:B------:R-:W4:Y:S01]  /*2060*/  LDG.E R33, desc[UR6][R12.64] ;  /* 0x000000060c217981 */ /* 0x000f22000c1e1900 */
[----:B------:R-:W-:Y:S02]  /*2070*/  VIADD R11, R21, 0xc00 ;  /* 0x00000c00150b7836 */ /* 0x000fe40000000000 */
[----:B------:R-:W-:-:S04]  /*2080*/  IMAD.WIDE.U32 R6, R7, 0x4, R2 ;  /* 0x0000000407067825 */ /* 0x000fc800078e0002 */
[--C-:B0-----:R-:W-:Y:S01]  /*2090*/  IMAD.WIDE.U32 R14, R9, 0x4, R2.reuse ;  /* 0x00000004090e7825 */ /* 0x101fe200078e0002 */
[----:B------:R0:W4:Y:S03]  /*20a0*/  LDG.E R18, desc[UR6][R6.64] ;  /* 0x0000000606127981 */ /* 0x000126000c1e1900 */
[----:B------:R-:W-:Y:S01]  /*20b0*/  IMAD.WIDE.U32 R10, R11, 0x4, R2 ;  /* 0x000000040b0a7825 */ /* 0x000fe200078e0002 */
[----:B------:R-:W4:Y:S03]  /*20c0*/  LDG.E R34, desc[UR6][R14.64] ;  /* 0x000000060e227981 */ /* 0x000f26000c1e1900 */
[C---:B------:R-:W-:Y:S01]  /*20d0*/  VIADD R9, R21.reuse, 0x1200 ;  /* 0x0000120015097836 */ /* 0x040fe20000000000 */
[----:B------:R0:W4:Y:S01]  /*20e0*/  LDG.E R29, desc[UR6][R10.64] ;  /* 0x000000060a1d7981 */ /* 0x000122000c1e1900 */
[----:B-----5:R-:W-:-:S02]  /*20f0*/  VIADD R31, R21, 0x1400 ;  /* 0x00001400151f7836 */ /* 0x020fc40000000000 */
[----:B------:R-:W-:Y:S02]  /*2100*/  VIADD R35, R21, 0x1600 ;  /* 0x0000160015237836 */ /* 0x000fe40000000000 */
[----:B-1----:R-:W-:-:S04]  /*2110*/  IMAD.WIDE.U32 R4, R9, 0x4, R2 ;  /* 0x0000000409047825 */ /* 0x002fc800078e0002 */
[----:B------:R-:W-:Y:S02]  /*2120*/  VIADD R37, R21, 0x1800 ;  /* 0x0000180015257836 */ /* 0x000fe40000000000 */
[--C-:B0-----:R-:W-:Y:S01]  /*2130*/  IMAD.WIDE.U32 R6, R31, 0x4, R2.reuse ;  /* 0x000000041f067825 */ /* 0x101fe200078e0002 */
[----:B------:R0:W5:Y:S03]  /*2140*/  LDG.E R4, desc[UR6][R4.64] ;  /* 0x0000000604047981 */ /* 0x000166000c1e1900 */
[----:B------:R-:W-:Y:S02]  /*2150*/  IMAD.WIDE.U32 R8, R35, 0x4, R2 ;  /* 0x0000000423087825 */ /* 0x000fe400078e0002 */
[----:B------:R1:W5:Y:S02]  /*2160*/  LDG.E R6, desc[UR6][R6.64] ;  /* 0x0000000606067981 */ /* 0x000364000c1e1900 */
[----:B------:R-:W-:-:S02]  /*2170*/  VIADD R31, R21, 0x1a00 ;  /* 0x00001a00151f7836 */ /* 0x000fc40000000000 */
[--C-:B------:R-:W-:Y:S01]  /*2180*/  IMAD.WIDE.U32 R10, R37, 0x4, R2.reuse ;  /* 0x00000004250a7825 */ /* 0x100fe200078e0002 */
[----:B------:R1:W5:Y:S03]  /*2190*/  LDG.E R8, desc[UR6][R8.64] ;  /* 0x0000000608087981 */ /* 0x000366000c1e1900 */
[--C-:B------:R-:W-:Y:S02]  /*21a0*/  IMAD.WIDE.U32 R30, R31, 0x4, R2.reuse ;  /* 0x000000041f1e7825 */ /* 0x100fe400078e0002 */
[----:B------:R-:W5:Y:S02]  /*21b0*/  LDG.E R10, desc[UR6][R10.64] ;  /* 0x000000060a0a7981 */ /* 0x000f64000c1e1900 */
[----:B------:R-:W-:Y:S02]  /*21c0*/  VIADD R13, R21, 0x1c00 ;  /* 0x00001c00150d7836 */ /* 0x000fe40000000000 */
[----:B------:R-:W5:Y:S02]  /*21d0*/  LDG.E R30, desc[UR6][R30.64] ;  /* 0x000000061e1e7981 */ /* 0x000f64000c1e1900 */
[----:B------:R-:W-:-:S04]  /*21e0*/  IMAD.WIDE.U32 R12, R13, 0x4, R2 ;  /* 0x000000040d0c7825 */ /* 0x000fc800078e0002 */
[----:B------:R-:W-:Y:S02]  /*21f0*/  VIADD R15, R21, 0x1e00 ;  /* 0x00001e00150f7836 */ /* 0x000fe40000000000 */
[----:B------:R-:W5:Y:S02]  /*2200*/  LDG.E R12, desc[UR6][R12.64] ;  /* 0x000000060c0c7981 */ /* 0x000f64000c1e1900 */
[----:B------:R-:W-:-:S06]  /*2210*/  IMAD.WIDE.U32 R14, R15, 0x4, R2 ;  /* 0x000000040f0e7825 */ /* 0x000fcc00078e0002 */
[----:B------:R-:W5:Y:S01]  /*2220*/  LDG.E R14, desc[UR6][R14.64] ;  /* 0x000000060e0e7981 */ /* 0x000f62000c1e1900 */
[----:B------:R-:W-:Y:S02]  /*2230*/  VIADD R16, R16, 0x10 ;  /* 0x0000001010107836 */ /* 0x000fe40000000000 */
[----:B------:R-:W-:Y:S02]  /*2240*/  VIADD R20, R20, 0x2000 ;  /* 0x0000200014147836 */ /* 0x000fe40000000000 */
[----:B------:R-:W-:Y:S01]  /*2250*/  VIADD R21, R21, 0x2000 ;  /* 0x0000200015157836 */ /* 0x000fe20000000000 */
[----:B--2---:R-:W-:Y:S02]  /*2260*/  FSETP.GT.AND P0, PT, R24, RZ, PT ;  /* 0x000000ff1800720b */ /* 0x004fe40003f04000 */
[----:B---3--:R-:W-:Y:S02]  /*2270*/  FSETP.GT.AND P1, PT, R23, RZ, PT ;  /* 0x000000ff1700720b */ /* 0x008fe40003f24000 */
[----:B0-----:R-:W-:-:S02]  /*2280*/  SEL R5, RZ, 0x1, !P0 ;  /* 0x00000001ff057807 */ /* 0x001fc40004000000 */
[----:B------:R-:W-:-:S04]  /*2290*/  SEL R24, RZ, 0x1, !P1 ;  /* 0x00000001ff187807 */ /* 0x000fc80004800000 */
[----:B------:R-:W-:Y:S02]  /*22a0*/  IADD3 R25, P3, P2, R24, R25, R5 ;  /* 0x0000001918197210 */ /* 0x000fe40007a7e005 */
[----:B----4-:R-:W-:Y:S02]  /*22b0*/  FSETP.GT.AND P0, PT, R26, RZ, PT ;  /* 0x000000ff1a00720b */ /* 0x010fe40003f04000 */
[----:B------:R-:W-:Y:S02]  /*22c0*/  FSETP.GT.AND P1, PT, R22, RZ, PT ;  /* 0x000000ff1600720b */ /* 0x000fe40003f24000 */
[----:B------:R-:W-:Y:S02]  /*22d0*/  SEL R22, RZ, 0x1, !P0 ;  /* 0x00000001ff167807 */ /* 0x000fe40004000000 */
[----:B------:R-:W-:Y:S02]  /*22e0*/  FSETP.GT.AND P5, PT, R28, RZ, PT ;  /* 0x000000ff1c00720b */ /* 0x000fe40003fa4000 */
[----:B-1----:R-:W-:-:S02]  /*22f0*/  SEL R7, RZ, 0x1, !P1 ;  /* 0x00000001ff077807 */ /* 0x002fc40004800000 */
[----:B------:R-:W-:Y:S02]  /*2300*/  SEL R5, RZ, 0x1, !P5 ;  /* 0x00000001ff057807 */ /* 0x000fe40006800000 */
[----:B------:R-:W-:Y:S02]  /*2310*/  FSETP.GT.AND P5, PT, R33, RZ, PT ;  /* 0x000000ff2100720b */ /* 0x000fe40003fa4000 */
[----:B------:R-:W-:Y:S02]  /*2320*/  IADD3 R7, P4, P6, R7, R25, R22 ;  /* 0x0000001907077210 */ /* 0x000fe40007e9e016 */
[----:B------:R-:W-:Y:S02]  /*2330*/  FSETP.GT.AND P1, PT, R18, RZ, PT ;  /* 0x000000ff1200720b */ /* 0x000fe40003f24000 */
[----:B------:R-:W-:Y:S02]  /*2340*/  IADD3.X R27, PT, PT, RZ, R27, RZ, P3, P2 ;  /* 0x0000001bff1b7210 */ /* 0x000fe40001fe44ff */
[----:B------:R-:W-:-:S02]  /*2350*/  SEL R22, RZ, 0x1, !P1 ;  /* 0x00000001ff167807 */ /* 0x000fc40004800000 */
[----:B------:R-:W-:Y:S02]  /*2360*/  SEL R9, RZ, 0x1, !P5 ;  /* 0x00000001ff097807 */ /* 0x000fe40006800000 */
[----:B------:R-:W-:Y:S02]  /*2370*/  FSETP.GT.AND P0, PT, R29, RZ, PT ;  /* 0x000000ff1d00720b */ /* 0x000fe40003f04000 */
[----:B------:R-:W-:Y:S02]  /*2380*/  FSETP.GT.AND P5, PT, R34, RZ, PT ;  /* 0x000000ff2200720b */ /* 0x000fe40003fa4000 */
[----:B------:R-:W-:Y:S02]  /*2390*/  SEL R18, RZ, 0x1, !P0 ;  /* 0x00000001ff127807 */ /* 0x000fe40004000000 */
[----:B------:R-:W-:Y:S02]  /*23a0*/  IADD3.X R27, PT, PT, RZ, R27, RZ, P4, P6 ;  /* 0x0000001bff1b7210 */ /* 0x000fe400027ec4ff */
[----:B------:R-:W-:-:S02]  /*23b0*/  IADD3 R5, P1, P0, R5, R7, R22 ;  /* 0x0000000705057210 */ /* 0x000fc4000783e016 */
[----:B-----5:R-:W-:Y:S02]  /*23c0*/  FSETP.GT.AND P6, PT, R4, RZ, PT ;  /* 0x000000ff0400720b */ /* 0x020fe40003fc4000 */
[----:B------:R-:W-:Y:S02]  /*23d0*/  SEL R4, RZ, 0x1, !P5 ;  /* 0x00000001ff047807 */ /* 0x000fe40006800000 */
[----:B------:R-:W-:Y:S02]  /*23e0*/  IADD3 R9, P3, P2, R9, R5, R18 ;  /* 0x0000000509097210 */ /* 0x000fe40007a7e012 */
[----:B------:R-:W-:Y:S02]  /*23f0*/  FSETP.GT.AND P4, PT, R6, RZ, PT ;  /* 0x000000ff0600720b */ /* 0x000fe40003f84000 */
[----:B------:R-:W-:Y:S02]  /*2400*/  SEL R7, RZ, 0x1, !P6 ;  /* 0x00000001ff077807 */ /* 0x000fe40007000000 */
[----:B------:R-:W-:-:S02]  /*2410*/  FSETP.GT.AND P5, PT, R8, RZ, PT ;  /* 0x000000ff0800720b */ /* 0x000fc40003fa4000 */
[----:B------:R-:W-:Y:S02]  /*2420*/  SEL R5, RZ, 0x1, !P4 ;  /* 0x00000001ff057807 */ /* 0x000fe40006000000 */
[----:B------:R-:W-:Y:S02]  /*2430*/  SEL R6, RZ, 0x1, !P5 ;  /* 0x00000001ff067807 */ /* 0x000fe40006800000 */
[----:B------:R-:W-:Y:S02]  /*2440*/  FSETP.GT.AND P6, PT, R10, RZ, PT ;  /* 0x000000ff0a00720b */ /* 0x000fe40003fc4000 */
[----:B------:R-:W-:Y:S02]  /*2450*/  IADD3 R7, P4, P5, R7, R9, R4 ;  /* 0x0000000907077210 */ /* 0x000fe40007d9e004 */
[----:B------:R-:W-:Y:S02]  /*2460*/  IADD3.X R27, PT, PT, RZ, R27, RZ, P1, P0 ;  /* 0x0000001bff1b7210 */ /* 0x000fe40000fe04ff */
[----:B------:R-:W-:-:S02]  /*2470*/  FSETP.GT.AND P0, PT, R30, RZ, PT ;  /* 0x000000ff1e00720b */ /* 0x000fc40003f04000 */
[----:B------:R-:W-:Y:S02]  /*2480*/  SEL R4, RZ, 0x1, !P6 ;  /* 0x00000001ff047807 */ /* 0x000fe40007000000 */
[----:B------:R-:W-:Y:S02]  /*2490*/  IADD3 R6, P1, P6, R6, R7, R5 ;  /* 0x0000000706067210 */ /* 0x000fe40007e3e005 */
[----:B------:R-:W-:Y:S02]  /*24a0*/  IADD3.X R27, PT, PT, RZ, R27, RZ, P3, P2 ;  /* 0x0000001bff1b7210 */ /* 0x000fe40001fe44ff */
[----:B------:R-:W-:Y:S02]  /*24b0*/  SEL R5, RZ, 0x1, !P0 ;  /* 0x00000001ff057807 */ /* 0x000fe40004000000 */
[----:B------:R-:W-:Y:S02]  /*24c0*/  FSETP.GT.AND P0, PT, R12, RZ, PT ;  /* 0x000000ff0c00720b */ /* 0x000fe40003f04000 */
[----:B------:R-:W-:-:S02]  /*24d0*/  IADD3.X R27, PT, PT, RZ, R27, RZ, P4, P5 ;  /* 0x0000001bff1b7210 */ /* 0x000fc400027ea4ff */
[----:B------:R-:W-:Y:S02]  /*24e0*/  IADD3 R5, P3, P4, R5, R6, R4 ;  /* 0x0000000605057210 */ /* 0x000fe40007c7e004 */
[----:B------:R-:W-:Y:S02]  /*24f0*/  SEL R4, RZ, 0x1, !P0 ;  /* 0x00000001ff047807 */ /* 0x000fe40004000000 */
[----:B------:R-:W-:Y:S02]  /*2500*/  ISETP.NE.AND P0, PT, R16, RZ, PT ;  /* 0x000000ff1000720c */ /* 0x000fe40003f05270 */
[----:B------:R-:W-:Y:S02]  /*2510*/  FSETP.GT.AND P2, PT, R14, RZ, PT ;  /* 0x000000ff0e00720b */ /* 0x000fe40003f44000 */
[----:B------:R-:W-:Y:S02]  /*2520*/  IADD3.X R27, PT, PT, RZ, R27, RZ, P1, P6 ;  /* 0x0000001bff1b7210 */ /* 0x000fe40000fec4ff */
[----:B------:R-:W-:-:S02]  /*2530*/  SEL R25, RZ, 0x1, !P2 ;  /* 0x00000001ff197807 */ /* 0x000fc40005000000 */
[----:B------:R-:W-:Y:S02]  /*2540*/  IADD3.X R27, PT, PT, RZ, R27, RZ, P3, P4 ;  /* 0x0000001bff1b7210 */ /* 0x000fe40001fe84ff */
[----:B------:R-:W-:-:S04]  /*2550*/  IADD3 R25, P1, P2, R25, R5, R4 ;  /* 0x0000000519197210 */ /* 0x000fc80007a3e004 */
[----:B------:R-:W-:Y:S01]  /*2560*/  IADD3.X R27, PT, PT, RZ, R27, RZ, P1, P2 ;  /* 0x0000001bff1b7210 */ /* 0x000fe20000fe44ff */
[----:B------:R-:W-:Y:S08]  /*2570*/  @P0 BRA `(.L_x_409) ;  /* 0xfffffff800700947 */ /* 0x000ff0000383ffff */
[----:B------:R-:W-:Y:S05]  /*2580*/  BSYNC.RECONVERGENT B3 ;  /* 0x0000000000037941 */ /* 0x000fea0003800200 */
.L_x_408:
[----:B------:R-:W-:-:S07]  /*2590*/  VIADD R20, R20, 0xfffff000 ;  /* 0xfffff00014147836 */ /* 0x000fce0000000000 */
.L_x_407:
[----:B------:R-:W-:Y:S05]  /*25a0*/  BSYNC.RECONVERGENT B2 ;  /* 0x0000000000027941 */ /* 0x000fea0003800200 */
.L_x_406:
        /* <DEDUP_REMOVED lines=14> */
[----:B0-----:R-:W-:-:S04]  /*2690*/  IMAD.WIDE.U32 R4, R21, 0x4, R2 ;  /* 0x0000000415047825 */ /* 0x001fc800078e0002 */
[--C-:B------:R-:W-:Y:S02]  /*26a0*/  IMAD.WIDE.U32 R6, R7, 0x4, R2.reuse ;  /* 0x0000000407067825 */ /* 0x100fe400078e0002 */
[----:B------:R-:W2:Y:S02]  /*26b0*/  LDG.E R4, desc[UR6][R4.64] ;  /* 0x0000000604047981 */ /* 0x000ea4000c1e1900 */
[--C-:B------:R-:W-:Y:S02]  /*26c0*/  IMAD.WIDE.U32 R8, R9, 0x4, R2.reuse ;  /* 0x0000000409087825 */ /* 0x100fe400078e0002 */
[----:B------:R0:W3:Y:S02]  /*26d0*/  LDG.E R16, desc[UR6][R6.64] ;  /* 0x0000000606107981 */ /* 0x0000e4000c1e1900 */
[--C-:B------:R-:W-:Y:S02]  /*26e0*/  IMAD.WIDE.U32 R10, R11, 0x4, R2.reuse ;  /* 0x000000040b0a7825 */ /* 0x100fe400078e0002 */
[----:B------:R-:W4:Y:S02]  /*26f0*/  LDG.E R8, desc[UR6][R8.64] ;  /* 0x0000000608087981 */ /* 0x000f24000c1e1900 */
[----:B------:R-:W-:-:S02]  /*2700*/  IMAD.WIDE.U32 R12, R13, 0x4, R2 ;  /* 0x000000040d0c7825 */ /* 0x000fc400078e0002 */
[----:B------:R-:W5:Y:S02]  /*2710*/  LDG.E R10, desc[UR6][R10.64] ;  /* 0x000000060a0a7981 */ /* 0x000f64000c1e1900 */
[--C-:B------:R-:W-:Y:S02]  /*2720*/  IMAD.WIDE.U32 R14, R15, 0x4, R2.reuse ;  /* 0x000000040f0e7825 */ /* 0x100fe400078e0002 */
[----:B------:R-:W5:Y:S02]  /*2730*/  LDG.E R12, desc[UR6][R12.64] ;  /* 0x000000060c0c7981 */ /* 0x000f64000c1e1900 */
[C---:B------:R-:W-:Y:S02]  /*2740*/  VIADD R23, R21.reuse, 0xc00 ;  /* 0x00000c0015177836 */ /* 0x040fe40000000000 */
[----:B------:R-:W-:Y:S01]  /*2750*/  VIADD R21, R21, 0xe00 ;  /* 0x00000e0015157836 */ /* 0x000fe20000000000 */
[----:B------:R-:W5:Y:S01]  /*2760*/  LDG.E R14, desc[UR6][R14.64] ;  /* 0x000000060e0e7981 */ /* 0x000f62000c1e1900 */
[----:B0-----:R-:W-:-:S04]  /*2770*/  IMAD.WIDE.U32 R6, R23, 0x4, R2 ;  /* 0x0000000417067825 */ /* 0x001fc800078e0002 */
[----:B------:R-:W-:Y:S02]  /*2780*/  IMAD.WIDE.U32 R2, R21, 0x4, R2 ;  /* 0x0000000415027825 */ /* 0x000fe400078e0002 */
[----:B------:R-:W5:Y:S04]  /*2790*/  LDG.E R6, desc[UR6][R6.64] ;  /* 0x0000000606067981 */ /* 0x000f68000c1e1900 */
[----:B------:R0:W5:Y:S01]  /*27a0*/  LDG.E R2, desc[UR6][R2.64] ;  /* 0x0000000602027981 */ /* 0x000162000c1e1900 */
[----:B------:R-:W-:Y:S01]  /*27b0*/  VIADD R20, R20, 0x1000 ;  /* 0x0000100014147836 */ /* 0x000fe20000000000 */
[----:B--2---:R-:W-:Y:S02]  /*27c0*/  FSETP.GT.AND P1, PT, R4, RZ, PT ;  /* 0x000000ff0400720b */ /* 0x004fe40003f24000 */
[----:B---3--:R-:W-:-:S02]  /*27d0*/  FSETP.GT.AND P2, PT, R16, RZ, PT ;  /* 0x000000ff1000720b */ /* 0x008fc40003f44000 */
[----:B------:R-:W-:Y:S02]  /*27e0*/  SEL R5, RZ, 0x1, !P1 ;  /* 0x00000001ff057807 */ /* 0x000fe40004800000 */
[----:B------:R-:W-:Y:S02]  /*27f0*/  SEL R4, RZ, 0x1, !P2 ;  /* 0x00000001ff047807 */ /* 0x000fe40005000000 */
[----:B----4-:R-:W-:Y:S02]  /*2800*/  FSETP.GT.AND P1, PT, R8, RZ, PT ;  /* 0x000000ff0800720b */ /* 0x010fe40003f24000 */
[----:B-----5:R-:W-:Y:S02]  /*2810*/  FSETP.GT.AND P2, PT, R10, RZ, PT ;  /* 0x000000ff0a00720b */ /* 0x020fe40003f44000 */
[----:B------:R-:W-:Y:S02]  /*2820*/  IADD3 R25, P5, P6, R4, R25, R5 ;  /* 0x0000001904197210 */ /* 0x000fe40007ebe005 */
[----:B------:R-:W-:-:S02]  /*2830*/  SEL R4, RZ, 0x1, !P1 ;  /* 0x00000001ff047807 */ /* 0x000fc40004800000 */
[----:B------:R-:W-:Y:S02]  /*2840*/  SEL R5, RZ, 0x1, !P2 ;  /* 0x00000001ff057807 */ /* 0x000fe40005000000 */
[----:B------:R-:W-:Y:S02]  /*2850*/  FSETP.GT.AND P3, PT, R12, RZ, PT ;  /* 0x000000ff0c00720b */ /* 0x000fe40003f64000 */
[----:B------:R-:W-:Y:S02]  /*2860*/  FSETP.GT.AND P4, PT, R14, RZ, PT ;  /* 0x000000ff0e00720b */ /* 0x000fe40003f84000 */
[----:B------:R-:W-:Y:S02]  /*2870*/  IADD3 R5, P1, P2, R5, R25, R4 ;  /* 0x0000001905057210 */ /* 0x000fe40007a3e004 */
[----:B------:R-:W-:Y:S02]  /*2880*/  SEL R4, RZ, 0x1, !P3 ;  /* 0x00000001ff047807 */ /* 0x000fe40005800000 */
[----:B0-----:R-:W-:-:S02]  /*2890*/  SEL R3, RZ, 0x1, !P4 ;  /* 0x00000001ff037807 */ /* 0x001fc40006000000 */
[----:B------:R-:W-:Y:S02]  /*28a0*/  FSETP.GT.AND P4, PT, R6, RZ, PT ;  /* 0x000000ff0600720b */ /* 0x000fe40003f84000 */
[----:B------:R-:W-:Y:S02]  /*28b0*/  FSETP.GT.AND P3, PT, R2, RZ, PT ;  /* 0x000000ff0200720b */ /* 0x000fe40003f64000 */
[----:B------:R-:W-:Y:S02]  /*28c0*/  IADD3.X R27, PT, PT, RZ, R27, RZ, P5, P6 ;  /* 0x0000001bff1b7210 */ /* 0x000fe40002fec4ff */
[----:B------:R-:W-:Y:S02]  /*28d0*/  IADD3 R3, P5, P6, R3, R5, R4 ;  /* 0x0000000503037210 */ /* 0x000fe40007ebe004 */
[----:B------:R-:W-:Y:S02]  /*28e0*/  SEL R2, RZ, 0x1, !P4 ;  /* 0x00000001ff027807 */ /* 0x000fe40006000000 */
[----:B------:R-:W-:-:S02]  /*28f0*/  SEL R25, RZ, 0x1, !P3 ;  /* 0x00000001ff197807 */ /* 0x000fc40005800000 */
[----:B------:R-:W-:Y:S02]  /*2900*/  IADD3.X R27, PT, PT, RZ, R27, RZ, P1, P2 ;  /* 0x0000001bff1b7210 */ /* 0x000fe40000fe44ff */
[----:B------:R-:W-:Y:S02]  /*2910*/  IADD3 R25, P1, P2, R25, R3, R2 ;  /* 0x0000000319197210 */ /* 0x000fe40007a3e002 */
[----:B------:R-:W-:-:S04]  /*2920*/  IADD3.X R27, PT, PT, RZ, R27, RZ, P5, P6 ;  /* 0x0000001bff1b7210 */ /* 0x000fc80002fec4ff */
[----:B------:R-:W-:-:S07]  /*2930*/  IADD3.X R27, PT, PT, RZ, R27, RZ, P1, P2 ;  /* 0x0000001bff1b7210 */ /* 0x000fce0000fe44ff */
.L_x_411:
[----:B------:R-:W-:Y:S05]  /*2940*/  BSYNC.RECONVERGENT B2 ;  /* 0x0000000000027941 */ /* 0x000fea0003800200 */
.L_x_410:
        /* <DEDUP_REMOVED lines=32> */
.L_x_413:
[----:B------:R-:W-:Y:S05]  /*2b50*/  BSYNC.RECONVERGENT B2 ;  /* 0x0000000000027941 */ /* 0x000fea0003800200 */
.L_x_412:
[----:B------:R-:W-:Y:S05]  /*2b60*/  @!P0 BRA `(.L_x_405) ;  /* 0x0000000000348947 */ /* 0x000fea0003800000 */
[----:B------:R-:W0:Y:S01]  /*2b70*/  LDC.64 R4, c[0x0][0x380] ;  /* 0x0000e000ff047b82 */ /* 0x000e220000000a00 */
[----:B------:R-:W-:Y:S02]  /*2b80*/  IMAD.IADD R17, R20, 0x1, R17 ;  /* 0x0000000114117824 */ /* 0x000fe400078e0211 */
[----:B------:R-:W-:-:S07]  /*2b90*/  IMAD.MOV R6, RZ, RZ, -R19 ;  /* 0x000000ffff067224 */ /* 0x000fce00078e0a13 */
.L_x_414:
        /* <DEDUP_REMOVED lines=10> */
.L_x_405:
[----:B------:R-:W-:Y:S05]  /*2c40*/  BSYNC.RECONVERGENT B1 ;  /* 0x0000000000017941 */ /* 0x000fea0003800200 */
.L_x_403:
        /* <DEDUP_REMOVED lines=29> */
[----:B------:R-:W-:Y:S02]  /*2e20*/  @!P2 MOV R7, 0x400 ;  /* 0x000004000007a802 */ /* 0x000fe40000000f00 */
[----:B-1----:R-:W-:Y:S01]  /*2e30*/  SEL R3, R3, RZ, !P1 ;  /* 0x000000ff03037207 */ /* 0x002fe20004800000 */
[----:B------:R-:W0:Y:S01]  /*2e40*/  SHFL.DOWN PT, R2, R5, 0x10, 0x1f ;  /* 0x0a001f0005027f89 */ /* 0x000e2200000e0000 */
[----:B------:R-:W-:Y:S02]  /*2e50*/  ISETP.GT.AND P1, PT, R9, 0xf, PT ;  /* 0x0000000f0900780c */ /* 0x000fe40003f24270 */
[----:B--2---:R-:W-:Y:S01]  /*2e60*/  @!P2 LEA R7, R8, R7, 0x18 ;  /* 0x000000070807a211 */ /* 0x004fe200078ec0ff */
[----:B------:R-:W-:Y:S01]  /*2e70*/  IMAD.X R4, R3, 0x1, R6, P0 ;  /* 0x0000000103047824 */ /* 0x000fe200000e0606 */
[----:B------:R-:W-:-:S04]  /*2e80*/  @!P2 SHF.R.U32.HI R6, RZ, 0x2, R0 ;  /* 0x00000002ff06a819 */ /* 0x000fc80000011600 */
        /* <DEDUP_REMOVED lines=38> */
.L_x_401:
[----:B------:R-:W-:Y:S05]  /*30f0*/  BSYNC.RECONVERGENT B0 ;  /* 0x0000000000007941 */ /* 0x000fea0003800200 */
.L_x_386:
[----:B------:R-:W-:Y:S05]  /*3100*/  @P0 EXIT ;  /* 0x000000000000094d */ /* 0x000fea0003800000 */
[----:B------:R-:W0:Y:S01]  /*3110*/  LDCU.64 UR4, c[0x0][0x3a0] ;  /* 0x00007400ff0477ac */ /* 0x000e220008000a00 */
[----:B------:R-:W3:Y:S01]  /*3120*/  LDC.64 R4, c[0x0][0x390] ;  /* 0x0000e400ff047b82 */ /* 0x000ee20000000a00 */
[----:B012---:R-:W-:-:S04]  /*3130*/  IADD3 R2, P0, PT, R2, UR4, RZ ;  /* 0x0000000402027c10 */ /* 0x007fc8000ff1e0ff */
[----:B------:R-:W-:-:S05]  /*3140*/  IADD3.X R3, PT, PT, R3, UR5, RZ, P0, !PT ;  /* 0x0000000503037c10 */ /* 0x000fca00087fe4ff */
[----:B---3--:R-:W-:Y:S01]  /*3150*/  STG.E.64 desc[UR6][R4.64], R2 ;  /* 0x0000000204007986 */ /* 0x008fe2000c101b06 */
[----:B------:R-:W-:Y:S05]  /*3160*/  EXIT ;  /* 0x000000000000794d */ /* 0x000fea0003800000 */
.L_x_415:
        /* <DEDUP_REMOVED lines=9> */
.L_x_490:


//--------------------- .text._ZN3cub18CUB_300001_SM_10006detail9transform16transform_kernelINS2_10policy_hubILb0EN4cuda3std3__45tupleIJN6thrust24THRUST_300001_SM_1000_NS6detail15normal_iteratorINSA_10device_ptrIfEEEESF_EEEE10policy1000ElNS7_5minusIfEESF_JPfSL_EEEvT0_iT1_T2_DpNS2_10kernel_argIT3_EE --------------------------
	.section	.text._ZN3cub18CUB_300001_SM_10006detail9transform16transform_kernelINS2_10policy_hubILb0EN4cuda3std3__45tupleIJN6thrust24THRUST_300001_SM_1000_NS6detail15normal_iteratorINSA_10device_ptrIfEEEESF_EEEE10policy1000ElNS7_5minusIfEESF_JPfSL_EEEvT0_iT1_T2_DpNS2_10kernel_argIT3_EE,"ax",@progbits
	.align	128
        .global         _ZN3cub18CUB_300001_SM_10006detail9transform16transform_kernelINS2_10policy_hubILb0EN4cuda3std3__45tupleIJN6thrust24THRUST_300001_SM_1000_NS6detail15normal_iteratorINSA_10device_ptrIfEEEESF_EEEE10policy1000ElNS7_5minusIfEESF_JPfSL_EEEvT0_iT1_T2_DpNS2_10kernel_argIT3_EE
        .type           _ZN3cub18CUB_300001_SM_10006detail9transform16transform_kernelINS2_10policy_hubILb0EN4cuda3std3__45tupleIJN6thrust24THRUST_300001_SM_1000_NS6detail15normal_iteratorINSA_10device_ptrIfEEEESF_EEEE10policy1000ElNS7_5minusIfEESF_JPfSL_EEEvT0_iT1_T2_DpNS2_10kernel_argIT3_EE,@function
        .size           _ZN3cub18CUB_300001_SM_10006detail9transform16transform_kernelINS2_10policy_hubILb0EN4cuda3std3__45tupleIJN6thrust24THRUST_300001_SM_1000_NS6detail15normal_iteratorINSA_10device_ptrIfEEEESF_EEEE10policy1000ElNS7_5minusIfEESF_JPfSL_EEEvT0_iT1_T2_DpNS2_10kernel_argIT3_EE,(.L_x_477 - _ZN3cub18CUB_300001_SM_10006detail9transform16transform_kernelINS2_10policy_hubILb0EN4cuda3std3__45tupleIJN6thrust24THRUST_300001_SM_1000_NS6detail15normal_iteratorINSA_10device_ptrIfEEEESF_EEEE10policy1000ElNS7_5minusIfEESF_JPfSL_EEEvT0_iT1_T2_DpNS2_10kernel_argIT3_EE)
        .other          _ZN3cub18CUB_300001_SM_10006detail9transform16transform_kernelINS2_10policy_hubILb0EN4cuda3std3__45tupleIJN6thrust24THRUST_300001_SM_1000_NS6detail15normal_iteratorINSA_10device_ptrIfEEEESF_EEEE10policy1000ElNS7_5minusIfEESF_JPfSL_EEEvT0_iT1_T2_DpNS2_10kernel_argIT3_EE,@"STO_CUDA_ENTRY STV_DEFAULT"
_ZN3cub18CUB_300001_SM_10006detail9transform16transform_kernelINS2_10policy_hubILb0EN4cuda3std3__45tupleIJN6thrust24THRUST_300001_SM_1000_NS6detail15normal_iteratorINSA_10device_ptrIfEEEESF_EEEE10policy1000ElNS7_5minusIfEESF_JPfSL_EEEvT0_iT1_T2_DpNS2_10kernel_argIT3_EE:
.text._ZN3cub18CUB_300001_SM_10006detail9transform16transform_kernelINS2_10policy_hubILb0EN4cuda3std3__45tupleIJN6thrust24THRUST_300001_SM_1000_NS6detail15normal_iteratorINSA_10device_ptrIfEEEESF_EEEE10policy1000ElNS7_5minusIfEESF_JPfSL_EEEvT0_iT1_T2_DpNS2_10kernel_argIT3_EE:
[----:B------:R-:W-:Y:S01]  /*0000*/  LDC R1, c[0x0][0x37c] ;  /* 0x0000df00ff017b82 */ /* 0x000fe20000000800 */
[----:B------:R-:W1:Y:S07]  /*0010*/  LDCU UR24, c[0x0][0x388] ;  /* 0x00007100ff1877ac */ /* 0x000e6e0008000800 */
[----:B------:R-:W2:Y:S01]  /*0020*/  S2UR UR5, SR_CTAID.X ;  /* 0x00000000000579c3 */ /* 0x000ea20000002500 */
[----:B------:R-:W3:Y:S01]  /*0030*/  LDCU UR7, c[0x0][0x370] ;  /* 0x00006e00ff0777ac */ /* 0x000ee20008000800 */
[----:B------:R-:W4:Y:S06]  /*0040*/  LDCU.64 UR22, c[0x0][0x358] ;  /* 0x00006b00ff1677ac */ /* 0x000f2c0008000a00 */
[----:B------:R-:W5:Y:S01]  /*0050*/  LDC.64 R2, c[0x0][0x380] ;  /* 0x0000e000ff027b82 */ /* 0x000f620000000a00 */
[----:B-1----:R-:W-:-:S04]  /*0060*/  USHF.L.U32 UR19, UR24, 0x7, URZ ;  /* 0x0000000718137899 */ /* 0x002fc800080006ff */
[----:B------:R-:W-:Y:S02]  /*0070*/  USHF.R.S32.HI UR8, URZ, 0x1f, UR19 ;  /* 0x0000001fff087899 */ /* 0x000fe40008011413 */
[----:B--2---:R-:W-:Y:S02]  /*0080*/  UIMAD.WIDE.U32 UR20, UR19, UR5, URZ ;  /* 0x00000005131472a5 */ /* 0x004fe4000f8e00ff */
[----:B------:R-:W-:Y:S02]  /*0090*/  UIMAD UR6, UR8, UR5, URZ ;  /* 0x00000005080672a4 */ /* 0x000fe4000f8e02ff */
[----:B------:R-:W-:Y:S02]  /*00a0*/  UIADD3 UR4, UPT, UPT, UR5, 0x2, URZ ;  /* 0x0000000205047890 */ /* 0x000fe4000fffe0ff */
[----:B------:R-:W-:Y:S02]  /*00b0*/  UIADD3 UR6, UPT, UPT, UR21, UR6, URZ ;  /* 0x0000000615067290 */ /* 0x000fe4000fffe0ff */
[----:B---3--:R-:W-:Y:S01]  /*00c0*/  UISETP.GE.U32.AND UP0, UPT, UR4, UR7, UPT ;  /* 0x000000070400728c */ /* 0x008fe2000bf06070 */
[----:B-----5:R-:W-:-:S03]  /*00d0*/  IADD3 R0, P0, PT, R2, -UR20, RZ ;  /* 0x8000001402007c10 */ /* 0x020fc6000ff1e0ff */
[----:B------:R-:W-:Y:S01]  /*00e0*/  UISETP.EQ.OR UP0, UPT, UR5, URZ, UP0 ;  /* 0x000000ff0500728c */ /* 0x000fe20008702670 */
[----:B------:R-:W-:Y:S02]  /*00f0*/  IADD3.X R2, PT, PT, R3, ~UR6, RZ, P0, !PT ;  /* 0x8000000603027c10 */ /* 0x000fe400087fe4ff */
[----:B------:R-:W-:-:S04]  /*0100*/  ISETP.LT.U32.AND P0, PT, R0, UR19, PT ;  /* 0x0000001300007c0c */ /* 0x000fc8000bf01070 */
[----:B------:R-:W-:-:S04]  /*0110*/  ISETP.LT.AND.EX P0, PT, R2, UR8, PT, P0 ;  /* 0x0000000802007c0c */ /* 0x000fc8000bf01300 */
[----:B------:R-:W-:Y:S01]  /*0120*/  SEL R0, R0, UR19, P0 ;  /* 0x0000001300007c07 */ /* 0x000fe20008000000 */
[----:B----4-:R-:W-:Y:S08]  /*0130*/  BRA.U UP0, `(.L_x_416) ;  /* 0x0000000100e47547 */ /* 0x010ff0000b800000 */
[----:B------:R-:W1:Y:S01]  /*0140*/  S2R R2, SR_TID.X ;  /* 0x0000000000027919 */ /* 0x000e620000002100 */
[----:B------:R-:W-:Y:S01]  /*0150*/  ELECT P0, URZ, PT ;  /* 0x0000000000ff782f */ /* 0x000fe20003800000 */
[----:B------:R-:W-:Y:S03]  /*0160*/  BSSY.RECONVERGENT B0, `(.L_x_417) ;  /* 0x000002e000007945 */ /* 0x000fe60003800200 */
[----:B-1----:R-:W-:-:S13]  /*0170*/  ISETP.GT.U32.OR P0, PT, R2, 0x1f, !P0 ;  /* 0x0000001f0200780c */ /* 0x002fda0004704470 */
[----:B------:R-:W-:Y:S05]  /*0180*/  @P0 BRA `(.L_x_418) ;  /* 0x0000000000ac0947 */ /* 0x000fea0003800000 */
[----:B------:R-:W1:Y:S01]  /*0190*/  S2UR UR18, SR_CgaCtaId ;  /* 0x00000000001279c3 */ /* 0x000e620000008800 */
[----:B------:R-:W2:Y:S01]  /*01a0*/  LDCU UR15, c[0x0][0x3a0] ;  /* 0x00007400ff0f77ac */ /* 0x000ea20008000800 */
[----:B------:R-:W3:Y:S01]  /*01b0*/  LDCU UR17, c[0x0][0x3b0] ;  /* 0x00007600ff1177ac */ /* 0x000ee20008000800 */
[----:B------:R-:W-:Y:S01]  /*01c0*/  ULEA UR14, UR24, 0xf, 0x9 ;  /* 0x0000000f180e7891 */ /* 0x000fe2000f8e48ff */
[----:B------:R-:W-:Y:S01]  /*01d0*/  UMOV UR7, 0x400 ;  /* 0x0000040000077882 */ /* 0x000fe20000000000 */
[----:B------:R-:W-:Y:S01]  /*01e0*/  UMOV UR10, 0x1 ;  /* 0x00000001000a7882 */ /* 0x000fe20000000000 */
[----:B------:R-:W4:Y:S01]  /*01f0*/  LDCU.64 UR4, c[0x0][0x398] ;  /* 0x00007300ff0477ac */ /* 0x000f220008000a00 */
[----:B------:R-:W-:-:S04]  /*0200*/  UIADD3 UR10, UPT, UPT, -UR10, 0x100000, URZ ;  /* 0x001000000a0a7890 */ /* 0x000fc8000fffe1ff */
[----:B------:R-:W-:Y:S02]  /*0210*/  USHF.L.U32 UR11, UR10, 0xb, URZ ;  /* 0x0000000b0a0b7899 */ /* 0x000fe400080006ff */
[----:B------:R-:W-:Y:S02]  /*0220*/  USHF.L.U32 UR10, UR10, 0x1, URZ ;  /* 0x000000010a0a7899 */ /* 0x000fe400080006ff */
[----:B--2---:R-:W-:Y:S01]  /*0230*/  UIADD3 UR15, UPT, UPT, UR14, UR15, URZ ;  /* 0x0000000f0e0f7290 */ /* 0x004fe2000fffe0ff */
[----:B------:R-:W2:Y:S01]  /*0240*/  LDCU.64 UR12, c[0x0][0x3a8] ;  /* 0x00007500ff0c77ac */ /* 0x000ea20008000a00 */
[----:B---3--:R-:W-:Y:S02]  /*0250*/  UIADD3 UR14, UPT, UPT, UR14, UR17, URZ ;  /* 0x000000110e0e7290 */ /* 0x008fe4000fffe0ff */
[----:B-1----:R-:W-:Y:S02]  /*0260*/  ULEA UR17, UR18, UR7, 0x18 ;  /* 0x0000000712117291 */ /* 0x002fe4000f8ec0ff */
[----:B------:R-:W-:-:S02]  /*0270*/  UIADD3 UR16, UPT, UPT, UR7, 0x80, URZ ;  /* 0x0000008007107890 */ /* 0x000fc4000fffe0ff */
[----:B------:R-:W-:Y:S02]  /*0280*/  USHF.L.U64.HI UR9, UR20, 0x2, UR6 ;  /* 0x0000000214097899 */ /* 0x000fe40008010206 */
[----:B------:R-:W-:Y:S02]  /*0290*/  USHF.L.U32 UR8, UR20, 0x2, URZ ;  /* 0x0000000214087899 */ /* 0x000fe400080006ff */
[----:B------:R-:W-:Y:S02]  /*02a0*/  ULOP3.LUT UR15, UR15, 0xfffffff0, URZ, 0xc0, !UPT ;  /* 0xfffffff00f0f7892 */ /* 0x000fe4000f8ec0ff */
[----:B------:R-:W-:Y:S01]  /*02b0*/  ULOP3.LUT UR14, UR14, 0xfffffff0, URZ, 0xc0, !UPT ;  /* 0xfffffff00e0e7892 */ /* 0x000fe2000f8ec0ff */
[----:B------:R-:W1:Y:S02]  /*02c0*/  FENCE.VIEW.ASYNC.S ;  /* 0x00000000000073c6 */ /* 0x000e640000000000 */
[----:B-1----:R1:W3:Y:S02]  /*02d0*/  SYNCS.EXCH.64 URZ, [UR17], UR10 ;  /* 0x0000000a11ff75b2 */ /* 0x0022e40008000100 */
[----:B------:R-:W-:Y:S01]  /*02e0*/  @!PT LDS RZ, [RZ] ;  /* 0x00000000fffff984 */ /* 0x000fe20000000800 */
[----:B------:R-:W-:Y:S01]  /*02f0*/  @!PT LDS RZ, [RZ] ;  /* 0x00000000fffff984 */ /* 0x000fe20000000800 */
[----:B------:R-:W-:Y:S01]  /*0300*/  @!PT LDS RZ, [RZ] ;  /* 0x00000000fffff984 */ /* 0x000fe20000000800 */
[----:B------:R-:W-:Y:S01]  /*0310*/  @!PT LDS RZ, [RZ] ;  /* 0x00000000fffff984 */ /* 0x000fe20000000800 */
[----:B---3--:R3:W-:Y:S06]  /*0320*/  MEMBAR.ALL.CTA ;  /* 0x0000000000007992 */ /* 0x0087ec0000008000 */
[----:B---3--:R-:W3:Y:S01]  /*0330*/  FENCE.VIEW.ASYNC.S ;  /* 0x00000000000073c6 */ /* 0x008ee20000000000 */
[----:B------:R-:W-:-:S02]  /*0340*/  ULEA UR16, UR18, UR16, 0x18 ;  /* 0x0000001012107291 */ /* 0x000fc4000f8ec0ff */
[----:B----4-:R-:W-:Y:S02]  /*0350*/  UIADD3.64 UR4, UPT, UPT, UR8, UR4, URZ ;  /* 0x0000000408047297 */ /* 0x010fe4000fffe0ff */
[----:B------:R-:W-:Y:S02]  /*0360*/  USHF.R.U32.HI UR7, URZ, 0x4, UR15 ;  /* 0x00000004ff077899 */ /* 0x000fe4000801160f */
[----:B--2---:R-:W-:Y:S02]  /*0370*/  UIADD3.64 UR8, UPT, UPT, UR8, UR12, URZ ;  /* 0x0000000c08087297 */ /* 0x004fe4000fffe0ff */
[----:B------:R-:W-:Y:S02]  /*0380*/  UIADD3 UR15, UPT, UPT, UR15, UR14, URZ ;  /* 0x0000000e0f0f7290 */ /* 0x000fe4000fffe0ff */
[----:B------:R-:W-:Y:S02]  /*0390*/  ULEA UR12, UR24, UR16, 0x9 ;  /* 0x00000010180c7291 */ /* 0x000fe4000f8e48ff */
[----:B------:R-:W-:-:S02]  /*03a0*/  USHF.R.U32.HI UR14, URZ, 0x4, UR14 ;  /* 0x00000004ff0e7899 */ /* 0x000fc4000801160e */
[----:B------:R-:W-:Y:S01]  /*03b0*/  UPRMT UR7, UR7, 0x5410, URZ ;  /* 0x0000541007077896 */ /* 0x000fe200080000ff */
[----:B------:R-:W-:Y:S01]  /*03c0*/  IMAD.U32 R2, RZ, RZ, UR15 ;  /* 0x0000000fff027e24 */ /* 0x000fe2000f8e00ff */
[----:B------:R-:W-:Y:S02]  /*03d0*/  UIADD3 UR12, UPT, UPT, UR12, 0x80, URZ ;  /* 0x000000800c0c7890 */ /* 0x000fe4000fffe0ff */
[----:B------:R-:W-:Y:S01]  /*03e0*/  UPRMT UR14, UR14, 0x5410, URZ ;  /* 0x000054100e0e7896 */ /* 0x000fe200080000ff */
[----:B------:R-:W-:-:S04]  /*03f0*/  UMOV UR13, UR17 ;  /* 0x00000011000d7c82 */ /* 0x000fc80008000000 */
[----:B---3--:R1:W-:Y:S04]  /*0400*/  UBLKCP.S.G [UR16], [UR4], UR7 ;  /* 0x00000010040073ba */ /* 0x0083e80008000207 */
[----:B------:R1:W-:Y:S01]  /*0410*/  UBLKCP.S.G [UR12], [UR8], UR14 ;  /* 0x0000000c080073ba */ /* 0x0003e2000800020e */
[----:B------:R1:W-:Y:S01]  /*0420*/  SYNCS.ARRIVE.TRANS64 RZ, [UR17], R2 ;  /* 0x00000002ffff79a7 */ /* 0x0003e20008000011 */
[----:B------:R-:W-:Y:S01]  /*0430*/  NOP ;  /* 0x0000000000007918 */ /* 0x000fe20000000000 */
.L_x_418:
[----:B-1----:R-:W-:Y:S05]  /*0440*/  BSYNC.RECONVERGENT B0 ;  /* 0x0000000000007941 */ /* 0x002fea0003800200 */
.L_x_417:
[----:B------:R-:W1:Y:S08]  /*0450*/  S2UR UR5, SR_CgaCtaId ;  /* 0x00000000000579c3 */ /* 0x000e700000008800 */
[----:B------:R-:W-:Y:S01]  /*0460*/  BAR.SYNC.DEFER_BLOCKING 0x0 ;  /* 0x0000000000007b1d */ /* 0x000fe20000010000 */
[----:B------:R-:W-:-:S05]  /*0470*/  SHF.L.U32 R2, RZ, 0x1f, RZ ;  /* 0x0000001fff027819 */ /* 0x000fca00000006ff */
[----:B------:R-:W-:Y:S02]  /*0480*/  UMOV UR4, 0x400 ;  /* 0x0000040000047882 */ /* 0x000fe40000000000 */
[----:B-1----:R-:W-:-:S12]  /*0490*/  ULEA UR4, UR5, UR4, 0x18 ;  /* 0x0000000405047291 */ /* 0x002fd8000f8ec0ff */
.L_x_419:
[----:B------:R-:W1:Y:S02]  /*04a0*/  SYNCS.PHASECHK.TRANS64.TRYWAIT P0, [UR4], R2 ;  /* 0x00000002ff0075a7 */ /* 0x000e640008001104 */
[----:B-1----:R-:W-:Y:S05]  /*04b0*/  @!P0 BRA `(.L_x_419) ;  /* 0xfffffffc00f88947 */ /* 0x002fea000383ffff */
[----:B------:R-:W-:Y:S05]  /*04c0*/  BRA `(.L_x_420) ;  /* 0x0000001400407947 */ /* 0x000fea0003800000 */
.L_x_416:
[----:B------:R-:W1:Y:S01]  /*04d0*/  S2R R3, SR_TID.Y ;  /* 0x0000000000037919 */ /* 0x000e620000002200 */
[----:B------:R-:W2:Y:S01]  /*04e0*/  LDCU UR9, c[0x0][0x360] ;  /* 0x00006c00ff0977ac */ /* 0x000ea20008000800 */
[----:B------:R-:W-:Y:S01]  /*04f0*/  IMAD.SHL.U32 R4, R0, 0x4, RZ ;  /* 0x0000000400047824 */ /* 0x000fe200078e00ff */
[----:B------:R-:W-:Y:S01]  /*0500*/  BSSY.RECONVERGENT B0, `(.L_x_421) ;  /* 0x00000aa000007945 */ /* 0x000fe20003800200 */
[----:B------:R-:W1:Y:S01]  /*0510*/  S2R R6, SR_TID.Z ;  /* 0x0000000000067919 */ /* 0x000e620000002300 */
[----:B------:R-:W2:Y:S01]  /*0520*/  LDCU UR10, c[0x0][0x364] ;  /* 0x00006c80ff0a77ac */ /* 0x000ea20008000800 */
[----:B------:R-:W3:Y:S01]  /*0530*/  LDC R2, c[0x0][0x368] ;  /* 0x0000da00ff027b82 */ /* 0x000ee20000000800 */
[----:B------:R-:W-:Y:S01]  /*0540*/  SHF.R.S32.HI R5, RZ, 0x1f, R4 ;  /* 0x0000001fff057819 */ /* 0x000fe20000011404 */
[----:B------:R-:W4:Y:S03]  /*0550*/  S2R R8, SR_TID.X ;  /* 0x0000000000087919 */ /* 0x000f260000002100 */
[----:B------:R-:W-:-:S02]  /*0560*/  SHF.R.U64 R4, R4, 0x2, R5 ;  /* 0x0000000204047819 */ /* 0x000fc40000001205 */
[----:B------:R-:W-:Y:S01]  /*0570*/  SHF.R.U32.HI R5, RZ, 0x2, R5 ;  /* 0x00000002ff057819 */ /* 0x000fe20000011605 */
[----:B--2---:R-:W-:Y:S02]  /*0580*/  UIMAD UR4, UR9, UR10, URZ ;  /* 0x0000000a090472a4 */ /* 0x004fe4000f8e02ff */
[----:B-1----:R-:W-:Y:S02]  /*0590*/  IMAD R3, R6, UR10, R3 ;  /* 0x0000000a06037c24 */ /* 0x002fe4000f8e0203 */
[----:B------:R-:W-:Y:S02]  /*05a0*/  IMAD.MOV.U32 R6, RZ, RZ, RZ ;  /* 0x000000ffff067224 */ /* 0x000fe400078e00ff */
[----:B----4-:R-:W-:Y:S02]  /*05b0*/  IMAD R3, R3, UR9, R8 ;  /* 0x0000000903037c24 */ /* 0x010fe4000f8e0208 */
[----:B---3--:R-:W-:Y:S01]  /*05c0*/  IMAD R8, R2, UR4, RZ ;  /* 0x0000000402087c24 */ /* 0x008fe2000f8e02ff */
[----:B------:R-:W-:-:S02]  /*05d0*/  UMOV UR4, URZ ;  /* 0x000000ff00047c82 */ /* 0x000fc40008000000 */
[----:B------:R-:W-:-:S04]  /*05e0*/  ISETP.GT.U32.AND P0, PT, R4, R3, PT ;  /* 0x000000030400720c */ /* 0x000fc80003f04070 */
[----:B------:R-:W-:-:S13]  /*05f0*/  ISETP.GT.U32.AND.EX P0, PT, R5, RZ, PT, P0 ;  /* 0x000000ff0500720c */ /* 0x000fda0003f04100 */
[----:B------:R-:W-:Y:S05]  /*0600*/  @!P0 BRA `(.L_x_422) ;  /* 0x0000000800648947 */ /* 0x000fea0003800000 */
[----:B------:R-:W-:Y:S01]  /*0610*/  IMAD.IADD R9, R8, 0x1, R3 ;  /* 0x0000000108097824 */ /* 0x000fe200078e0203 */
[----:B------:R-:W-:Y:S01]  /*0620*/  BSSY.RECONVERGENT B1, `(.L_x_423) ;  /* 0x0000024000017945 */ /* 0x000fe20003800200 */
[----:B------:R-:W-:-:S03]  /*0630*/  IMAD.MOV.U32 R12, RZ, RZ, -0x1 ;  /* 0xffffffffff0c7424 */ /* 0x000fc600078e00ff */
[CC--:B------:R-:W-:Y:S02]  /*0640*/  ISETP.GT.U32.AND P1, PT, R4.reuse, R9.reuse, PT ;  /* 0x000000090400720c */ /* 0x0c0fe40003f24070 */
[CC--:B------:R-:W-:Y:S02]  /*0650*/  ISETP.GT.U32.AND P0, PT, R4.reuse, R9.reuse, PT ;  /* 0x000000090400720c */ /* 0x0c0fe40003f04070 */
[C---:B------:R-:W-:Y:S02]  /*0660*/  ISETP.GT.U32.AND.EX P1, PT, R5.reuse, RZ, PT, P1 ;  /* 0x000000ff0500720c */ /* 0x040fe40003f24110 */
[----:B------:R-:W-:Y:S02]  /*0670*/  ISETP.GT.U32.AND.EX P0, PT, R5, RZ, PT, P0 ;  /* 0x000000ff0500720c */ /* 0x000fe40003f04100 */
[----:B------:R-:W-:Y:S02]  /*0680*/  SEL R10, R4, R9, P1 ;  /* 0x00000009040a7207 */ /* 0x000fe40000800000 */
[----:B------:R-:W-:-:S02]  /*0690*/  SEL R7, RZ, 0x1, !P0 ;  /* 0x00000001ff077807 */ /* 0x000fc40004000000 */
[----:B------:R-:W-:Y:S02]  /*06a0*/  SEL R11, R5, RZ, P1 ;  /* 0x000000ff050b7207 */ /* 0x000fe40000800000 */
[----:B------:R-:W-:-:S04]  /*06b0*/  IADD3 R14, P0, P1, R10, -R7, -R9 ;  /* 0x800000070a0e7210 */ /* 0x000fc8000791e809 */
[----:B------:R-:W-:-:S04]  /*06c0*/  IADD3.X R15, PT, PT, R11, -0x1, R12, P0, P1 ;  /* 0xffffffff0b0f7810 */ /* 0x000fc800007e240c */
[----:B------:R-:W-:-:S13]  /*06d0*/  ISETP.NE.U32.AND P0, PT, R15, RZ, PT ;  /* 0x000000ff0f00720c */ /* 0x000fda0003f05070 */
[----:B------:R-:W-:Y:S05]  /*06e0*/  @P0 BRA `(.L_x_424) ;  /* 0x0000000000500947 */ /* 0x000fea0003800000 */
[----:B------:R-:W1:Y:S01]  /*06f0*/  I2F.U32.RP R9, R8 ;  /* 0x0000000800097306 */ /* 0x000e620000209000 */
[----:B------:R-:W-:Y:S01]  /*0700*/  IMAD.MOV R13, RZ, RZ, -R8 ;  /* 0x000000ffff0d7224 */ /* 0x000fe200078e0a08 */
[----:B------:R-:W-:-:S06]  /*0710*/  ISETP.NE.U32.AND P2, PT, R8, RZ, PT ;  /* 0x000000ff0800720c */ /* 0x000fcc0003f45070 */
[----:B-1----:R-:W1:Y:S02]  /*0720*/  MUFU.RCP R9, R9 ;  /* 0x0000000900097308 */ /* 0x002e640000001000 */
[----:B-1----:R-:W-:-:S06]  /*0730*/  VIADD R10, R9, 0xffffffe ;  /* 0x0ffffffe090a7836 */ /* 0x002fcc0000000000 */
[----:B------:R1:W2:Y:S02]  /*0740*/  F2I.FTZ.U32.TRUNC.NTZ R11, R10 ;  /* 0x0000000a000b7305 */ /* 0x0002a4000021f000 */
[----:B-1----:R-:W-:Y:S02]  /*0750*/  IMAD.MOV.U32 R10, RZ, RZ, RZ ;  /* 0x000000ffff0a7224 */ /* 0x002fe400078e00ff */
[----:B--2---:R-:W-:-:S04]  /*0760*/  IMAD R13, R13, R11, RZ ;  /* 0x0000000b0d0d7224 */ /* 0x004fc800078e02ff */
[----:B------:R-:W-:-:S06]  /*0770*/  IMAD.HI.U32 R11, R11, R13, R10 ;  /* 0x0000000d0b0b7227 */ /* 0x000fcc00078e000a */
[----:B------:R-:W-:-:S04]  /*0780*/  IMAD.HI.U32 R10, R11, R14, RZ ;  /* 0x0000000e0b0a7227 */ /* 0x000fc800078e00ff */
[----:B------:R-:W-:-:S04]  /*0790*/  IMAD.MOV R11, RZ, RZ, -R10 ;  /* 0x000000ffff0b7224 */ /* 0x000fc800078e0a0a */
[----:B------:R-:W-:-:S05]  /*07a0*/  IMAD R11, R8, R11, R14 ;  /* 0x0000000b080b7224 */ /* 0x000fca00078e020e */
[----:B------:R-:W-:-:S13]  /*07b0*/  ISETP.GE.U32.AND P0, PT, R11, R8, PT ;  /* 0x000000080b00720c */ /* 0x000fda0003f06070 */
[----:B------:R-:W-:Y:S02]  /*07c0*/  @P0 IMAD.IADD R11, R11, 0x1, -R8 ;  /* 0x000000010b0b0824 */ /* 0x000fe400078e0a08 */
[----:B------:R-:W-:-:S03]  /*07d0*/  @P0 VIADD R10, R10, 0x1 ;  /* 0x000000010a0a0836 */ /* 0x000fc60000000000 */
[----:B------:R-:W-:Y:S01]  /*07e0*/  ISETP.GE.U32.AND P1, PT, R11, R8, PT ;  /* 0x000000080b00720c */ /* 0x000fe20003f26070 */
[----:B------:R-:W-:-:S12]  /*07f0*/  IMAD.MOV.U32 R11, RZ, RZ, RZ ;  /* 0x000000ffff0b7224 */ /* 0x000fd800078e00ff */
[----:B------:R-:W-:Y:S02]  /*0800*/  @P1 IADD3 R10, PT, PT, R10, 0x1, RZ ;  /* 0x000000010a0a1810 */ /* 0x000fe40007ffe0ff */
[----:B------:R-:W-:Y:S01]  /*0810*/  @!P2 LOP3.LUT R10, RZ, R8, RZ, 0x33, !PT ;  /* 0x00000008ff0aa212 */ /* 0x000fe200078e33ff */
[----:B------:R-:W-:Y:S06]  /*0820*/  BRA `(.L_x_425) ;  /* 0x00000000000c7947 */ /* 0x000fec0003800000 */
.L_x_424:
[----:B------:R-:W-:Y:S01]  /*0830*/  IMAD.MOV.U32 R9, RZ, RZ, R14 ;  /* 0x000000ffff097224 */ /* 0x000fe200078e000e */
[----:B------:R-:W-:-:S07]  /*0840*/  MOV R14, 0x860 ;  /* 0x00000860000e7802 */ /* 0x000fce0000000f00 */
[----:B------:R-:W-:Y:S05]  /*0850*/  CALL.REL.NOINC `($__internal_0_$__cuda_sm20_div_u64) ;  /* 0x0000001400707944 */ /* 0x000fea0003c00000 */
.L_x_425:
[----:B------:R-:W-:Y:S05]  /*0860*/  BSYNC.RECONVERGENT B1 ;  /* 0x0000000000017941 */ /* 0x000fea0003800200 */
.L_x_423:
[----:B------:R-:W-:Y:S01]  /*0870*/  IADD3 R9, P0, PT, R10, R7, RZ ;  /* 0x000000070a097210 */ /* 0x000fe20007f1e0ff */
[----:B------:R-:W1:Y:S01]  /*0880*/  LDC R13, c[0x0][0x3a0] ;  /* 0x0000e800ff0d7b82 */ /* 0x000e620000000800 */
[----:B------:R-:W-:Y:S01]  /*0890*/  BSSY.RECONVERGENT B1, `(.L_x_426) ;  /* 0x0000033000017945 */ /* 0x000fe20003800200 */
[----:B------:R-:W-:Y:S01]  /*08a0*/  IMAD.MOV.U32 R29, RZ, RZ, R3 ;  /* 0x000000ffff1d7224 */ /* 0x000fe200078e0003 */
[C---:B------:R-:W-:Y:S01]  /*08b0*/  LOP3.LUT R7, R9.reuse, 0x3, RZ, 0xc0, !PT ;  /* 0x0000000309077812 */ /* 0x040fe200078ec0ff */
[----:B------:R-:W-:Y:S01]  /*08c0*/  IMAD.X R10, RZ, RZ, R11, P0 ;  /* 0x000000ffff0a7224 */ /* 0x000fe200000e060b */
[----:B------:R-:W-:Y:S02]  /*08d0*/  ISETP.GE.U32.AND P0, PT, R9, 0x3, PT ;  /* 0x000000030900780c */ /* 0x000fe40003f06070 */
[----:B------:R-:W-:Y:S02]  /*08e0*/  ISETP.NE.U32.AND P1, PT, R7, 0x3, PT ;  /* 0x000000030700780c */ /* 0x000fe40003f25070 */
[----:B------:R-:W-:Y:S01]  /*08f0*/  ISETP.GE.U32.AND.EX P0, PT, R10, RZ, PT, P0 ;  /* 0x000000ff0a00720c */ /* 0x000fe20003f06100 */
[----:B------:R-:W-:Y:S01]  /*0900*/  IMAD.MOV.U32 R10, RZ, RZ, R6 ;  /* 0x000000ffff0a7224 */ /* 0x000fe200078e0006 */
[----:B------:R-:W-:-:S02]  /*0910*/  ISETP.NE.AND.EX P1, PT, RZ, RZ, PT, P1 ;  /* 0x000000ffff00720c */ /* 0x000fc40003f25310 */
[----:B-1----:R-:W-:-:S11]  /*0920*/  SHF.R.S32.HI R11, RZ, 0x1f, R13 ;  /* 0x0000001fff0b7819 */ /* 0x002fd6000001140d */
[----:B------:R-:W-:Y:S05]  /*0930*/  @!P1 BRA `(.L_x_427) ;  /* 0x0000000000a09947 */ /* 0x000fea0003800000 */
[----:B------:R-:W1:Y:S01]  /*0940*/  S2UR UR7, SR_CgaCtaId ;  /* 0x00000000000779c3 */ /* 0x000e620000008800 */
[----:B------:R-:W2:Y:S01]  /*0950*/  LDCU.64 UR12, c[0x0][0x398] ;  /* 0x00007300ff0c77ac */ /* 0x000ea20008000a00 */
[C---:B------:R-:W-:Y:S01]  /*0960*/  IMAD.SHL.U32 R7, R3.reuse, 0x4, RZ ;  /* 0x0000000403077824 */ /* 0x040fe200078e00ff */
[----:B------:R-:W-:Y:S01]  /*0970*/  MOV R29, R3 ;  /* 0x00000003001d7202 */ /* 0x000fe20000000f00 */
[----:B------:R-:W-:Y:S01]  /*0980*/  IMAD.U32 R14, RZ, RZ, UR20 ;  /* 0x00000014ff0e7e24 */ /* 0x000fe2000f8e00ff */
[----:B------:R-:W-:Y:S01]  /*0990*/  UMOV UR5, 0x400 ;  /* 0x0000040000057882 */ /* 0x000fe20000000000 */
[----:B------:R-:W-:Y:S01]  /*09a0*/  IMAD.U32 R15, RZ, RZ, UR21 ;  /* 0x00000015ff0f7e24 */ /* 0x000fe2000f8e00ff */
[----:B------:R-:W-:Y:S01]  /*09b0*/  SHF.L.U64.HI R15, R3, 0x2, R6 ;  /* 0x00000002030f7819 */ /* 0x000fe20000010206 */
[----:B------:R-:W-:Y:S01]  /*09c0*/  IMAD.U32 R12, RZ, RZ, UR6 ;  /* 0x00000006ff0c7e24 */ /* 0x000fe2000f8e00ff */
[----:B------:R-:W-:Y:S01]  /*09d0*/  LEA R10, P1, R14, R7, 0x2 ;  /* 0x000000070e0a7211 */ /* 0x000fe200078210ff */
[----:B------:R-:W-:Y:S01]  /*09e0*/  VIADD R9, R9, 0x1 ;  /* 0x0000000109097836 */ /* 0x000fe20000000000 */
[----:B------:R-:W-:Y:S01]  /*09f0*/  UIADD3 UR5, UPT, UPT, UR5, 0x80, URZ ;  /* 0x0000008005057890 */ /* 0x000fe2000fffe0ff */
[----:B------:R-:W-:Y:S01]  /*0a00*/  IMAD R7, R2, UR10, RZ ;  /* 0x0000000a02077c24 */ /* 0x000fe2000f8e02ff */
[----:B------:R-:W-:-:S02]  /*0a10*/  LEA.HI.X R14, R14, R15, R12, 0x2, P1 ;  /* 0x0000000f0e0e7211 */ /* 0x000fc400008f140c */
[----:B------:R-:W-:Y:S01]  /*0a20*/  LOP3.LUT R9, R9, 0x3, RZ, 0xc0, !PT ;  /* 0x0000000309097812 */ /* 0x000fe200078ec0ff */
[----:B------:R-:W-:Y:S01]  /*0a30*/  IMAD R7, R7, UR9, RZ ;  /* 0x0000000907077c24 */ /* 0x000fe2000f8e02ff */
[----:B--2---:R-:W-:Y:S01]  /*0a40*/  IADD3 R17, P1, P2, R10, UR12, R13 ;  /* 0x0000000c0a117c10 */ /* 0x004fe2000fa3e00d */
[----:B------:R-:W-:-:S03]  /*0a50*/  IMAD.MOV.U32 R10, RZ, RZ, R6 ;  /* 0x000000ffff0a7224 */ /* 0x000fc600078e0006 */
[----:B------:R-:W-:Y:S01]  /*0a60*/  IADD3.X R18, PT, PT, R14, UR13, R11, P1, P2 ;  /* 0x0000000d0e127c10 */ /* 0x000fe20008fe440b */
[----:B-1----:R-:W-:Y:S01]  /*0a70*/  ULEA UR5, UR7, UR5, 0x18 ;  /* 0x0000000507057291 */ /* 0x002fe2000f8ec0ff */
[----:B------:R-:W-:-:S05]  /*0a80*/  IADD3 R9, P1, PT, RZ, -R9, RZ ;  /* 0x80000009ff097210 */ /* 0x000fca0007f3e0ff */
[----:B------:R-:W-:Y:S02]  /*0a90*/  VIADD R12, R13, UR5 ;  /* 0x000000050d0c7c36 */ /* 0x000fe40008000000 */
[----:B------:R-:W-:Y:S02]  /*0aa0*/  IMAD.X R16, RZ, RZ, -0x1, P1 ;  /* 0xffffffffff107424 */ /* 0x000fe400008e06ff */
[----:B------:R-:W-:-:S07]  /*0ab0*/  IMAD R12, R3, 0x4, R12 ;  /* 0x00000004030c7824 */ /* 0x000fce00078e020c */
.L_x_428:
[----:B------:R-:W-:Y:S01]  /*0ac0*/  IADD3 R9, P1, PT, R9, 0x1, RZ ;  /* 0x0000000109097810 */ /* 0x000fe20007f3e0ff */
[----:B------:R-:W-:Y:S01]  /*0ad0*/  IMAD.MOV.U32 R14, RZ, RZ, R17 ;  /* 0x000000ffff0e7224 */ /* 0x000fe200078e0011 */
[C---:B------:R-:W-:Y:S01]  /*0ae0*/  IADD3 R29, P2, PT, R8.reuse, R29, RZ ;  /* 0x0000001d081d7210 */ /* 0x040fe20007f5e0ff */
[----:B------:R-:W-:Y:S01]  /*0af0*/  IMAD.MOV.U32 R15, RZ, RZ, R18 ;  /* 0x000000ffff0f7224 */ /* 0x000fe200078e0012 */
[C---:B------:R-:W-:Y:S01]  /*0b00*/  LEA R17, P3, R8.reuse, R17, 0x2 ;  /* 0x0000001108117211 */ /* 0x040fe200078610ff */
[----:B------:R-:W-:Y:S01]  /*0b10*/  IMAD.X R16, RZ, RZ, R16, P1 ;  /* 0x000000ffff107224 */ /* 0x000fe200008e0610 */
[----:B------:R-:W-:Y:S01]  /*0b20*/  ISETP.NE.U32.AND P1, PT, R9, RZ, PT ;  /* 0x000000ff0900720c */ /* 0x000fe20003f25070 */
[----:B------:R-:W-:Y:S01]  /*0b30*/  IMAD.X R10, RZ, RZ, R10, P2 ;  /* 0x000000ffff0a7224 */ /* 0x000fe200010e060a */
[----:B------:R-:W-:Y:S01]  /*0b40*/  @!PT LDS RZ, [RZ] ;  /* 0x00000000fffff984 */ /* 0x000fe20000000800 */
[----:B------:R-:W-:Y:S01]  /*0b50*/  @!PT LDS RZ, [RZ] ;  /* 0x00000000fffff984 */ /* 0x000fe20000000800 */
[----:B------:R-:W-:Y:S01]  /*0b60*/  @!PT LDS RZ, [RZ] ;  /* 0x00000000fffff984 */ /* 0x000fe20000000800 */
[----:B------:R1:W-:Y:S01]  /*0b70*/  LDGSTS.E [R12], desc[UR22][R14.64] ;  /* 0x000000000e0c7fae */ /* 0x0003e2000b9a1016 */
[----:B------:R-:W-:Y:S02]  /*0b80*/  LEA.HI.X R18, R8, R18, RZ, 0x2, P3 ;  /* 0x0000001208127211 */ /* 0x000fe400018f14ff */
[----:B------:R-:W-:Y:S01]  /*0b90*/  ISETP.NE.AND.EX P1, PT, R16, RZ, PT, P1 ;  /* 0x000000ff1000720c */ /* 0x000fe20003f25310 */
[----:B-1----:R-:W-:-:S12]  /*0ba0*/  IMAD R12, R7, 0x4, R12 ;  /* 0x00000004070c7824 */ /* 0x002fd800078e020c */
[----:B------:R-:W-:Y:S05]  /*0bb0*/  @P1 BRA `(.L_x_428) ;  /* 0xfffffffc00c01947 */ /* 0x000fea000383ffff */
.L_x_427:
[----:B------:R-:W-:Y:S05]  /*0bc0*/  BSYNC.RECONVERGENT B1 ;  /* 0x0000000000017941 */ /* 0x000fea0003800200 */
.L_x_426:
[----:B------:R-:W-:Y:S05]  /*0bd0*/  @!P0 BRA `(.L_x_422) ;  /* 0x0000000000f08947 */ /* 0x000fea0003800000 */
[----:B------:R-:W1:Y:S01]  /*0be0*/  S2UR UR8, SR_CgaCtaId ;  /* 0x00000000000879c3 */ /* 0x000e620000008800 */
[----:B------:R-:W2:Y:S01]  /*0bf0*/  LDCU.64 UR12, c[0x0][0x398] ;  /* 0x00007300ff0c77ac */ /* 0x000ea20008000a00 */
[C---:B------:R-:W-:Y:S01]  /*0c00*/  IMAD.SHL.U32 R9, R29.reuse, 0x4, RZ ;  /* 0x000000041d097824 */ /* 0x040fe200078e00ff */
[----:B------:R-:W-:Y:S01]  /*0c10*/  MOV R14, UR20 ;  /* 0x00000014000e7c02 */ /* 0x000fe20008000f00 */
[----:B------:R-:W-:Y:S01]  /*0c20*/  IMAD.U32 R15, RZ, RZ, UR21 ;  /* 0x00000015ff0f7e24 */ /* 0x000fe2000f8e00ff */
[C---:B------:R-:W-:Y:S01]  /*0c30*/  SHF.L.U64.HI R15, R29.reuse, 0x2, R10 ;  /* 0x000000021d0f7819 */ /* 0x040fe2000001020a */
[----:B------:R-:W-:Y:S01]  /*0c40*/  IMAD.U32 R12, RZ, RZ, UR6 ;  /* 0x00000006ff0c7e24 */ /* 0x000fe2000f8e00ff */
[----:B------:R-:W-:Y:S01]  /*0c50*/  LEA R9, P0, R14, R9, 0x2 ;  /* 0x000000090e097211 */ /* 0x000fe200078010ff */
[----:B------:R-:W-:Y:S01]  /*0c60*/  UMOV UR7, 0x400 ;  /* 0x0000040000077882 */ /* 0x000fe20000000000 */
[----:B------:R-:W-:Y:S01]  /*0c70*/  IMAD.SHL.U32 R18, R8, 0x4, RZ ;  /* 0x0000000408127824 */ /* 0x000fe200078e00ff */
[----:B------:R-:W-:Y:S01]  /*0c80*/  UIADD3 UR7, UPT, UPT, UR7, 0x80, URZ ;  /* 0x0000008007077890 */ /* 0x000fe2000fffe0ff */
[----:B------:R-:W-:Y:S01]  /*0c90*/  LEA.HI.X R12, R14, R15, R12, 0x2, P0 ;  /* 0x0000000f0e0c7211 */ /* 0x000fe200000f140c */
[----:B------:R-:W-:Y:S01]  /*0ca0*/  IMAD R24, R2, UR10, RZ ;  /* 0x0000000a02187c24 */ /* 0x000fe2000f8e02ff */
[----:B------:R-:W-:Y:S01]  /*0cb0*/  IADD3 R14, P0, PT, R29, UR20, RZ ;  /* 0x000000141d0e7c10 */ /* 0x000fe2000ff1e0ff */
[----:B------:R-:W-:Y:S01]  /*0cc0*/  UMOV UR5, URZ ;  /* 0x000000ff00057c82 */ /* 0x000fe20008000000 */
[----:B------:R-:W-:Y:S01]  /*0cd0*/  SHF.R.U32.HI R19, RZ, 0x1e, R8 ;  /* 0x0000001eff137819 */ /* 0x000fe20000011608 */
[----:B------:R-:W-:Y:S01]  /*0ce0*/  IMAD R24, R24, UR9, RZ ;  /* 0x0000000918187c24 */ /* 0x000fe2000f8e02ff */
[----:B------:R-:W-:-:S02]  /*0cf0*/  IADD3.X R15, PT, PT, R10, UR6, RZ, P0, !PT ;  /* 0x000000060a0f7c10 */ /* 0x000fc400087fe4ff */
[----:B--2---:R-:W-:Y:S02]  /*0d00*/  IADD3 R7, P1, PT, R13, UR12, RZ ;  /* 0x0000000c0d077c10 */ /* 0x004fe4000ff3e0ff */
[C---:B------:R-:W-:Y:S01]  /*0d10*/  SHF.L.U64.HI R15, R14.reuse, 0x2, R15 ;  /* 0x000000020e0f7819 */ /* 0x040fe2000001020f */
[----:B------:R-:W-:Y:S01]  /*0d20*/  IMAD.SHL.U32 R14, R14, 0x4, RZ ;  /* 0x000000040e0e7824 */ /* 0x000fe200078e00ff */
[----:B------:R-:W-:Y:S01]  /*0d30*/  IADD3.X R11, PT, PT, R11, UR13, RZ, P1, !PT ;  /* 0x0000000d0b0b7c10 */ /* 0x000fe20008ffe4ff */
[----:B-1----:R-:W-:Y:S01]  /*0d40*/  ULEA UR7, UR8, UR7, 0x18 ;  /* 0x0000000708077291 */ /* 0x002fe2000f8ec0ff */
[-C--:B------:R-:W-:Y:S01]  /*0d50*/  IADD3 R22, P1, PT, R18, R9.reuse, RZ ;  /* 0x0000000912167210 */ /* 0x080fe20007f3e0ff */
[C---:B------:R-:W-:Y:S01]  /*0d60*/  IMAD.WIDE.U32 R14, R8.reuse, 0xc, R14 ;  /* 0x0000000c080e7825 */ /* 0x040fe200078e000e */
[----:B------:R-:W-:-:S03]  /*0d70*/  LEA R20, P0, R8, R9, 0x3 ;  /* 0x0000000908147211 */ /* 0x000fc600078018ff */
[----:B------:R-:W-:Y:S01]  /*0d80*/  VIADD R16, R13, UR7 ;  /* 0x000000070d107c36 */ /* 0x000fe20008000000 */
[----:B------:R-:W-:Y:S01]  /*0d90*/  LEA.HI.X R26, R8, R12, RZ, 0x3, P0 ;  /* 0x0000000c081a7211 */ /* 0x000fe200000f1cff */
[----:B------:R-:W-:Y:S02]  /*0da0*/  IMAD.X R28, R19, 0x1, R12, P1 ;  /* 0x00000001131c7824 */ /* 0x000fe400008e060c */
[----:B------:R-:W-:Y:S02]  /*0db0*/  IMAD R13, R29, 0x4, R16 ;  /* 0x000000041d0d7824 */ /* 0x000fe400078e0210 */
[----:B------:R-:W-:Y:S02]  /*0dc0*/  VIADD R23, R15, UR5 ;  /* 0x000000050f177c36 */ /* 0x000fe40008000000 */
[C-C-:B------:R-:W-:Y:S02]  /*0dd0*/  IMAD R21, R24.reuse, 0x4, R13.reuse ;  /* 0x0000000418157824 */ /* 0x140fe400078e020d */
[----:B------:R-:W-:-:S02]  /*0de0*/  IMAD R25, R24, 0x8, R13 ;  /* 0x0000000818197824 */ /* 0x000fc400078e020d */
[----:B------:R-:W-:-:S07]  /*0df0*/  IMAD R27, R24, 0xc, R13 ;  /* 0x0000000c181b7824 */ /* 0x000fce00078e020d */
.L_x_429:
[----:B------:R-:W-:-:S04]  /*0e00*/  IADD3 R16, P0, PT, R7, R9, RZ ;  /* 0x0000000907107210 */ /* 0x000fc80007f1e0ff */
[----:B------:R-:W-:-:S05]  /*0e10*/  IADD3.X R17, PT, PT, R11, R12, RZ, P0, !PT ;  /* 0x0000000c0b117210 */ /* 0x000fca00007fe4ff */
[----:B------:R-:W-:Y:S01]  /*0e20*/  @!PT LDS RZ, [RZ] ;  /* 0x00000000fffff984 */ /* 0x000fe20000000800 */
[----:B------:R-:W-:Y:S01]  /*0e30*/  @!PT LDS RZ, [RZ] ;  /* 0x00000000fffff984 */ /* 0x000fe20000000800 */
[----:B------:R-:W-:Y:S01]  /*0e40*/  @!PT LDS RZ, [RZ] ;  /* 0x00000000fffff984 */ /* 0x000fe20000000800 */
[----:B------:R1:W-:Y:S02]  /*0e50*/  LDGSTS.E [R13], desc[UR22][R16.64] ;  /* 0x00000000100d7fae */ /* 0x0003e4000b9a1016 */
[----:B-1----:R-:W-:Y:S01]  /*0e60*/  IADD3 R16, P0, PT, R7, R22, RZ ;  /* 0x0000001607107210 */ /* 0x002fe20007f1e0ff */
[----:B------:R-:W-:-:S04]  /*0e70*/  IMAD R13, R24, 0x10, R13 ;  /* 0x00000010180d7824 */ /* 0x000fc800078e020d */
[----:B------:R-:W-:-:S05]  /*0e80*/  IMAD.X R17, R11, 0x1, R28, P0 ;  /* 0x000000010b117824 */ /* 0x000fca00000e061c */
[----:B------:R1:W-:Y:S02]  /*0e90*/  LDGSTS.E [R21], desc[UR22][R16.64] ;  /* 0x0000000010157fae */ /* 0x0003e4000b9a1016 */
[----:B-1----:R-:W-:Y:S01]  /*0ea0*/  IADD3 R16, P0, PT, R7, R20, RZ ;  /* 0x0000001407107210 */ /* 0x002fe20007f1e0ff */
[----:B------:R-:W-:-:S04]  /*0eb0*/  IMAD R21, R24, 0x10, R21 ;  /* 0x0000001018157824 */ /* 0x000fc800078e0215 */
[----:B------:R-:W-:-:S05]  /*0ec0*/  IMAD.X R17, R11, 0x1, R26, P0 ;  /* 0x000000010b117824 */ /* 0x000fca00000e061a */
[----:B------:R1:W-:Y:S02]  /*0ed0*/  LDGSTS.E [R25], desc[UR22][R16.64] ;  /* 0x0000000010197fae */ /* 0x0003e4000b9a1016 */
[----:B-1----:R-:W-:Y:S01]  /*0ee0*/  IADD3 R16, P0, PT, R7, R14, RZ ;  /* 0x0000000e07107210 */ /* 0x002fe20007f1e0ff */
[----:B------:R-:W-:Y:S01]  /*0ef0*/  IMAD R25, R24, 0x10, R25 ;  /* 0x0000001018197824 */ /* 0x000fe200078e0219 */
[----:B------:R-:W-:-:S03]  /*0f00*/  LEA R7, P1, R8, R7, 0x4 ;  /* 0x0000000708077211 */ /* 0x000fc600078220ff */
[----:B------:R-:W-:Y:S01]  /*0f10*/  IMAD.X R17, R11, 0x1, R23, P0 ;  /* 0x000000010b117824 */ /* 0x000fe200000e0617 */
[----:B------:R-:W-:Y:S02]  /*0f20*/  IADD3 R29, P0, PT, R18, R29, RZ ;  /* 0x0000001d121d7210 */ /* 0x000fe40007f1e0ff */
[----:B------:R-:W-:Y:S02]  /*0f30*/  LEA.HI.X R11, R8, R11, RZ, 0x4, P1 ;  /* 0x0000000b080b7211 */ /* 0x000fe400008f24ff */
[----:B------:R1:W-:Y:S01]  /*0f40*/  LDGSTS.E [R27], desc[UR22][R16.64] ;  /* 0x00000000101b7fae */ /* 0x0003e2000b9a1016 */
[----:B------:R-:W-:Y:S01]  /*0f50*/  IMAD.X R10, R19, 0x1, R10, P0 ;  /* 0x00000001130a7824 */ /* 0x000fe200000e060a */
[----:B------:R-:W-:-:S04]  /*0f60*/  ISETP.GE.U32.AND P0, PT, R29, R4, PT ;  /* 0x000000041d00720c */ /* 0x000fc80003f06070 */
[----:B------:R-:W-:Y:S01]  /*0f70*/  ISETP.GE.U32.AND.EX P0, PT, R10, R5, PT, P0 ;  /* 0x000000050a00720c */ /* 0x000fe20003f06100 */
[----:B-1----:R-:W-:-:S12]  /*0f80*/  IMAD R27, R24, 0x10, R27 ;  /* 0x00000010181b7824 */ /* 0x002fd800078e021b */
[----:B------:R-:W-:Y:S05]  /*0f90*/  @!P0 BRA `(.L_x_429) ;  /* 0xfffffffc00988947 */ /* 0x000fea000383ffff */
.L_x_422:
[----:B------:R-:W-:Y:S05]  /*0fa0*/  BSYNC.RECONVERGENT B0 ;  /* 0x0000000000007941 */ /* 0x000fea0003800200 */
.L_x_421:
[----:B------:R-:W-:Y:S01]  /*0fb0*/  ISETP.GT.U32.AND P0, PT, R4, R3, PT ;  /* 0x000000030400720c */ /* 0x000fe20003f04070 */
[----:B------:R-:W0:Y:S01]  /*0fc0*/  LDGDEPBAR ;  /* 0x00000000000079af */ /* 0x000e220000000000 */
[----:B------:R-:W-:Y:S02]  /*0fd0*/  BSSY.RECONVERGENT B0, `(.L_x_430) ;  /* 0x000009c000007945 */ /* 0x000fe40003800200 */
[----:B------:R-:W-:-:S13]  /*0fe0*/  ISETP.GT.U32.AND.EX P0, PT, R5, R6, PT, P0 ;  /* 0x000000060500720c */ /* 0x000fda0003f04100 */
        /* <DEDUP_REMOVED lines=17> */
[----:B------:R-:W-:Y:S01]  /*1100*/  ISETP.NE.U32.AND P2, PT, R8, RZ, PT ;  /* 0x000000ff0800720c */ /* 0x000fe20003f45070 */
[----:B------:R-:W-:-:S05]  /*1110*/  IMAD.MOV.U32 R10, RZ, RZ, RZ ;  /* 0x000000ffff0a7224 */ /* 0x000fca00078e00ff */
[----:B-1----:R-:W1:Y:S02]  /*1120*/  MUFU.RCP R13, R13 ;  /* 0x0000000d000d7308 */ /* 0x002e640000001000 */
[----:B-1----:R-:W-:-:S06]  /*1130*/  IADD3 R11, PT, PT, R13, 0xffffffe, RZ ;  /* 0x0ffffffe0d0b7810 */ /* 0x002fcc0007ffe0ff */
[----:B------:R-:W1:Y:S02]  /*1140*/  F2I.FTZ.U32.TRUNC.NTZ R11, R11 ;  /* 0x0000000b000b7305 */ /* 0x000e64000021f000 */
[----:B-1----:R-:W-:-:S04]  /*1150*/  IMAD R9, R9, R11, RZ ;  /* 0x0000000b09097224 */ /* 0x002fc800078e02ff */
[----:B------:R-:W-:-:S04]  /*1160*/  IMAD.HI.U32 R9, R11, R9, R10 ;  /* 0x000000090b097227 */ /* 0x000fc800078e000a */
[----:B------:R-:W-:Y:S02]  /*1170*/  IMAD.MOV.U32 R11, RZ, RZ, RZ ;  /* 0x000000ffff0b7224 */ /* 0x000fe400078e00ff */
[----:B------:R-:W-:-:S04]  /*1180*/  IMAD.HI.U32 R10, R9, R12, RZ ;  /* 0x0000000c090a7227 */ /* 0x000fc800078e00ff */
[----:B------:R-:W-:-:S04]  /*1190*/  IMAD.MOV R9, RZ, RZ, -R10 ;  /* 0x000000ffff097224 */ /* 0x000fc800078e0a0a */
[----:B------:R-:W-:-:S05]  /*11a0*/  IMAD R9, R8, R9, R12 ;  /* 0x0000000908097224 */ /* 0x000fca00078e020c */
[----:B------:R-:W-:-:S13]  /*11b0*/  ISETP.GE.U32.AND P0, PT, R9, R8, PT ;  /* 0x000000080900720c */ /* 0x000fda0003f06070 */
[----:B------:R-:W-:Y:S02]  /*11c0*/  @P0 IMAD.IADD R9, R9, 0x1, -R8 ;  /* 0x0000000109090824 */ /* 0x000fe400078e0a08 */
[----:B------:R-:W-:-:S03]  /*11d0*/  @P0 VIADD R10, R10, 0x1 ;  /* 0x000000010a0a0836 */ /* 0x000fc60000000000 */
[----:B------:R-:W-:-:S13]  /*11e0*/  ISETP.GE.U32.AND P1, PT, R9, R8, PT ;  /* 0x000000080900720c */ /* 0x000fda0003f26070 */
[----:B------:R-:W-:Y:S01]  /*11f0*/  @P1 VIADD R10, R10, 0x1 ;  /* 0x000000010a0a1836 */ /* 0x000fe20000000000 */
[----:B------:R-:W-:Y:S01]  /*1200*/  @!P2 LOP3.LUT R10, RZ, R8, RZ, 0x33, !PT ;  /* 0x00000008ff0aa212 */ /* 0x000fe200078e33ff */
[----:B------:R-:W-:Y:S06]  /*1210*/  BRA `(.L_x_434) ;  /* 0x00000000000c7947 */ /* 0x000fec0003800000 */
.L_x_433:
[----:B------:R-:W-:Y:S01]  /*1220*/  IMAD.MOV.U32 R9, RZ, RZ, R12 ;  /* 0x000000ffff097224 */ /* 0x000fe200078e000c */
[----:B------:R-:W-:-:S07]  /*1230*/  MOV R14, 0x1250 ;  /* 0x00001250000e7802 */ /* 0x000fce0000000f00 */
[----:B------:R-:W-:Y:S05]  /*1240*/  CALL.REL.NOINC `($__internal_0_$__cuda_sm20_div_u64) ;  /* 0x0000000800f47944 */ /* 0x000fea0003c00000 */
.L_x_434:
[----:B------:R-:W-:Y:S05]  /*1250*/  BSYNC.RECONVERGENT B1 ;  /* 0x0000000000017941 */ /* 0x000fea0003800200 */
.L_x_432:
[----:B------:R-:W-:Y:S01]  /*1260*/  IADD3 R7, P0, PT, R10, R7, RZ ;  /* 0x000000070a077210 */ /* 0x000fe20007f1e0ff */
[----:B------:R-:W1:Y:S01]  /*1270*/  LDC R12, c[0x0][0x3b0] ;  /* 0x0000ec00ff0c7b82 */ /* 0x000e620000000800 */
[----:B------:R-:W-:Y:S02]  /*1280*/  BSSY.RECONVERGENT B1, `(.L_x_435) ;  /* 0x0000031000017945 */ /* 0x000fe40003800200 */
[C---:B------:R-:W-:Y:S01]  /*1290*/  LOP3.LUT R9, R7.reuse, 0x3, RZ, 0xc0, !PT ;  /* 0x0000000307097812 */ /* 0x040fe200078ec0ff */
[----:B------:R-:W-:Y:S01]  /*12a0*/  IMAD.X R10, RZ, RZ, R11, P0 ;  /* 0x000000ffff0a7224 */ /* 0x000fe200000e060b */
[----:B------:R-:W-:Y:S02]  /*12b0*/  ISETP.GE.U32.AND P0, PT, R7, 0x3, PT ;  /* 0x000000030700780c */ /* 0x000fe40003f06070 */
[----:B------:R-:W-:Y:S02]  /*12c0*/  ISETP.NE.U32.AND P1, PT, R9, 0x3, PT ;  /* 0x000000030900780c */ /* 0x000fe40003f25070 */
[----:B------:R-:W-:-:S02]  /*12d0*/  ISETP.GE.U32.AND.EX P0, PT, R10, RZ, PT, P0 ;  /* 0x000000ff0a00720c */ /* 0x000fc40003f06100 */
[----:B------:R-:W-:Y:S02]  /*12e0*/  ISETP.NE.AND.EX P1, PT, RZ, RZ, PT, P1 ;  /* 0x000000ffff00720c */ /* 0x000fe40003f25310 */
[----:B-1----:R-:W-:-:S11]  /*12f0*/  SHF.R.S32.HI R13, RZ, 0x1f, R12 ;  /* 0x0000001fff0d7819 */ /* 0x002fd6000001140c */
[----:B------:R-:W-:Y:S05]  /*1300*/  @!P1 BRA `(.L_x_436) ;  /* 0x0000000000a09947 */ /* 0x000fea0003800000 */
[----:B------:R-:W1:Y:S01]  /*1310*/  S2UR UR7, SR_CgaCtaId ;  /* 0x00000000000779c3 */ /* 0x000e620000008800 */
[----:B------:R-:W2:Y:S01]  /*1320*/  LDCU.64 UR12, c[0x0][0x3a8] ;  /* 0x00007500ff0c77ac */ /* 0x000ea20008000a00 */
[----:B------:R-:W-:Y:S01]  /*1330*/  IMAD.U32 R10, RZ, RZ, UR20 ;  /* 0x00000014ff0a7e24 */ /* 0x000fe2000f8e00ff */
[----:B------:R-:W-:Y:S01]  /*1340*/  SHF.L.U32 R15, R3, 0x2, RZ ;  /* 0x00000002030f7819 */ /* 0x000fe200000006ff */
[----:B------:R-:W-:Y:S01]  /*1350*/  VIADD R9, R7, 0x1 ;  /* 0x0000000107097836 */ /* 0x000fe20000000000 */
[----:B------:R-:W-:Y:S01]  /*1360*/  UMOV UR5, 0x400 ;  /* 0x0000040000057882 */ /* 0x000fe20000000000 */
[----:B------:R-:W-:Y:S01]  /*1370*/  IMAD.U32 R16, RZ, RZ, UR6 ;  /* 0x00000006ff107e24 */ /* 0x000fe2000f8e00ff */
[----:B------:R-:W-:Y:S01]  /*1380*/  UIADD3 UR5, UPT, UPT, UR5, 0x80, URZ ;  /* 0x0000008005057890 */ /* 0x000fe2000fffe0ff */
[----:B------:R-:W3:Y:S01]  /*1390*/  LDC R14, c[0x0][0x388] ;  /* 0x0000e200ff0e7b82 */ /* 0x000ee20000000800 */
[----:B------:R-:W-:Y:S01]  /*13a0*/  SHF.L.U64.HI R7, R3, 0x2, R6 ;  /* 0x0000000203077819 */ /* 0x000fe20000010206 */
[----:B------:R-:W-:Y:S01]  /*13b0*/  IMAD.U32 R11, RZ, RZ, UR21 ;  /* 0x00000015ff0b7e24 */ /* 0x000fe2000f8e00ff */
[----:B------:R-:W-:Y:S01]  /*13c0*/  LEA R15, P1, R10, R15, 0x2 ;  /* 0x0000000f0a0f7211 */ /* 0x000fe200078210ff */
[----:B------:R-:W-:Y:S01]  /*13d0*/  IMAD R11, R2, UR10, RZ ;  /* 0x0000000a020b7c24 */ /* 0x000fe2000f8e02ff */
[----:B------:R-:W-:-:S02]  /*13e0*/  LOP3.LUT R9, R9, 0x3, RZ, 0xc0, !PT ;  /* 0x0000000309097812 */ /* 0x000fc400078ec0ff */
[----:B------:R-:W-:Y:S01]  /*13f0*/  LEA.HI.X R16, R10, R7, R16, 0x2, P1 ;  /* 0x000000070a107211 */ /* 0x000fe200008f1410 */
[----:B------:R-:W-:Y:S01]  /*1400*/  IMAD R18, R11, UR9, RZ ;  /* 0x000000090b127c24 */ /* 0x000fe2000f8e02ff */
[----:B------:R-:W-:Y:S02]  /*1410*/  IADD3 R9, P3, PT, RZ, -R9, RZ ;  /* 0x80000009ff097210 */ /* 0x000fe40007f7e0ff */
[----:B--2---:R-:W-:-:S04]  /*1420*/  IADD3 R15, P1, P2, R15, UR12, R12 ;  /* 0x0000000c0f0f7c10 */ /* 0x004fc8000fa3e00c */
[----:B------:R-:W-:Y:S01]  /*1430*/  IADD3.X R16, PT, PT, R16, UR13, R13, P1, P2 ;  /* 0x0000000d10107c10 */ /* 0x000fe20008fe440d */
[----:B-1----:R-:W-:-:S06]  /*1440*/  ULEA UR5, UR7, UR5, 0x18 ;  /* 0x0000000507057291 */ /* 0x002fcc000f8ec0ff */
[----:B------:R-:W-:-:S04]  /*1450*/  VIADD R7, R12, UR5 ;  /* 0x000000050c077c36 */ /* 0x000fc80008000000 */
[----:B---3--:R-:W-:Y:S02]  /*1460*/  IMAD R10, R14, 0x200, R7 ;  /* 0x000002000e0a7824 */ /* 0x008fe400078e0207 */
[----:B------:R-:W-:Y:S02]  /*1470*/  IMAD.X R14, RZ, RZ, -0x1, P3 ;  /* 0xffffffffff0e7424 */ /* 0x000fe400018e06ff */
[----:B------:R-:W-:-:S07]  /*1480*/  IMAD R7, R3, 0x4, R10 ;  /* 0x0000000403077824 */ /* 0x000fce00078e020a */
.L_x_437:
[----:B------:R-:W-:Y:S01]  /*1490*/  IADD3 R9, P1, PT, R9, 0x1, RZ ;  /* 0x0000000109097810 */ /* 0x000fe20007f3e0ff */
[----:B------:R-:W-:Y:S01]  /*14a0*/  IMAD.MOV.U32 R10, RZ, RZ, R15 ;  /* 0x000000ffff0a7224 */ /* 0x000fe200078e000f */
[C---:B------:R-:W-:Y:S01]  /*14b0*/  IADD3 R3, P2, PT, R8.reuse, R3, RZ ;  /* 0x0000000308037210 */ /* 0x040fe20007f5e0ff */
[----:B------:R-:W-:Y:S01]  /*14c0*/  IMAD.MOV.U32 R11, RZ, RZ, R16 ;  /* 0x000000ffff0b7224 */ /* 0x000fe200078e0010 */
[----:B------:R-:W-:Y:S01]  /*14d0*/  LEA R15, P3, R8, R15, 0x2 ;  /* 0x0000000f080f7211 */ /* 0x000fe200078610ff */
[----:B------:R-:W-:Y:S01]  /*14e0*/  IMAD.X R14, RZ, RZ, R14, P1 ;  /* 0x000000ffff0e7224 */ /* 0x000fe200008e060e */
[----:B------:R-:W-:Y:S02]  /*14f0*/  ISETP.NE.U32.AND P1, PT, R9, RZ, PT ;  /* 0x000000ff0900720c */ /* 0x000fe40003f25070 */
[----:B------:R-:W-:Y:S01]  /*1500*/  @!PT LDS RZ, [RZ] ;  /* 0x00000000fffff984 */ /* 0x000fe20000000800 */
[----:B------:R-:W-:Y:S01]  /*1510*/  @!PT LDS RZ, [RZ] ;  /* 0x00000000fffff984 */ /* 0x000fe20000000800 */
[----:B------:R-:W-:Y:S01]  /*1520*/  @!PT LDS RZ, [RZ] ;  /* 0x00000000fffff984 */ /* 0x000fe20000000800 */
[----:B------:R1:W-:Y:S01]  /*1530*/  LDGSTS.E [R7+0x80], desc[UR22][R10.64] ;  /* 0x000800000a077fae */ /* 0x0003e2000b9a1016 */
[----:B------:R-:W-:Y:S02]  /*1540*/  IADD3.X R6, PT, PT, RZ, R6, RZ, P2, !PT ;  /* 0x00000006ff067210 */ /* 0x000fe400017fe4ff */
[----:B------:R-:W-:-:S02]  /*1550*/  ISETP.NE.AND.EX P1, PT, R14, RZ, PT, P1 ;  /* 0x000000ff0e00720c */ /* 0x000fc40003f25310 */
[----:B------:R-:W-:Y:S01]  /*1560*/  LEA.HI.X R16, R8, R16, RZ, 0x2, P3 ;  /* 0x0000001008107211 */ /* 0x000fe200018f14ff */
[----:B-1----:R-:W-:-:S10]  /*1570*/  IMAD R7, R18, 0x4, R7 ;  /* 0x0000000412077824 */ /* 0x002fd400078e0207 */
[----:B------:R-:W-:Y:S05]  /*1580*/  @P1 BRA `(.L_x_437) ;  /* 0xfffffffc00c01947 */ /* 0x000fea000383ffff */
.L_x_436:
[----:B------:R-:W-:Y:S05]  /*1590*/  BSYNC.RECONVERGENT B1 ;  /* 0x0000000000017941 */ /* 0x000fea0003800200 */
.L_x_435:
[----:B------:R-:W-:Y:S05]  /*15a0*/  @!P0 BRA `(.L_x_431) ;  /* 0x0000000000f88947 */ /* 0x000fea0003800000 */
[----:B------:R-:W1:Y:S01]  /*15b0*/  S2UR UR7, SR_CgaCtaId ;  /* 0x00000000000779c3 */ /* 0x000e620000008800 */
[----:B------:R-:W-:Y:S01]  /*15c0*/  UMOV UR5, 0x400 ;  /* 0x0000040000057882 */ /* 0x000fe20000000000 */
[----:B------:R-:W2:Y:S01]  /*15d0*/  LDCU.64 UR12, c[0x0][0x3a8] ;  /* 0x00007500ff0c77ac */ /* 0x000ea20008000a00 */
[C---:B------:R-:W-:Y:S01]  /*15e0*/  IADD3 R14, P0, PT, R3.reuse, UR20, RZ ;  /* 0x00000014030e7c10 */ /* 0x040fe2000ff1e0ff */
[C---:B------:R-:W-:Y:S01]  /*15f0*/  IMAD.SHL.U32 R9, R3.reuse, 0x4, RZ ;  /* 0x0000000403097824 */ /* 0x040fe200078e00ff */
[----:B------:R-:W-:Y:S01]  /*1600*/  UIADD3 UR5, UPT, UPT, UR5, 0x80, URZ ;  /* 0x0000008005057890 */ /* 0x000fe2000fffe0ff */
[----:B------:R-:W-:Y:S02]  /*1610*/  IMAD.U32 R10, RZ, RZ, UR20 ;  /* 0x00000014ff0a7e24 */ /* 0x000fe4000f8e00ff */
[----:B------:R-:W3:Y:S01]  /*1620*/  LDC R16, c[0x0][0x388] ;  /* 0x0000e200ff107b82 */ /* 0x000ee20000000800 */
[----:B------:R-:W-:Y:S01]  /*1630*/  IMAD.U32 R11, RZ, RZ, UR21 ;  /* 0x00000015ff0b7e24 */ /* 0x000fe2000f8e00ff */
[----:B------:R-:W-:Y:S01]  /*1640*/  SHF.L.U64.HI R11, R3, 0x2, R6 ;  /* 0x00000002030b7819 */ /* 0x000fe20000010206 */
[----:B------:R-:W-:Y:S01]  /*1650*/  IMAD.U32 R17, RZ, RZ, UR6 ;  /* 0x00000006ff117e24 */ /* 0x000fe2000f8e00ff */
[----:B------:R-:W-:Y:S01]  /*1660*/  LEA R9, P2, R10, R9, 0x2 ;  /* 0x000000090a097211 */ /* 0x000fe200078410ff */
[----:B------:R-:W-:-:S03]  /*1670*/  IMAD R21, R2, UR10, RZ ;  /* 0x0000000a02157c24 */ /* 0x000fc6000f8e02ff */
[----:B------:R-:W-:Y:S01]  /*1680*/  LEA.HI.X R10, R10, R11, R17, 0x2, P2 ;  /* 0x0000000b0a0a7211 */ /* 0x000fe200010f1411 */
[----:B------:R-:W-:Y:S01]  /*1690*/  IMAD R21, R21, UR9, RZ ;  /* 0x0000000915157c24 */ /* 0x000fe2000f8e02ff */
[----:B--2---:R-:W-:Y:S01]  /*16a0*/  IADD3 R7, P1, PT, R12, UR12, RZ ;  /* 0x0000000c0c077c10 */ /* 0x004fe2000ff3e0ff */
[----:B-1----:R-:W-:-:S03]  /*16b0*/  ULEA UR5, UR7, UR5, 0x18 ;  /* 0x0000000507057291 */ /* 0x002fc6000f8ec0ff */
[----:B------:R-:W-:Y:S02]  /*16c0*/  IADD3.X R11, PT, PT, R13, UR13, RZ, P1, !PT ;  /* 0x0000000d0d0b7c10 */ /* 0x000fe40008ffe4ff */
[----:B------:R-:W-:Y:S02]  /*16d0*/  SHF.R.U32.HI R13, RZ, 0x1e, R8 ;  /* 0x0000001eff0d7819 */ /* 0x000fe40000011608 */
[----:B------:R-:W-:Y:S01]  /*16e0*/  LEA R22, P1, R8, R9, 0x3 ;  /* 0x0000000908167211 */ /* 0x000fe200078218ff */
[----:B------:R-:W-:Y:S01]  /*16f0*/  VIADD R15, R12, UR5 ;  /* 0x000000050c0f7c36 */ /* 0x000fe20008000000 */
[----:B------:R-:W-:Y:S01]  /*1700*/  UMOV UR5, URZ ;  /* 0x000000ff00057c82 */ /* 0x000fe20008000000 */
[C---:B------:R-:W-:Y:S01]  /*1710*/  IMAD.SHL.U32 R12, R8.reuse, 0x4, RZ ;  /* 0x00000004080c7824 */ /* 0x040fe200078e00ff */
[----:B------:R-:W-:Y:S01]  /*1720*/  LEA.HI.X R28, R8, R10, RZ, 0x3, P1 ;  /* 0x0000000a081c7211 */ /* 0x000fe200008f1cff */
[----:B---3--:R-:W-:Y:S01]  /*1730*/  IMAD R16, R16, 0x200, R15 ;  /* 0x0000020010107824 */ /* 0x008fe200078e020f */
[----:B------:R-:W-:-:S02]  /*1740*/  IADD3.X R15, PT, PT, R6, UR6, RZ, P0, !PT ;  /* 0x00000006060f7c10 */ /* 0x000fc400087fe4ff */
[----:B------:R-:W-:Y:S01]  /*1750*/  IADD3 R20, P0, PT, R12, R9, RZ ;  /* 0x000000090c147210 */ /* 0x000fe20007f1e0ff */
[----:B------:R-:W-:Y:S01]  /*1760*/  IMAD R2, R3, 0x4, R16 ;  /* 0x0000000403027824 */ /* 0x000fe200078e0210 */
[C---:B------:R-:W-:Y:S01]  /*1770*/  SHF.L.U64.HI R15, R14.reuse, 0x2, R15 ;  /* 0x000000020e0f7819 */ /* 0x040fe2000001020f */
[----:B------:R-:W-:Y:S01]  /*1780*/  IMAD.SHL.U32 R14, R14, 0x4, RZ ;  /* 0x000000040e0e7824 */ /* 0x000fe200078e00ff */
[----:B------:R-:W-:Y:S01]  /*1790*/  IADD3.X R26, PT, PT, R13, R10, RZ, P0, !PT ;  /* 0x0000000a0d1a7210 */ /* 0x000fe200007fe4ff */
[----:B------:R-:W-:Y:S02]  /*17a0*/  IMAD R24, R21, 0x4, R2 ;  /* 0x0000000415187824 */ /* 0x000fe400078e0202 */
[----:B------:R-:W-:-:S04]  /*17b0*/  IMAD.WIDE.U32 R14, R8, 0xc, R14 ;  /* 0x0000000c080e7825 */ /* 0x000fc800078e000e */
[----:B------:R-:W-:Y:S02]  /*17c0*/  VIADD R23, R15, UR5 ;  /* 0x000000050f177c36 */ /* 0x000fe40008000000 */
[C-C-:B------:R-:W-:Y:S02]  /*17d0*/  IMAD R25, R21.reuse, 0x8, R2.reuse ;  /* 0x0000000815197824 */ /* 0x140fe400078e0202 */
[----:B------:R-:W-:-:S07]  /*17e0*/  IMAD R27, R21, 0xc, R2 ;  /* 0x0000000c151b7824 */ /* 0x000fce00078e0202 */
.L_x_438:
[----:B------:R-:W-:-:S05]  /*17f0*/  IADD3 R18, P0, PT, R7, R9, RZ ;  /* 0x0000000907127210 */ /* 0x000fca0007f1e0ff */
[----:B------:R-:W-:Y:S01]  /*1800*/  IMAD.X R19, R11, 0x1, R10, P0 ;  /* 0x000000010b137824 */ /* 0x000fe200000e060a */
[----:B------:R-:W-:-:S04]  /*1810*/  IADD3 R16, P0, PT, R7, R20, RZ ;  /* 0x0000001407107210 */ /* 0x000fc80007f1e0ff */
[----:B------:R-:W-:Y:S01]  /*1820*/  @!PT LDS RZ, [RZ] ;  /* 0x00000000fffff984 */ /* 0x000fe20000000800 */
[----:B------:R-:W-:Y:S01]  /*1830*/  @!PT LDS RZ, [RZ] ;  /* 0x00000000fffff984 */ /* 0x000fe20000000800 */
[----:B------:R-:W-:Y:S01]  /*1840*/  @!PT LDS RZ, [RZ] ;  /* 0x00000000fffff984 */ /* 0x000fe20000000800 */
[----:B------:R1:W-:Y:S01]  /*1850*/  LDGSTS.E [R2+0x80], desc[UR22][R18.64] ;  /* 0x0008000012027fae */ /* 0x0003e2000b9a1016 */
[----:B------:R-:W-:-:S05]  /*1860*/  IMAD.X R17, R11, 0x1, R26, P0 ;  /* 0x000000010b117824 */ /* 0x000fca00000e061a */
[----:B------:R2:W-:Y:S01]  /*1870*/  LDGSTS.E [R24+0x80], desc[UR22][R16.64] ;  /* 0x0008000010187fae */ /* 0x0005e2000b9a1016 */
[----:B-1----:R-:W-:Y:S01]  /*1880*/  IMAD R2, R21, 0x10, R2 ;  /* 0x0000001015027824 */ /* 0x002fe200078e0202 */
[----:B--2---:R-:W-:Y:S01]  /*1890*/  IADD3 R16, P0, PT, R7, R22, RZ ;  /* 0x0000001607107210 */ /* 0x004fe20007f1e0ff */
[----:B------:R-:W-:-:S04]  /*18a0*/  IMAD R24, R21, 0x10, R24 ;  /* 0x0000001015187824 */ /* 0x000fc800078e0218 */
[----:B------:R-:W-:Y:S01]  /*18b0*/  IMAD.X R17, R11, 0x1, R28, P0 ;  /* 0x000000010b117824 */ /* 0x000fe200000e061c */
[----:B------:R-:W-:Y:S02]  /*18c0*/  IADD3 R18, P0, PT, R7, R14, RZ ;  /* 0x0000000e07127210 */ /* 0x000fe40007f1e0ff */
[----:B------:R-:W-:Y:S02]  /*18d0*/  LEA R7, P1, R8, R7, 0x4 ;  /* 0x0000000708077211 */ /* 0x000fe400078220ff */
[----:B------:R1:W-:Y:S01]  /*18e0*/  LDGSTS.E [R25+0x80], desc[UR22][R16.64] ;  /* 0x0008000010197fae */ /* 0x0003e2000b9a1016 */
[----:B------:R-:W-:Y:S01]  /*18f0*/  IMAD.X R19, R11, 0x1, R23, P0 ;  /* 0x000000010b137824 */ /* 0x000fe200000e0617 */
[----:B------:R-:W-:Y:S02]  /*1900*/  IADD3 R3, P0, PT, R12, R3, RZ ;  /* 0x000000030c037210 */ /* 0x000fe40007f1e0ff */
[----:B------:R-:W-:Y:S02]  /*1910*/  LEA.HI.X R11, R8, R11, RZ, 0x4, P1 ;  /* 0x0000000b080b7211 */ /* 0x000fe400008f24ff */
[----:B------:R2:W-:Y:S01]  /*1920*/  LDGSTS.E [R27+0x80], desc[UR22][R18.64] ;  /* 0x00080000121b7fae */ /* 0x0005e2000b9a1016 */
[----:B------:R-:W-:Y:S01]  /*1930*/  IMAD.X R6, R13, 0x1, R6, P0 ;  /* 0x000000010d067824 */ /* 0x000fe200000e0606 */
[----:B------:R-:W-:-:S04]  /*1940*/  ISETP.GE.U32.AND P0, PT, R3, R4, PT ;  /* 0x000000040300720c */ /* 0x000fc80003f06070 */
[----:B------:R-:W-:Y:S02]  /*1950*/  ISETP.GE.U32.AND.EX P0, PT, R6, R5, PT, P0 ;  /* 0x000000050600720c */ /* 0x000fe40003f06100 */
[C---:B-1----:R-:W-:Y:S01]  /*1960*/  LEA R25, R21.reuse, R25, 0x4 ;  /* 0x0000001915197211 */ /* 0x042fe200078e20ff */
[----:B--2---:R-:W-:-:S10]  /*1970*/  IMAD R27, R21, 0x10, R27 ;  /* 0x00000010151b7824 */ /* 0x004fd400078e021b */
[----:B------:R-:W-:Y:S05]  /*1980*/  @!P0 BRA `(.L_x_438) ;  /* 0xfffffffc00988947 */ /* 0x000fea000383ffff */
.L_x_431:
[----:B------:R-:W-:Y:S05]  /*1990*/  BSYNC.RECONVERGENT B0 ;  /* 0x0000000000007941 */ /* 0x000fea0003800200 */
.L_x_430:
[----:B------:R-:W0:Y:S01]  /*19a0*/  LDGDEPBAR ;  /* 0x00000000000079af */ /* 0x000e220000000000 */
[----:B------:R-:W-:-:S04]  /*19b0*/  DEPBAR.LE SB0, 0x0 ;  /* 0x000080000000791a */ /* 0x000fc80000000000 */
[----:B------:R-:W-:Y:S06]  /*19c0*/  BAR.SYNC.DEFER_BLOCKING 0x0 ;  /* 0x0000000000007b1d */ /* 0x000fec0000010000 */
.L_x_420:
[----:B------:R-:W-:-:S13]  /*19d0*/  ISETP.NE.AND P0, PT, R0, UR19, PT ;  /* 0x0000001300007c0c */ /* 0x000fda000bf05270 */
[----:B------:R-:W-:Y:S05]  /*19e0*/  @!P0 BRA `(.L_x_439) ;  /* 0x0000000000888947 */ /* 0x000fea0003800000 */
[----:B------:R-:W1:Y:S02]  /*19f0*/  LDC R4, c[0x0][0x388] ;  /* 0x0000e200ff047b82 */ /* 0x000e640000000800 */
[----:B-1----:R-:W-:-:S13]  /*1a00*/  ISETP.GE.AND P0, PT, R4, 0x1, PT ;  /* 0x000000010400780c */ /* 0x002fda0003f06270 */
[----:B------:R-:W-:Y:S05]  /*1a10*/  @!P0 EXIT ;  /* 0x000000000000894d */ /* 0x000fea0003800000 */
[----:B------:R-:W1:Y:S01]  /*1a20*/  S2R R7, SR_CgaCtaId ;  /* 0x0000000000077919 */ /* 0x000e620000008800 */
[----:B------:R-:W2:Y:S01]  /*1a30*/  LDC R3, c[0x0][0x3b0] ;  /* 0x0000ec00ff037b82 */ /* 0x000ea20000000800 */
[----:B------:R-:W3:Y:S01]  /*1a40*/  LDCU UR7, c[0x0][0x3a0] ;  /* 0x00007400ff0777ac */ /* 0x000ee20008000800 */
[----:B------:R-:W-:Y:S01]  /*1a50*/  MOV R2, 0x400 ;  /* 0x0000040000027802 */ /* 0x000fe20000000f00 */
[----:B------:R-:W3:Y:S01]  /*1a60*/  S2R R5, SR_TID.X ;  /* 0x0000000000057919 */ /* 0x000ee20000002100 */
[----:B------:R-:W4:Y:S03]  /*1a70*/  LDCU.64 UR4, c[0x0][0x390] ;  /* 0x00007200ff0477ac */ /* 0x000f260008000a00 */
[----:B------:R-:W-:Y:S01]  /*1a80*/  VIADD R6, R2, 0x80 ;  /* 0x0000008002067836 */ /* 0x000fe20000000000 */
[----:B----4-:R-:W-:Y:S01]  /*1a90*/  ULEA UR4, UP0, UR20, UR4, 0x2 ;  /* 0x0000000414047291 */ /* 0x010fe2000f8010ff */
[----:B--2---:R-:W-:-:S02]  /*1aa0*/  IMAD R2, R4, 0x200, R3 ;  /* 0x0000020004027824 */ /* 0x004fc400078e0203 */
[----:B------:R-:W-:Y:S01]  /*1ab0*/  IMAD.MOV R4, RZ, RZ, -R4 ;  /* 0x000000ffff047224 */ /* 0x000fe200078e0a04 */
[----:B------:R-:W-:Y:S01]  /*1ac0*/  ULEA.HI.X UR5, UR20, UR5, UR6, 0x2, UP0 ;  /* 0x0000000514057291 */ /* 0x000fe200080f1406 */
[----:B-1----:R-:W-:Y:S02]  /*1ad0*/  LEA R6, R7, R6, 0x18 ;  /* 0x0000000607067211 */ /* 0x002fe400078ec0ff */
[C---:B---3--:R-:W-:Y:S01]  /*1ae0*/  LEA R3, R5.reuse, UR7, 0x2 ;  /* 0x0000000705037c11 */ /* 0x048fe2000f8e10ff */
[----:B------:R-:W-:-:S04]  /*1af0*/  IMAD R2, R5, 0x4, R2 ;  /* 0x0000000405027824 */ /* 0x000fc800078e0202 */
[----:B------:R-:W-:Y:S01]  /*1b00*/  IMAD.IADD R7, R6, 0x1, R3 ;  /* 0x0000000106077824 */ /* 0x000fe200078e0203 */
[----:B------:R-:W-:-:S07]  /*1b10*/  IADD3 R6, PT, PT, R2, 0x80, R6 ;  /* 0x0000008002067810 */ /* 0x000fce0007ffe006 */
.L_x_440:
[----:B------:R-:W-:Y:S01]  /*1b20*/  ISETP.GE.AND P0, PT, R5, R0, PT ;  /* 0x000000000500720c */ /* 0x000fe20003f06270 */
[----:B------:R-:W-:Y:S02]  /*1b30*/  IMAD.U32 R2, RZ, RZ, UR4 ;  /* 0x00000004ff027e24 */ /* 0x000fe4000f8e00ff */
[----:B------:R-:W-:Y:S02]  /*1b40*/  IMAD.U32 R3, RZ, RZ, UR5 ;  /* 0x00000005ff037e24 */ /* 0x000fe4000f8e00ff */
[----:B------:R-:W-:-:S08]  /*1b50*/  VIADD R4, R4, 0x1 ;  /* 0x0000000104047836 */ /* 0x000fd00000000000 */
[----:B------:R1:W-:Y:S01]  /*1b60*/  @!P0 LDS R8, [R7] ;  /* 0x0000000007088984 */ /* 0x0003e20000000800 */
[----:B------:R-:W-:-:S03]  /*1b70*/  @!P0 IMAD.WIDE R2, R5, 0x4, R2 ;  /* 0x0000000405028825 */ /* 0x000fc600078e0202 */
[----:B------:R2:W3:Y:S01]  /*1b80*/  @!P0 LDS R9, [R6] ;  /* 0x0000000006098984 */ /* 0x0004e20000000800 */
[----:B------:R-:W-:Y:S01]  /*1b90*/  VIADD R5, R5, 0x80 ;  /* 0x0000008005057836 */ /* 0x000fe20000000000 */
[----:B-1----:R-:W-:Y:S01]  /*1ba0*/  IADD3 R7, PT, PT, R7, 0x200, RZ ;  /* 0x0000020007077810 */ /* 0x002fe20007ffe0ff */
[----:B--2---:R-:W-:Y:S02]  /*1bb0*/  VIADD R6, R6, 0x200 ;  /* 0x0000020006067836 */ /* 0x004fe40000000000 */
[----:B---3--:R-:W-:-:S05]  /*1bc0*/  @!P0 FADD R9, R8, -R9 ;  /* 0x8000000908098221 */ /* 0x008fca0000000000 */
[----:B------:R1:W-:Y:S01]  /*1bd0*/  @!P0 STG.E desc[UR22][R2.64], R9 ;  /* 0x0000000902008986 */ /* 0x0003e2000c101916 */
[----:B------:R-:W-:-:S13]  /*1be0*/  ISETP.NE.AND P0, PT, R4, RZ, PT ;  /* 0x000000ff0400720c */ /* 0x000fda0003f05270 */
[----:B-1----:R-:W-:Y:S05]  /*1bf0*/  @P0 BRA `(.L_x_440) ;  /* 0xfffffffc00c80947 */ /* 0x002fea000383ffff */
[----:B------:R-:W-:Y:S05]  /*1c00*/  EXIT ;  /* 0x000000000000794d */ /* 0x000fea0003800000 */
.L_x_439:
        /* <DEDUP_REMOVED lines=19> */
.L_x_441:
[----:B-1----:R-:W-:Y:S01]  /*1d40*/  LDS R7, [R6] ;  /* 0x0000000006077984 */ /* 0x002fe20000000800 */
[----:B------:R-:W-:Y:S01]  /*1d50*/  IADD3 R0, PT, PT, R0, 0x1, RZ ;  /* 0x0000000100007810 */ /* 0x000fe20007ffe0ff */
[----:B------:R-:W-:Y:S02]  /*1d60*/  IMAD.U32 R2, RZ, RZ, UR4 ;  /* 0x00000004ff027e24 */ /* 0x000fe4000f8e00ff */
[----:B------:R-:W1:Y:S01]  /*1d70*/  LDS R8, [R4] ;  /* 0x0000000004087984 */ /* 0x000e620000000800 */
[----:B------:R-:W-:Y:S01]  /*1d80*/  ISETP.NE.AND P0, PT, R0, RZ, PT ;  /* 0x000000ff0000720c */ /* 0x000fe20003f05270 */
[----:B------:R-:W-:Y:S02]  /*1d90*/  IMAD.U32 R3, RZ, RZ, UR5 ;  /* 0x00000005ff037e24 */ /* 0x000fe4000f8e00ff */
[----:B------:R-:W-:-:S04]  /*1da0*/  IMAD.WIDE R2, R5, 0x4, R2 ;  /* 0x0000000405027825 */ /* 0x000fc800078e0202 */
[----:B-1----:R-:W-:-:S05]  /*1db0*/  FADD R7, R7, -R8 ;  /* 0x8000000807077221 */ /* 0x002fca0000000000 */
[----:B------:R1:W-:Y:S01]  /*1dc0*/  STG.E desc[UR22][R2.64], R7 ;  /* 0x0000000702007986 */ /* 0x0003e2000c101916 */
[----:B------:R-:W-:Y:S05]  /*1dd0*/  @!P0 EXIT ;  /* 0x000000000000894d */ /* 0x000fea0003800000 */
[----:B------:R-:W-:Y:S02]  /*1de0*/  VIADD R4, R4, 0x200 ;  /* 0x0000020004047836 */ /* 0x000fe40000000000 */
[----:B------:R-:W-:Y:S02]  /*1df0*/  VIADD R6, R6, 0x200 ;  /* 0x0000020006067836 */ /* 0x000fe40000000000 */
[----:B------:R-:W-:Y:S01]  /*1e00*/  VIADD R5, R5, 0x80 ;  /* 0x0000008005057836 */ /* 0x000fe20000000000 */
[----:B------:R-:W-:Y:S06]  /*1e10*/  BRA `(.L_x_441) ;  /* 0xfffffffc00c87947 */ /* 0x000fec000383ffff */
        .weak           $__internal_0_$__cuda_sm20_div_u64
        .type           $__internal_0_$__cuda_sm20_div_u64,@function
        .size           $__internal_0_$__cuda_sm20_div_u64,(.L_x_477 - $__internal_0_$__cuda_sm20_div_u64)
$__internal_0_$__cuda_sm20_div_u64:
[----:B------:R-:W-:Y:S02]  /*1e20*/  IMAD.MOV.U32 R16, RZ, RZ, R8 ;  /* 0x000000ffff107224 */ /* 0x000fe400078e0008 */
[----:B------:R-:W-:-:S04]  /*1e30*/  IMAD.U32 R17, RZ, RZ, UR4 ;  /* 0x00000004ff117e24 */ /* 0x000fc8000f8e00ff */
[----:B------:R-:W1:Y:S08]  /*1e40*/  I2F.U64.RP R16, R16 ;  /* 0x0000001000107312 */ /* 0x000e700000309000 */
[----:B-1----:R-:W1:Y:S02]  /*1e50*/  MUFU.RCP R10, R16 ;  /* 0x00000010000a7308 */ /* 0x002e640000001000 */
[----:B-1----:R-:W-:-:S06]  /*1e60*/  VIADD R10, R10, 0x1ffffffe ;  /* 0x1ffffffe0a0a7836 */ /* 0x002fcc0000000000 */
[----:B------:R-:W1:Y:S02]  /*1e70*/  F2I.U64.TRUNC R10, R10 ;  /* 0x0000000a000a7311 */ /* 0x000e64000020d800 */
[----:B-1----:R-:W-:-:S04]  /*1e80*/  IMAD.WIDE.U32 R12, R10, R8, RZ ;  /* 0x000000080a0c7225 */ /* 0x002fc800078e00ff */
[----:B------:R-:W-:Y:S01]  /*1e90*/  IMAD R13, R10, UR4, R13 ;  /* 0x000000040a0d7c24 */ /* 0x000fe2000f8e020d */
[----:B------:R-:W-:-:S03]  /*1ea0*/  IADD3 R19, P0, PT, RZ, -R12, RZ ;  /* 0x8000000cff137210 */ /* 0x000fc60007f1e0ff */
[----:B------:R-:W-:Y:S02]  /*1eb0*/  IMAD R13, R11, R8, R13 ;  /* 0x000000080b0d7224 */ /* 0x000fe400078e020d */
[----:B------:R-:W-:-:S04]  /*1ec0*/  IMAD.HI.U32 R12, R10, R19, RZ ;  /* 0x000000130a0c7227 */ /* 0x000fc800078e00ff */
[----:B------:R-:W-:Y:S02]  /*1ed0*/  IMAD.X R21, RZ, RZ, ~R13, P0 ;  /* 0x000000ffff157224 */ /* 0x000fe400000e0e0d */
[----:B------:R-:W-:Y:S02]  /*1ee0*/  IMAD.MOV.U32 R13, RZ, RZ, R10 ;  /* 0x000000ffff0d7224 */ /* 0x000fe400078e000a */
[-C--:B------:R-:W-:Y:S02]  /*1ef0*/  IMAD R17, R11, R21.reuse, RZ ;  /* 0x000000150b117224 */ /* 0x080fe400078e02ff */
[----:B------:R-:W-:-:S04]  /*1f00*/  IMAD.WIDE.U32 R12, P0, R10, R21, R12 ;  /* 0x000000150a0c7225 */ /* 0x000fc8000780000c */
[----:B------:R-:W-:-:S04]  /*1f10*/  IMAD.HI.U32 R21, R11, R21, RZ ;  /* 0x000000150b157227 */ /* 0x000fc800078e00ff */
[----:B------:R-:W-:-:S05]  /*1f20*/  IMAD.HI.U32 R12, P1, R11, R19, R12 ;  /* 0x000000130b0c7227 */ /* 0x000fca000782000c */
[----:B------:R-:W-:Y:S01]  /*1f30*/  IADD3 R13, P2, PT, R17, R12, RZ ;  /* 0x0000000c110d7210 */ /* 0x000fe20007f5e0ff */
[----:B------:R-:W-:-:S04]  /*1f40*/  IMAD.X R12, R21, 0x1, R11, P0 ;  /* 0x00000001150c7824 */ /* 0x000fc800000e060b */
[----:B------:R-:W-:Y:S01]  /*1f50*/  IMAD.WIDE.U32 R10, R13, R8, RZ ;  /* 0x000000080d0a7225 */ /* 0x000fe200078e00ff */
[----:B------:R-:W-:-:S03]  /*1f60*/  IADD3.X R17, PT, PT, RZ, RZ, R12, P2, P1 ;  /* 0x000000ffff117210 */ /* 0x000fc600017e240c */
[----:B------:R-:W-:Y:S01]  /*1f70*/  IMAD R11, R13, UR4, R11 ;  /* 0x000000040d0b7c24 */ /* 0x000fe2000f8e020b */
[----:B------:R-:W-:-:S03]  /*1f80*/  IADD3 R19, P0, PT, RZ, -R10, RZ ;  /* 0x8000000aff137210 */ /* 0x000fc60007f1e0ff */
[----:B------:R-:W-:Y:S02]  /*1f90*/  IMAD R11, R17, R8, R11 ;  /* 0x00000008110b7224 */ /* 0x000fe400078e020b */
[----:B------:R-:W-:-:S03]  /*1fa0*/  IMAD.HI.U32 R12, R13, R19, RZ ;  /* 0x000000130d0c7227 */ /* 0x000fc600078e00ff */
[----:B------:R-:W-:-:S05]  /*1fb0*/  IADD3.X R10, PT, PT, RZ, ~R11, RZ, P0, !PT ;  /* 0x8000000bff0a7210 */ /* 0x000fca00007fe4ff */
[----:B------:R-:W-:-:S04]  /*1fc0*/  IMAD.WIDE.U32 R12, P0, R13, R10, R12 ;  /* 0x0000000a0d0c7225 */ /* 0x000fc8000780000c */
[C---:B------:R-:W-:Y:S02]  /*1fd0*/  IMAD R11, R17.reuse, R10, RZ ;  /* 0x0000000a110b7224 */ /* 0x040fe400078e02ff */
[----:B------:R-:W-:-:S04]  /*1fe0*/  IMAD.HI.U32 R12, P1, R17, R19, R12 ;  /* 0x00000013110c7227 */ /* 0x000fc8000782000c */
[----:B------:R-:W-:Y:S01]  /*1ff0*/  IMAD.HI.U32 R10, R17, R10, RZ ;  /* 0x0000000a110a7227 */ /* 0x000fe200078e00ff */
[----:B------:R-:W-:-:S03]  /*2000*/  IADD3 R12, P2, PT, R11, R12, RZ ;  /* 0x0000000c0b0c7210 */ /* 0x000fc60007f5e0ff */
[----:B------:R-:W-:Y:S02]  /*2010*/  IMAD.X R17, R10, 0x1, R17, P0 ;  /* 0x000000010a117824 */ /* 0x000fe400000e0611 */
[----:B------:R-:W-:-:S03]  /*2020*/  IMAD.HI.U32 R10, R12, R9, RZ ;  /* 0x000000090c0a7227 */ /* 0x000fc600078e00ff */
[----:B------:R-:W-:Y:S01]  /*2030*/  IADD3.X R16, PT, PT, RZ, RZ, R17, P2, P1 ;  /* 0x000000ffff107210 */ /* 0x000fe200017e2411 */
[----:B------:R-:W-:Y:S02]  /*2040*/  IMAD.MOV.U32 R11, RZ, RZ, RZ ;  /* 0x000000ffff0b7224 */ /* 0x000fe400078e00ff */
[----:B------:R-:W-:-:S04]  /*2050*/  IMAD.WIDE.U32 R10, R12, R15, R10 ;  /* 0x0000000f0c0a7225 */ /* 0x000fc800078e000a */
[C---:B------:R-:W-:Y:S02]  /*2060*/  IMAD R13, R16.reuse, R15, RZ ;  /* 0x0000000f100d7224 */ /* 0x040fe400078e02ff */
[----:B------:R-:W-:-:S04]  /*2070*/  IMAD.HI.U32 R10, P0, R16, R9, R10 ;  /* 0x00000009100a7227 */ /* 0x000fc8000780000a */
[----:B------:R-:W-:Y:S01]  /*2080*/  IMAD.HI.U32 R12, R16, R15, RZ ;  /* 0x0000000f100c7227 */ /* 0x000fe200078e00ff */
[----:B------:R-:W-:-:S03]  /*2090*/  IADD3 R13, P1, PT, R13, R10, RZ ;  /* 0x0000000a0d0d7210 */ /* 0x000fc60007f3e0ff */
[----:B------:R-:W-:Y:S02]  /*20a0*/  IMAD.X R12, RZ, RZ, R12, P0 ;  /* 0x000000ffff0c7224 */ /* 0x000fe400000e060c */
[----:B------:R-:W-:-:S04]  /*20b0*/  IMAD.WIDE.U32 R10, R13, R8, RZ ;  /* 0x000000080d0a7225 */ /* 0x000fc800078e00ff */
[----:B------:R-:W-:Y:S01]  /*20c0*/  IMAD.X R17, RZ, RZ, R12, P1 ;  /* 0x000000ffff117224 */ /* 0x000fe200008e060c */
[----:B------:R-:W-:Y:S01]  /*20d0*/  IADD3 R19, P1, PT, -R10, R9, RZ ;  /* 0x000000090a137210 */ /* 0x000fe20007f3e1ff */
[----:B------:R-:W-:-:S03]  /*20e0*/  IMAD R11, R13, UR4, R11 ;  /* 0x000000040d0b7c24 */ /* 0x000fc6000f8e020b */
[-C--:B------:R-:W-:Y:S01]  /*20f0*/  ISETP.GE.U32.AND P0, PT, R19, R8.reuse, PT ;  /* 0x000000081300720c */ /* 0x080fe20003f06070 */
[----:B------:R-:W-:-:S04]  /*2100*/  IMAD R10, R17, R8, R11 ;  /* 0x00000008110a7224 */ /* 0x000fc800078e020b */
[----:B------:R-:W-:Y:S01]  /*2110*/  IMAD.X R16, R15, 0x1, ~R10, P1 ;  /* 0x000000010f107824 */ /* 0x000fe200008e0e0a */
[----:B------:R-:W-:Y:S01]  /*2120*/  IADD3 R10, P2, PT, R13, 0x1, RZ ;  /* 0x000000010d0a7810 */ /* 0x000fe20007f5e0ff */
[----:B------:R-:W-:Y:S01]  /*2130*/  IMAD.MOV.U32 R15, RZ, RZ, 0x0 ;  /* 0x00000000ff0f7424 */ /* 0x000fe200078e00ff */
[-C--:B------:R-:W-:Y:S02]  /*2140*/  IADD3 R9, P1, PT, -R8, R19.reuse, RZ ;  /* 0x0000001308097210 */ /* 0x080fe40007f3e1ff */
[C---:B------:R-:W-:Y:S01]  /*2150*/  ISETP.GE.U32.AND.EX P0, PT, R16.reuse, UR4, PT, P0 ;  /* 0x0000000410007c0c */ /* 0x040fe2000bf06100 */
[----:B------:R-:W-:Y:S01]  /*2160*/  IMAD.X R12, RZ, RZ, R17, P2 ;  /* 0x000000ffff0c7224 */ /* 0x000fe200010e0611 */
[----:B------:R-:W-:Y:S02]  /*2170*/  IADD3.X R11, PT, PT, R16, ~UR4, RZ, P1, !PT ;  /* 0x80000004100b7c10 */ /* 0x000fe40008ffe4ff */
[----:B------:R-:W-:Y:S02]  /*2180*/  SEL R9, R9, R19, P0 ;  /* 0x0000001309097207 */ /* 0x000fe40000000000 */
[----:B------:R-:W-:-:S02]  /*2190*/  SEL R13, R10, R13, P0 ;  /* 0x0000000d0a0d7207 */ /* 0x000fc40000000000 */
[----:B------:R-:W-:Y:S02]  /*21a0*/  SEL R11, R11, R16, P0 ;  /* 0x000000100b0b7207 */ /* 0x000fe40000000000 */
[----:B------:R-:W-:Y:S02]  /*21b0*/  SEL R12, R12, R17, P0 ;  /* 0x000000110c0c7207 */ /* 0x000fe40000000000 */
[----:B------:R-:W-:Y:S02]  /*21c0*/  ISETP.GE.U32.AND P0, PT, R9, R8, PT ;  /* 0x000000080900720c */ /* 0x000fe40003f06070 */
[----:B------:R-:W-:Y:S02]  /*21d0*/  IADD3 R10, P2, PT, R13, 0x1, RZ ;  /* 0x000000010d0a7810 */ /* 0x000fe40007f5e0ff */
[----:B------:R-:W-:Y:S02]  /*21e0*/  ISETP.GE.U32.AND.EX P0, PT, R11, UR4, PT, P0 ;  /* 0x000000040b007c0c */ /* 0x000fe4000bf06100 */
[----:B------:R-:W-:Y:S01]  /*21f0*/  ISETP.NE.U32.AND P1, PT, R8, RZ, PT ;  /* 0x000000ff0800720c */ /* 0x000fe20003f25070 */
[----:B------:R-:W-:Y:S01]  /*2200*/  IMAD.X R11, RZ, RZ, R12, P2 ;  /* 0x000000ffff0b7224 */ /* 0x000fe200010e060c */
[----:B------:R-:W-:-:S02]  /*2210*/  SEL R10, R10, R13, P0 ;  /* 0x0000000d0a0a7207 */ /* 0x000fc40000000000 */
[----:B------:R-:W-:Y:S02]  /*2220*/  ISETP.NE.AND.EX P1, PT, RZ, UR4, PT, P1 ;  /* 0x00000004ff007c0c */ /* 0x000fe4000bf25310 */
[----:B------:R-:W-:Y:S02]  /*2230*/  SEL R11, R11, R12, P0 ;  /* 0x0000000c0b0b7207 */ /* 0x000fe40000000000 */
[----:B------:R-:W-:Y:S02]  /*2240*/  SEL R10, R10, 0xffffffff, P1 ;  /* 0xffffffff0a0a7807 */ /* 0x000fe40000800000 */
[----:B------:R-:W-:Y:S01]  /*2250*/  SEL R11, R11, 0xffffffff, P1 ;  /* 0xffffffff0b0b7807 */ /* 0x000fe20000800000 */
[----:B------:R-:W-:Y:S06]  /*2260*/  RET.REL.NODEC R14 `(_ZN3cub18CUB_300001_SM_10006detail9transform16transform_kernelINS2_10policy_hubILb0EN4cuda3std3__45tupleIJN6thrust24THRUST_300001_SM_1000_NS6detail15normal_iteratorINSA_10device_ptrIfEEEESF_EEEE10policy1000ElNS7_5minusIfEESF_JPfSL_EEEvT0_iT1_T2_DpNS2_10kernel_argIT3_EE) ;  /* 0xffffffdc0e647950 */ /* 0x000fec0003c3ffff */
.L_x_442:
        /* <DEDUP_REMOVED lines=9> */
.L_x_477:


//--------------------- .text._ZN3cub18CUB_300001_SM_10006detail9transform16transform_kernelINS2_10policy_hubILb0EN4cuda3std3__45tupleIJN6thrust24THRUST_300001_SM_1000_NS6detail15normal_iteratorINSA_10device_ptrIfEEEESF_EEEE10policy1000EiNS7_5minusIfEESF_JPfSL_EEEvT0_iT1_T2_DpNS2_10kernel_argIT3_EE --------------------------
	.section	.text._ZN3cub18CUB_300001_SM_10006detail9transform16transform_kernelINS2_10policy_hubILb0EN4cuda3std3__45tupleIJN6thrust24THRUST_300001_SM_1000_NS6detail15normal_iteratorINSA_10device_ptrIfEEEESF_EEEE10policy1000EiNS7_5minusIfEESF_JPfSL_EEEvT0_iT1_T2_DpNS2_10kernel_argIT3_EE,"ax",@progbits
	.align	128
        .global         _ZN3cub18CUB_300001_SM_10006detail9transform16transform_kernelINS2_10policy_hubILb0EN4cuda3std3__45tupleIJN6thrust24THRUST_300001_SM_1000_NS6detail15normal_iteratorINSA_10device_ptrIfEEEESF_EEEE10policy1000EiNS7_5minusIfEESF_JPfSL_EEEvT0_iT1_T2_DpNS2_10kernel_argIT3_EE
        .type           _ZN3cub18CUB_300001_SM_10006detail9transform16transform_kernelINS2_10policy_hubILb0EN4cuda3std3__45tupleIJN6thrust24THRUST_300001_SM_1000_NS6detail15normal_iteratorINSA_10device_ptrIfEEEESF_EEEE10policy1000EiNS7_5minusIfEESF_JPfSL_EEEvT0_iT1_T2_DpNS2_10kernel_argIT3_EE,@function
        .size           _ZN3cub18CUB_300001_SM_10006detail9transform16transform_kernelINS2_10policy_hubILb0EN4cuda3std3__45tupleIJN6thrust24THRUST_300001_SM_1000_NS6detail15normal_iteratorINSA_10device_ptrIfEEEESF_EEEE10policy1000EiNS7_5minusIfEESF_JPfSL_EEEvT0_iT1_T2_DpNS2_10kernel_argIT3_EE,(.L_x_478 - _ZN3cub18CUB_300001_SM_10006detail9transform16transform_kernelINS2_10policy_hubILb0EN4cuda3std3__45tupleIJN6thrust24THRUST_300001_SM_1000_NS6detail15normal_iteratorINSA_10device_ptrIfEEEESF_EEEE10policy1000EiNS7_5minusIfEESF_JPfSL_EEEvT0_iT1_T2_DpNS2_10kernel_argIT3_EE)
        .other          _ZN3cub18CUB_300001_SM_10006detail9transform16transform_kernelINS2_10policy_hubILb0EN4cuda3std3__45tupleIJN6thrust24THRUST_300001_SM_1000_NS6detail15normal_iteratorINSA_10device_ptrIfEEEESF_EEEE10policy1000EiNS7_5minusIfEESF_JPfSL_EEEvT0_iT1_T2_DpNS2_10kernel_argIT3_EE,@"STO_CUDA_ENTRY STV_DEFAULT"
_ZN3cub18CUB_300001_SM_10006detail9transform16transform_kernelINS2_10policy_hubILb0EN4cuda3std3__45tupleIJN6thrust24THRUST_300001_SM_1000_NS6detail15normal_iteratorINSA_10device_ptrIfEEEESF_EEEE10policy1000EiNS7_5minusIfEESF_JPfSL_EEEvT0_iT1_T2_DpNS2_10kernel_argIT3_EE:
.text._ZN3cub18CUB_300001_SM_10006detail9transform16transform_kernelINS2_10policy_hubILb0EN4cuda3std3__45tupleIJN6thrust24THRUST_300001_SM_1000_NS6detail15normal_iteratorINSA_10device_ptrIfEEEESF_EEEE10policy1000EiNS7_5minusIfEESF_JPfSL_EEEvT0_iT1_T2_DpNS2_10kernel_argIT3_EE:
[----:B------:R-:W-:Y:S08]  /*0000*/  LDC R1, c[0x0][0x37c] ;  /* 0x0000df00ff017b82 */ /* 0x000ff00000000800 */
[----:B------:R-:W1:Y:S01]  /*0010*/  S2UR UR5, SR_CTAID.X ;  /* 0x00000000000579c3 */ /* 0x000e620000002500 */
[----:B------:R-:W2:Y:S01]  /*0020*/  LDCU UR7, c[0x0][0x370] ;  /* 0x00006e00ff0777ac */ /* 0x000ea20008000800 */
[----:B------:R-:W3:Y:S01]  /*0030*/  LDCU.64 UR16, c[0x0][0x380] ;  /* 0x00007000ff1077ac */ /* 0x000ee20008000a00 */
[----:B------:R-:W4:Y:S01]  /*0040*/  LDCU.64 UR20, c[0x0][0x358] ;  /* 0x00006b00ff1477ac */ /* 0x000f220008000a00 */
[----:B---3--:R-:W-:-:S02]  /*0050*/  USHF.L.U32 UR24, UR17, 0x7, URZ ;  /* 0x0000000711187899 */ /* 0x008fc400080006ff */
[----:B-1----:R-:W-:Y:S02]  /*0060*/  UIADD3 UR4, UPT, UPT, UR5, 0x2, URZ ;  /* 0x0000000205047890 */ /* 0x002fe4000fffe0ff */
[----:B------:R-:W-:Y:S02]  /*0070*/  UIMAD UR22, UR24, UR5, URZ ;  /* 0x00000005181672a4 */ /* 0x000fe4000f8e02ff */
[----:B--2---:R-:W-:Y:S02]  /*0080*/  UISETP.GE.U32.AND UP0, UPT, UR4, UR7, UPT ;  /* 0x000000070400728c */ /* 0x004fe4000bf06070 */
[----:B------:R-:W-:Y:S02]  /*0090*/  UIADD3 UR6, UPT, UPT, -UR22, UR16, URZ ;  /* 0x0000001016067290 */ /* 0x000fe4000fffe1ff */
[----:B------:R-:W-:Y:S02]  /*00a0*/  UISETP.EQ.OR UP0, UPT, UR5, URZ, UP0 ;  /* 0x000000ff0500728c */ /* 0x000fe40008702670 */
[----:B------:R-:W-:-:S04]  /*00b0*/  UISETP.LT.AND UP1, UPT, UR24, UR6, UPT ;  /* 0x000000061800728c */ /* 0x000fc8000bf21270 */
[----:B------:R-:W-:-:S03]  /*00c0*/  USEL UR23, UR24, UR6, UP1 ;  /* 0x0000000618177287 */ /* 0x000fc60008800000 */
[----:B----4-:R-:W-:Y:S09]  /*00d0*/  BRA.U UP0, `(.L_x_443) ;  /* 0x0000000100dc7547 */ /* 0x010ff2000b800000 */
        /* <DEDUP_REMOVED lines=20> */
[----:B------:R-:W-:Y:S02]  /*0220*/  ULOP3.LUT UR13, UR13, 0xfffffff0, URZ, 0xc0, !UPT ;  /* 0xfffffff00d0d7892 */ /* 0x000fe4000f8ec0ff */
[----:B------:R-:W-:Y:S02]  /*0230*/  ULOP3.LUT UR12, UR12, 0xfffffff0, URZ, 0xc0, !UPT ;  /* 0xfffffff00c0c7892 */ /* 0x000fe4000f8ec0ff */
[----:B------:R-:W-:Y:S02]  /*0240*/  ULEA UR14, UR16, UR14, 0x18 ;  /* 0x0000000e100e7291 */ /* 0x000fe4000f8ec0ff */
[----:B------:R-:W-:Y:S01]  /*0250*/  USHF.R.U32.HI UR7, URZ, 0x4, UR13 ;  /* 0x00000004ff077899 */ /* 0x000fe2000801160d */
        /* <DEDUP_REMOVED lines=8> */
[----:B------:R-:W-:-:S02]  /*02e0*/  UIADD3 UR13, UPT, UPT, UR13, UR12, URZ ;  /* 0x0000000c0d0d7290 */ /* 0x000fc4000fffe0ff */
[----:B------:R-:W-:Y:S02]  /*02f0*/  ULEA UR16, UR17, UR14, 0x9 ;  /* 0x0000000e11107291 */ /* 0x000fe4000f8e48ff */
[----:B------:R-:W-:Y:S02]  /*0300*/  USHF.R.U32.HI UR12, URZ, 0x4, UR12 ;  /* 0x00000004ff0c7899 */ /* 0x000fe4000801160c */
[----:B----4-:R-:W-:Y:S01]  /*0310*/  UIMAD.WIDE UR4, UR22, 0x4, UR4 ;  /* 0x00000004160478a5 */ /* 0x010fe2000f8e0204 */
[----:B------:R-:W-:Y:S01]  /*0320*/  IMAD.U32 R0, RZ, RZ, UR13 ;  /* 0x0000000dff007e24 */ /* 0x000fe2000f8e00ff */
[----:B------:R-:W-:Y:S02]  /*0330*/  UPRMT UR7, UR7, 0x5410, URZ ;  /* 0x0000541007077896 */ /* 0x000fe400080000ff */
[----:B--2---:R-:W-:Y:S02]  /*0340*/  UIMAD.WIDE UR8, UR22, 0x4, UR8 ;  /* 0x00000004160878a5 */ /* 0x004fe4000f8e0208 */
[----:B------:R-:W-:-:S02]  /*0350*/  UIADD3 UR18, UPT, UPT, UR16, 0x80, URZ ;  /* 0x0000008010127890 */ /* 0x000fc4000fffe0ff */
[----:B------:R-:W-:Y:S01]  /*0360*/  UPRMT UR12, UR12, 0x5410, URZ ;  /* 0x000054100c0c7896 */ /* 0x000fe200080000ff */
[----:B------:R-:W-:Y:S02]  /*0370*/  UMOV UR19, UR15 ;  /* 0x0000000f00137c82 */ /* 0x000fe40008000000 */
[----:B---3--:R1:W-:Y:S06]  /*0380*/  UBLKCP.S.G [UR14], [UR4], UR7 ;  /* 0x0000000e040073ba */ /* 0x0083ec0008000207 */
[----:B------:R1:W-:Y:S01]  /*0390*/  UBLKCP.S.G [UR18], [UR8], UR12 ;  /* 0x00000012080073ba */ /* 0x0003e2000800020c */
[----:B------:R1:W-:Y:S01]  /*03a0*/  SYNCS.ARRIVE.TRANS64 RZ, [UR15], R0 ;  /* 0x00000000ffff79a7 */ /* 0x0003e2000800000f */
[----:B------:R-:W-:Y:S01]  /*03b0*/  NOP ;  /* 0x0000000000007918 */ /* 0x000fe20000000000 */
.L_x_445:
[----:B-1----:R-:W-:Y:S05]  /*03c0*/  BSYNC.RECONVERGENT B0 ;  /* 0x0000000000007941 */ /* 0x002fea0003800200 */
.L_x_444:
[----:B------:R-:W1:Y:S08]  /*03d0*/  S2UR UR5, SR_CgaCtaId ;  /* 0x00000000000579c3 */ /* 0x000e700000008800 */
[----:B------:R-:W-:Y:S01]  /*03e0*/  BAR.SYNC.DEFER_BLOCKING 0x0 ;  /* 0x0000000000007b1d */ /* 0x000fe20000010000 */
[----:B------:R-:W-:-:S05]  /*03f0*/  SHF.L.U32 R0, RZ, 0x1f, RZ ;  /* 0x0000001fff007819 */ /* 0x000fca00000006ff */
[----:B------:R-:W-:Y:S02]  /*0400*/  UMOV UR4, 0x400 ;  /* 0x0000040000047882 */ /* 0x000fe40000000000 */
[----:B-1----:R-:W-:-:S12]  /*0410*/  ULEA UR4, UR5, UR4, 0x18 ;  /* 0x0000000405047291 */ /* 0x002fd8000f8ec0ff */
.L_x_446:
[----:B------:R-:W1:Y:S02]  /*0420*/  SYNCS.PHASECHK.TRANS64.TRYWAIT P0, [UR4], R0 ;  /* 0x00000000ff0075a7 */ /* 0x000e640008001104 */
[----:B-1----:R-:W-:Y:S05]  /*0430*/  @!P0 BRA `(.L_x_446) ;  /* 0xfffffffc00f88947 */ /* 0x002fea000383ffff */
[----:B------:R-:W-:Y:S05]  /*0440*/  BRA `(.L_x_447) ;  /* 0x0000001400687947 */ /* 0x000fea0003800000 */
.L_x_443:
[----:B------:R-:W1:Y:S01]  /*0450*/  S2R R2, SR_TID.Y ;  /* 0x0000000000027919 */ /* 0x000e620000002200 */
[----:B------:R-:W2:Y:S01]  /*0460*/  LDCU UR10, c[0x0][0x360] ;  /* 0x00006c00ff0a77ac */ /* 0x000ea20008000800 */
[----:B------:R-:W-:Y:S01]  /*0470*/  BSSY.RECONVERGENT B0, `(.L_x_448) ;  /* 0x00000b1000007945 */ /* 0x000fe20003800200 */
[----:B------:R-:W1:Y:S01]  /*0480*/  S2R R3, SR_TID.Z ;  /* 0x0000000000037919 */ /* 0x000e620000002300 */
[----:B------:R-:W2:Y:S01]  /*0490*/  LDCU UR11, c[0x0][0x364] ;  /* 0x00006c80ff0b77ac */ /* 0x000ea20008000800 */
[----:B------:R-:W3:Y:S01]  /*04a0*/  LDC R0, c[0x0][0x368] ;  /* 0x0000da00ff007b82 */ /* 0x000ee20000000800 */
[----:B------:R-:W4:Y:S01]  /*04b0*/  S2R R5, SR_TID.X ;  /* 0x0000000000057919 */ /* 0x000f220000002100 */
[----:B------:R-:W-:Y:S02]  /*04c0*/  USHF.L.U32 UR4, UR23, 0x2, URZ ;  /* 0x0000000217047899 */ /* 0x000fe400080006ff */
[----:B------:R-:W-:Y:S02]  /*04d0*/  USHF.R.S32.HI UR12, URZ, 0x1f, UR22 ;  /* 0x0000001fff0c7899 */ /* 0x000fe40008011416 */
[----:B------:R-:W-:-:S04]  /*04e0*/  USHF.R.S32.HI UR5, URZ, 0x1f, UR4 ;  /* 0x0000001fff057899 */ /* 0x000fc80008011404 */
[----:B------:R-:W-:Y:S02]  /*04f0*/  USHF.R.U32.HI UR13, URZ, 0x2, UR5 ;  /* 0x00000002ff0d7899 */ /* 0x000fe40008011605 */
[----:B------:R-:W-:Y:S02]  /*0500*/  USHF.R.U64 UR7, UR4, 0x2, UR5 ;  /* 0x0000000204077899 */ /* 0x000fe40008001205 */
[----:B--2---:R-:W-:Y:S02]  /*0510*/  UIMAD UR4, UR10, UR11, URZ ;  /* 0x0000000b0a0472a4 */ /* 0x004fe4000f8e02ff */
[----:B-1----:R-:W-:Y:S02]  /*0520*/  IMAD R2, R3, UR11, R2 ;  /* 0x0000000b03027c24 */ /* 0x002fe4000f8e0202 */
[----:B------:R-:W-:Y:S02]  /*0530*/  IMAD.U32 R3, RZ, RZ, UR13 ;  /* 0x0000000dff037e24 */ /* 0x000fe4000f8e00ff */
[----:B----4-:R-:W-:-:S02]  /*0540*/  IMAD R2, R2, UR10, R5 ;  /* 0x0000000a02027c24 */ /* 0x010fc4000f8e0205 */
[----:B---3--:R-:W-:Y:S01]  /*0550*/  IMAD R5, R0, UR4, RZ ;  /* 0x0000000400057c24 */ /* 0x008fe2000f8e02ff */
[----:B------:R-:W-:Y:S02]  /*0560*/  UMOV UR4, URZ ;  /* 0x000000ff00047c82 */ /* 0x000fe40008000000 */
[----:B------:R-:W-:-:S04]  /*0570*/  ISETP.LT.U32.AND P0, PT, R2, UR7, PT ;  /* 0x0000000702007c0c */ /* 0x000fc8000bf01070 */
[----:B------:R-:W-:Y:S01]  /*0580*/  ISETP.GT.U32.AND.EX P0, PT, R3, RZ, PT, P0 ;  /* 0x000000ff0300720c */ /* 0x000fe20003f04100 */
[----:B------:R-:W-:-:S12]  /*0590*/  IMAD.MOV.U32 R3, RZ, RZ, RZ ;  /* 0x000000ffff037224 */ /* 0x000fd800078e00ff */
[----:B------:R-:W-:Y:S05]  /*05a0*/  @!P0 BRA `(.L_x_449) ;  /* 0x0000000800748947 */ /* 0x000fea0003800000 */
[----:B------:R-:W-:Y:S01]  /*05b0*/  IMAD.IADD R7, R5, 0x1, R2 ;  /* 0x0000000105077824 */ /* 0x000fe200078e0202 */
[----:B------:R-:W-:Y:S01]  /*05c0*/  MOV R6, UR7 ;  /* 0x0000000700067c02 */ /* 0x000fe20008000f00 */
[----:B------:R-:W-:Y:S01]  /*05d0*/  IMAD.U32 R4, RZ, RZ, UR13 ;  /* 0x0000000dff047e24 */ /* 0x000fe2000f8e00ff */
[----:B------:R-:W-:Y:S01]  /*05e0*/  BSSY.RECONVERGENT B1, `(.L_x_450) ;  /* 0x0000029000017945 */ /* 0x000fe20003800200 */
[----:B------:R-:W-:Y:S01]  /*05f0*/  IMAD.U32 R8, RZ, RZ, UR13 ;  /* 0x0000000dff087e24 */ /* 0x000fe2000f8e00ff */
[C---:B------:R-:W-:Y:S01]  /*0600*/  ISETP.LT.U32.AND P1, PT, R7.reuse, UR7, PT ;  /* 0x0000000707007c0c */ /* 0x040fe2000bf21070 */
[----:B------:R-:W-:Y:S01]  /*0610*/  IMAD.MOV.U32 R9, RZ, RZ, -0x1 ;  /* 0xffffffffff097424 */ /* 0x000fe200078e00ff */
[----:B------:R-:W-:Y:S02]  /*0620*/  ISETP.LT.U32.AND P0, PT, R7, UR7, PT ;  /* 0x0000000707007c0c */ /* 0x000fe4000bf01070 */
[----:B------:R-:W-:Y:S02]  /*0630*/  ISETP.GT.U32.AND.EX P1, PT, R4, RZ, PT, P1 ;  /* 0x000000ff0400720c */ /* 0x000fe40003f24110 */
[----:B------:R-:W-:Y:S01]  /*0640*/  ISETP.GT.U32.AND.EX P0, PT, R8, RZ, PT, P0 ;  /* 0x000000ff0800720c */ /* 0x000fe20003f04100 */
[----:B------:R-:W-:Y:S01]  /*0650*/  IMAD.U32 R8, RZ, RZ, UR13 ;  /* 0x0000000dff087e24 */ /* 0x000fe2000f8e00ff */
[----:B------:R-:W-:-:S02]  /*0660*/  SEL R6, R6, R7, P1 ;  /* 0x0000000706067207 */ /* 0x000fc40000800000 */
[----:B------:R-:W-:Y:S02]  /*0670*/  SEL R4, RZ, 0x1, !P0 ;  /* 0x00000001ff047807 */ /* 0x000fe40004000000 */
        /* <DEDUP_REMOVED lines=13> */
[----:B------:R-:W-:-:S04]  /*0750*/  IMAD.HI.U32 R7, R7, R9, R6 ;  /* 0x0000000907077227 */ /* 0x000fc800078e0006 */
[----:B------:R-:W-:Y:S02]  /*0760*/  IMAD.MOV.U32 R9, RZ, RZ, RZ ;  /* 0x000000ffff097224 */ /* 0x000fe400078e00ff */
[----:B------:R-:W-:-:S04]  /*0770*/  IMAD.HI.U32 R7, R7, R12, RZ ;  /* 0x0000000c07077227 */ /* 0x000fc800078e00ff */
[----:B------:R-:W-:-:S04]  /*0780*/  IMAD.MOV R10, RZ, RZ, -R7 ;  /* 0x000000ffff0a7224 */ /* 0x000fc800078e0a07 */
[----:B------:R-:W-:-:S05]  /*0790*/  IMAD R10, R5, R10, R12 ;  /* 0x0000000a050a7224 */ /* 0x000fca00078e020c */
[----:B------:R-:W-:-:S13]  /*07a0*/  ISETP.GE.U32.AND P0, PT, R10, R5, PT ;  /* 0x000000050a00720c */ /* 0x000fda0003f06070 */
[----:B------:R-:W-:Y:S01]  /*07b0*/  @P0 IADD3 R10, PT, PT, -R5, R10, RZ ;  /* 0x0000000a050a0210 */ /* 0x000fe20007ffe1ff */
[----:B------:R-:W-:-:S03]  /*07c0*/  @P0 VIADD R7, R7, 0x1 ;  /* 0x0000000107070836 */ /* 0x000fc60000000000 */
[----:B------:R-:W-:-:S13]  /*07d0*/  ISETP.GE.U32.AND P1, PT, R10, R5, PT ;  /* 0x000000050a00720c */ /* 0x000fda0003f26070 */
[----:B------:R-:W-:Y:S01]  /*07e0*/  @P1 VIADD R7, R7, 0x1 ;  /* 0x0000000107071836 */ /* 0x000fe20000000000 */
[----:B------:R-:W-:-:S05]  /*07f0*/  @!P2 LOP3.LUT R7, RZ, R5, RZ, 0x33, !PT ;  /* 0x00000005ff07a212 */ /* 0x000fca00078e33ff */
[----:B------:R-:W-:Y:S01]  /*0800*/  IMAD.MOV.U32 R8, RZ, RZ, R7 ;  /* 0x000000ffff087224 */ /* 0x000fe200078e0007 */
[----:B------:R-:W-:Y:S06]  /*0810*/  BRA `(.L_x_452) ;  /* 0x0000000000147947 */ /* 0x000fec0003800000 */
.L_x_451:
[----:B------:R-:W-:Y:S01]  /*0820*/  IMAD.MOV.U32 R9, RZ, RZ, R12 ;  /* 0x000000ffff097224 */ /* 0x000fe200078e000c */
[----:B------:R-:W-:-:S07]  /*0830*/  MOV R8, 0x850 ;  /* 0x0000085000087802 */ /* 0x000fce0000000f00 */
[----:B------:R-:W-:Y:S05]  /*0840*/  CALL.REL.NOINC `($__internal_1_$__cuda_sm20_div_u64) ;  /* 0x0000001400747944 */ /* 0x000fea0003c00000 */
[----:B------:R-:W-:Y:S01]  /*0850*/  IMAD.MOV.U32 R8, RZ, RZ, R6 ;  /* 0x000000ffff087224 */ /* 0x000fe200078e0006 */
[----:B------:R-:W-:-:S07]  /*0860*/  MOV R9, R7 ;  /* 0x0000000700097202 */ /* 0x000fce0000000f00 */
.L_x_452:
[----:B------:R-:W-:Y:S05]  /*0870*/  BSYNC.RECONVERGENT B1 ;  /* 0x0000000000017941 */ /* 0x000fea0003800200 */
.L_x_450:
[----:B------:R-:W-:Y:S01]  /*0880*/  IADD3 R12, P0, PT, R8, R4, RZ ;  /* 0x00000004080c7210 */ /* 0x000fe20007f1e0ff */
[----:B------:R-:W1:Y:S01]  /*0890*/  LDC R6, c[0x0][0x3a0] ;  /* 0x0000e800ff067b82 */ /* 0x000e620000000800 */
[----:B------:R-:W-:Y:S01]  /*08a0*/  BSSY.RECONVERGENT B1, `(.L_x_453) ;  /* 0x0000030000017945 */ /* 0x000fe20003800200 */
[----:B------:R-:W-:Y:S01]  /*08b0*/  IMAD.MOV.U32 R27, RZ, RZ, R2 ;  /* 0x000000ffff1b7224 */ /* 0x000fe200078e0002 */
[C---:B------:R-:W-:Y:S01]  /*08c0*/  LOP3.LUT R4, R12.reuse, 0x3, RZ, 0xc0, !PT ;  /* 0x000000030c047812 */ /* 0x040fe200078ec0ff */
[----:B------:R-:W-:Y:S01]  /*08d0*/  IMAD.X R8, RZ, RZ, R9, P0 ;  /* 0x000000ffff087224 */ /* 0x000fe200000e0609 */
[----:B------:R-:W-:Y:S02]  /*08e0*/  ISETP.GE.U32.AND P0, PT, R12, 0x3, PT ;  /* 0x000000030c00780c */ /* 0x000fe40003f06070 */
[----:B------:R-:W-:Y:S01]  /*08f0*/  ISETP.NE.U32.AND P1, PT, R4, 0x3, PT ;  /* 0x000000030400780c */ /* 0x000fe20003f25070 */
[----:B------:R-:W-:Y:S01]  /*0900*/  IMAD.MOV.U32 R4, RZ, RZ, R3 ;  /* 0x000000ffff047224 */ /* 0x000fe200078e0003 */
[----:B------:R-:W-:-:S02]  /*0910*/  ISETP.GE.U32.AND.EX P0, PT, R8, RZ, PT, P0 ;  /* 0x000000ff0800720c */ /* 0x000fc40003f06100 */
[----:B------:R-:W-:Y:S02]  /*0920*/  ISETP.NE.AND.EX P1, PT, RZ, RZ, PT, P1 ;  /* 0x000000ffff00720c */ /* 0x000fe40003f25310 */
[----:B-1----:R-:W-:-:S11]  /*0930*/  SHF.R.S32.HI R11, RZ, 0x1f, R6 ;  /* 0x0000001fff0b7819 */ /* 0x002fd60000011406 */
[----:B------:R-:W-:Y:S05]  /*0940*/  @!P1 BRA `(.L_x_454) ;  /* 0x0000000000949947 */ /* 0x000fea0003800000 */
[----:B------:R-:W1:Y:S01]  /*0950*/  S2UR UR8, SR_CgaCtaId ;  /* 0x00000000000879c3 */ /* 0x000e620000008800 */
[----:B------:R-:W2:Y:S01]  /*0960*/  LDCU.64 UR14, c[0x0][0x398] ;  /* 0x00007300ff0e77ac */ /* 0x000ea20008000a00 */
[----:B------:R-:W-:Y:S02]  /*0970*/  VIADD R12, R12, 0x1 ;  /* 0x000000010c0c7836 */ /* 0x000fe40000000000 */
[----:B------:R-:W-:Y:S01]  /*0980*/  IMAD R8, R0, UR11, RZ ;  /* 0x0000000b00087c24 */ /* 0x000fe2000f8e02ff */
[----:B------:R-:W-:Y:S01]  /*0990*/  USHF.L.U32 UR5, UR22, 0x2, URZ ;  /* 0x0000000216057899 */ /* 0x000fe200080006ff */
[----:B------:R-:W-:Y:S01]  /*09a0*/  IMAD.MOV.U32 R27, RZ, RZ, R2 ;  /* 0x000000ffff1b7224 */ /* 0x000fe200078e0002 */
[----:B------:R-:W-:Y:S01]  /*09b0*/  USHF.L.U64.HI UR9, UR22, 0x2, UR12 ;  /* 0x0000000216097899 */ /* 0x000fe2000801020c */
[----:B------:R-:W-:Y:S01]  /*09c0*/  LOP3.LUT R12, R12, 0x3, RZ, 0xc0, !PT ;  /* 0x000000030c0c7812 */ /* 0x000fe200078ec0ff */
[----:B------:R-:W-:Y:S02]  /*09d0*/  IMAD R10, R8, UR10, RZ ;  /* 0x0000000a080a7c24 */ /* 0x000fe4000f8e02ff */
[----:B------:R-:W-:Y:S01]  /*09e0*/  LEA R7, P1, R2, UR5, 0x2 ;  /* 0x0000000502077c11 */ /* 0x000fe2000f8210ff */
[----:B------:R-:W-:-:S02]  /*09f0*/  UMOV UR5, 0x400 ;  /* 0x0000040000057882 */ /* 0x000fc40000000000 */
[----:B------:R-:W-:Y:S01]  /*0a00*/  UIADD3 UR5, UPT, UPT, UR5, 0x80, URZ ;  /* 0x0000008005057890 */ /* 0x000fe2000fffe0ff */
[----:B------:R-:W-:Y:S02]  /*0a10*/  LEA.HI.X R4, R2, UR9, R3, 0x2, P1 ;  /* 0x0000000902047c11 */ /* 0x000fe400088f1403 */
[----:B------:R-:W-:Y:S02]  /*0a20*/  IADD3 R12, P1, PT, RZ, -R12, RZ ;  /* 0x8000000cff0c7210 */ /* 0x000fe40007f3e0ff */
[----:B--2---:R-:W-:-:S03]  /*0a30*/  IADD3 R14, P2, P3, R7, UR14, R6 ;  /* 0x0000000e070e7c10 */ /* 0x004fc6000fb5e006 */
[----:B------:R-:W-:Y:S01]  /*0a40*/  IMAD.X R13, RZ, RZ, -0x1, P1 ;  /* 0xffffffffff0d7424 */ /* 0x000fe200008e06ff */
[----:B------:R-:W-:Y:S01]  /*0a50*/  IADD3.X R15, PT, PT, R4, UR15, R11, P2, P3 ;  /* 0x0000000f040f7c10 */ /* 0x000fe200097e640b */
[----:B-1----:R-:W-:Y:S01]  /*0a60*/  ULEA UR5, UR8, UR5, 0x18 ;  /* 0x0000000508057291 */ /* 0x002fe2000f8ec0ff */
[----:B------:R-:W-:-:S05]  /*0a70*/  MOV R4, R3 ;  /* 0x0000000300047202 */ /* 0x000fca0000000f00 */
[----:B------:R-:W-:-:S04]  /*0a80*/  VIADD R7, R6, UR5 ;  /* 0x0000000506077c36 */ /* 0x000fc80008000000 */
[----:B------:R-:W-:-:S07]  /*0a90*/  IMAD R7, R2, 0x4, R7 ;  /* 0x0000000402077824 */ /* 0x000fce00078e0207 */
.L_x_455:
        /* <DEDUP_REMOVED lines=13> */
[----:B------:R-:W-:-:S02]  /*0b70*/  ISETP.NE.AND.EX P1, PT, R13, RZ, PT, P1 ;  /* 0x000000ff0d00720c */ /* 0x000fc40003f25310 */
[----:B-1----:R-:W-:-:S11]  /*0b80*/  LEA R7, R10, R7, 0x2 ;  /* 0x000000070a077211 */ /* 0x002fd600078e10ff */
[----:B------:R-:W-:Y:S05]  /*0b90*/  @P1 BRA `(.L_x_455) ;  /* 0xfffffffc00c01947 */ /* 0x000fea000383ffff */
.L_x_454:
[----:B------:R-:W-:Y:S05]  /*0ba0*/  BSYNC.RECONVERGENT B1 ;  /* 0x0000000000017941 */ /* 0x000fea0003800200 */
.L_x_453:
[----:B------:R-:W-:Y:S05]  /*0bb0*/  @!P0 BRA `(.L_x_449) ;  /* 0x0000000000f08947 */ /* 0x000fea0003800000 */
[----:B------:R-:W1:Y:S01]  /*0bc0*/  LDCU.64 UR14, c[0x0][0x398] ;  /* 0x00007300ff0e77ac */ /* 0x000e620008000a00 */
[----:B------:R-:W2:Y:S01]  /*0bd0*/  S2UR UR9, SR_CgaCtaId ;  /* 0x00000000000979c3 */ /* 0x000ea20000008800 */
[----:B------:R-:W-:Y:S01]  /*0be0*/  IMAD.SHL.U32 R9, R5, 0x4, RZ ;  /* 0x0000000405097824 */ /* 0x000fe200078e00ff */
[----:B------:R-:W-:Y:S01]  /*0bf0*/  UMOV UR8, 0x400 ;  /* 0x0000040000087882 */ /* 0x000fe20000000000 */
[----:B------:R-:W-:Y:S01]  /*0c00*/  IMAD R21, R0, UR11, RZ ;  /* 0x0000000b00157c24 */ /* 0x000fe2000f8e02ff */
[----:B------:R-:W-:Y:S01]  /*0c10*/  UIADD3 UR8, UPT, UPT, UR8, 0x80, URZ ;  /* 0x0000008008087890 */ /* 0x000fe2000fffe0ff */
[----:B------:R-:W-:Y:S02]  /*0c20*/  UMOV UR5, URZ ;  /* 0x000000ff00057c82 */ /* 0x000fe40008000000 */
[----:B------:R-:W-:Y:S01]  /*0c30*/  IMAD R21, R21, UR10, RZ ;  /* 0x0000000a15157c24 */ /* 0x000fe2000f8e02ff */
[----:B-1----:R-:W-:Y:S01]  /*0c40*/  IADD3 R25, P0, PT, R6, UR14, RZ ;  /* 0x0000000e06197c10 */ /* 0x002fe2000ff1e0ff */
[----:B------:R-:W-:-:S03]  /*0c50*/  USHF.L.U64.HI UR14, UR22, 0x2, UR12 ;  /* 0x00000002160e7899 */ /* 0x000fc6000801020c */
[----:B------:R-:W-:Y:S01]  /*0c60*/  IADD3.X R7, PT, PT, R11, UR15, RZ, P0, !PT ;  /* 0x0000000f0b077c10 */ /* 0x000fe200087fe4ff */
[----:B------:R-:W-:Y:S02]  /*0c70*/  USHF.L.U32 UR15, UR22, 0x2, URZ ;  /* 0x00000002160f7899 */ /* 0x000fe400080006ff */
[C---:B------:R-:W-:Y:S01]  /*0c80*/  IADD3 R8, P0, PT, R27.reuse, UR22, RZ ;  /* 0x000000161b087c10 */ /* 0x040fe2000ff1e0ff */
[----:B--2---:R-:W-:Y:S01]  /*0c90*/  ULEA UR8, UR9, UR8, 0x18 ;  /* 0x0000000809087291 */ /* 0x004fe2000f8ec0ff */
[----:B------:R-:W-:Y:S02]  /*0ca0*/  SHF.R.U32.HI R11, RZ, 0x1e, R5 ;  /* 0x0000001eff0b7819 */ /* 0x000fe40000011605 */
[----:B------:R-:W-:Y:S01]  /*0cb0*/  IADD3.X R15, PT, PT, R4, UR12, RZ, P0, !PT ;  /* 0x0000000c040f7c10 */ /* 0x000fe200087fe4ff */
[----:B------:R-:W-:Y:S01]  /*0cc0*/  IMAD.SHL.U32 R14, R8, 0x4, RZ ;  /* 0x00000004080e7824 */ /* 0x000fe200078e00ff */
[----:B------:R-:W-:Y:S01]  /*0cd0*/  LEA R10, P0, R27, UR15, 0x2 ;  /* 0x0000000f1b0a7c11 */ /* 0x000fe2000f8010ff */
[----:B------:R-:W-:Y:S01]  /*0ce0*/  VIADD R6, R6, UR8 ;  /* 0x0000000806067c36 */ /* 0x000fe20008000000 */
[----:B------:R-:W-:-:S02]  /*0cf0*/  SHF.L.U64.HI R15, R8, 0x2, R15 ;  /* 0x00000002080f7819 */ /* 0x000fc4000001020f */
[C---:B------:R-:W-:Y:S01]  /*0d00*/  LEA.HI.X R12, R27.reuse, UR14, R4, 0x2, P0 ;  /* 0x0000000e1b0c7c11 */ /* 0x040fe200080f1404 */
[----:B------:R-:W-:Y:S01]  /*0d10*/  IMAD R8, R27, 0x4, R6 ;  /* 0x000000041b087824 */ /* 0x000fe200078e0206 */
[-C--:B------:R-:W-:Y:S01]  /*0d20*/  IADD3 R20, P1, PT, R9, R10.reuse, RZ ;  /* 0x0000000a09147210 */ /* 0x080fe20007f3e0ff */
[C---:B------:R-:W-:Y:S01]  /*0d30*/  IMAD.WIDE.U32 R14, R5.reuse, 0xc, R14 ;  /* 0x0000000c050e7825 */ /* 0x040fe200078e000e */
[----:B------:R-:W-:Y:S02]  /*0d40*/  LEA R13, P0, R5, R10, 0x3 ;  /* 0x0000000a050d7211 */ /* 0x000fe400078018ff */
[----:B------:R-:W-:Y:S01]  /*0d50*/  LEA R22, R21, R8, 0x2 ;  /* 0x0000000815167211 */ /* 0x000fe200078e10ff */
[----:B------:R-:W-:Y:S01]  /*0d60*/  IMAD.X R26, R11, 0x1, R12, P1 ;  /* 0x000000010b1a7824 */ /* 0x000fe200008e060c */
[----:B------:R-:W-:Y:S01]  /*0d70*/  LEA.HI.X R24, R5, R12, RZ, 0x3, P0 ;  /* 0x0000000c05187211 */ /* 0x000fe200000f1cff */
[----:B------:R-:W-:Y:S02]  /*0d80*/  VIADD R28, R15, UR5 ;  /* 0x000000050f1c7c36 */ /* 0x000fe40008000000 */
[----:B------:R-:W-:-:S02]  /*0d90*/  IMAD R23, R21, 0x8, R8 ;  /* 0x0000000815177824 */ /* 0x000fc400078e0208 */
[----:B------:R-:W-:-:S07]  /*0da0*/  IMAD R6, R21, 0xc, R8 ;  /* 0x0000000c15067824 */ /* 0x000fce00078e0208 */
.L_x_456:
[----:B------:R-:W-:-:S05]  /*0db0*/  IADD3 R18, P0, PT, R25, R10, RZ ;  /* 0x0000000a19127210 */ /* 0x000fca0007f1e0ff */
[----:B------:R-:W-:Y:S01]  /*0dc0*/  IMAD.X R19, R7, 0x1, R12, P0 ;  /* 0x0000000107137824 */ /* 0x000fe200000e060c */
[----:B------:R-:W-:-:S04]  /*0dd0*/  IADD3 R16, P0, PT, R25, R20, RZ ;  /* 0x0000001419107210 */ /* 0x000fc80007f1e0ff */
[----:B------:R-:W-:Y:S01]  /*0de0*/  @!PT LDS RZ, [RZ] ;  /* 0x00000000fffff984 */ /* 0x000fe20000000800 */
[----:B------:R-:W-:Y:S01]  /*0df0*/  @!PT LDS RZ, [RZ] ;  /* 0x00000000fffff984 */ /* 0x000fe20000000800 */
[----:B------:R-:W-:Y:S01]  /*0e00*/  @!PT LDS RZ, [RZ] ;  /* 0x00000000fffff984 */ /* 0x000fe20000000800 */
[----:B------:R1:W-:Y:S01]  /*0e10*/  LDGSTS.E [R8], desc[UR20][R18.64] ;  /* 0x0000000012087fae */ /* 0x0003e2000b9a1014 */
[----:B------:R-:W-:-:S05]  /*0e20*/  IMAD.X R17, R7, 0x1, R26, P0 ;  /* 0x0000000107117824 */ /* 0x000fca00000e061a */
[----:B------:R2:W-:Y:S01]  /*0e30*/  LDGSTS.E [R22], desc[UR20][R16.64] ;  /* 0x0000000010167fae */ /* 0x0005e2000b9a1014 */
[----:B-1----:R-:W-:Y:S01]  /*0e40*/  IMAD R8, R21, 0x10, R8 ;  /* 0x0000001015087824 */ /* 0x002fe200078e0208 */
[----:B--2---:R-:W-:Y:S01]  /*0e50*/  IADD3 R16, P0, PT, R25, R13, RZ ;  /* 0x0000000d19107210 */ /* 0x004fe20007f1e0ff */
[----:B------:R-:W-:-:S04]  /*0e60*/  IMAD R22, R21, 0x10, R22 ;  /* 0x0000001015167824 */ /* 0x000fc800078e0216 */
[----:B------:R-:W-:Y:S01]  /*0e70*/  IMAD.X R17, R7, 0x1, R24, P0 ;  /* 0x0000000107117824 */ /* 0x000fe200000e0618 */
[----:B------:R-:W-:-:S04]  /*0e80*/  IADD3 R18, P0, PT, R25, R14, RZ ;  /* 0x0000000e19127210 */ /* 0x000fc80007f1e0ff */
[----:B------:R1:W-:Y:S01]  /*0e90*/  LDGSTS.E [R23], desc[UR20][R16.64] ;  /* 0x0000000010177fae */ /* 0x0003e2000b9a1014 */
[----:B------:R-:W-:Y:S01]  /*0ea0*/  IMAD.X R19, R7, 0x1, R28, P0 ;  /* 0x0000000107137824 */ /* 0x000fe200000e061c */
[----:B------:R-:W-:-:S04]  /*0eb0*/  IADD3 R27, P0, PT, R9, R27, RZ ;  /* 0x0000001b091b7210 */ /* 0x000fc80007f1e0ff */
[----:B------:R2:W-:Y:S01]  /*0ec0*/  LDGSTS.E [R6], desc[UR20][R18.64] ;  /* 0x0000000012067fae */ /* 0x0005e2000b9a1014 */
[----:B------:R-:W-:Y:S01]  /*0ed0*/  IMAD.X R4, R11, 0x1, R4, P0 ;  /* 0x000000010b047824 */ /* 0x000fe200000e0604 */
[----:B------:R-:W-:-:S04]  /*0ee0*/  ISETP.GE.U32.AND P0, PT, R27, UR7, PT ;  /* 0x000000071b007c0c */ /* 0x000fc8000bf06070 */
[----:B------:R-:W-:Y:S01]  /*0ef0*/  ISETP.GE.U32.AND.EX P0, PT, R4, UR13, PT, P0 ;  /* 0x0000000d04007c0c */ /* 0x000fe2000bf06100 */
[----:B-1----:R-:W-:Y:S01]  /*0f00*/  IMAD.MOV.U32 R16, RZ, RZ, R25 ;  /* 0x000000ffff107224 */ /* 0x002fe200078e0019 */
[----:B------:R-:W-:Y:S02]  /*0f10*/  MOV R17, R7 ;  /* 0x0000000700117202 */ /* 0x000fe40000000f00 */
[C---:B------:R-:W-:Y:S01]  /*0f20*/  LEA R23, R21.reuse, R23, 0x4 ;  /* 0x0000001715177211 */ /* 0x040fe200078e20ff */
[----:B--2---:R-:W-:Y:S02]  /*0f30*/  IMAD R6, R21, 0x10, R6 ;  /* 0x0000001015067824 */ /* 0x004fe400078e0206 */
[----:B------:R-:W-:-:S04]  /*0f40*/  IMAD.WIDE.U32 R16, R5, 0x10, R16 ;  /* 0x0000001005107825 */ /* 0x000fc800078e0010 */
[----:B------:R-:W-:Y:S02]  /*0f50*/  IMAD.MOV.U32 R25, RZ, RZ, R16 ;  /* 0x000000ffff197224 */ /* 0x000fe400078e0010 */
[----:B------:R-:W-:Y:S01]  /*0f60*/  IMAD.MOV.U32 R7, RZ, RZ, R17 ;  /* 0x000000ffff077224 */ /* 0x000fe200078e0011 */
[----:B------:R-:W-:Y:S06]  /*0f70*/  @!P0 BRA `(.L_x_456) ;  /* 0xfffffffc008c8947 */ /* 0x000fec000383ffff */
.L_x_449:
[----:B------:R-:W-:Y:S05]  /*0f80*/  BSYNC.RECONVERGENT B0 ;  /* 0x0000000000007941 */ /* 0x000fea0003800200 */
.L_x_448:
[----:B------:R-:W-:Y:S01]  /*0f90*/  IMAD.U32 R4, RZ, RZ, UR13 ;  /* 0x0000000dff047e24 */ /* 0x000fe2000f8e00ff */
[----:B------:R-:W-:Y:S01]  /*0fa0*/  ISETP.LT.U32.AND P0, PT, R2, UR7, PT ;  /* 0x0000000702007c0c */ /* 0x000fe2000bf01070 */
[----:B------:R-:W0:Y:S01]  /*0fb0*/  LDGDEPBAR ;  /* 0x00000000000079af */ /* 0x000e220000000000 */
[----:B------:R-:W-:Y:S02]  /*0fc0*/  BSSY.RECONVERGENT B0, `(.L_x_457) ;  /* 0x000009f000007945 */ /* 0x000fe40003800200 */
[----:B------:R-:W-:-:S13]  /*0fd0*/  ISETP.GT.U32.AND.EX P0, PT, R4, R3, PT, P0 ;  /* 0x000000030400720c */ /* 0x000fda0003f04100 */
[----:B------:R-:W-:Y:S05]  /*0fe0*/  @!P0 BRA `(.L_x_458) ;  /* 0x0000000800708947 */ /* 0x000fea0003800000 */
[----:B------:R-:W-:Y:S01]  /*0ff0*/  IMAD.IADD R9, R5, 0x1, R2 ;  /* 0x0000000105097824 */ /* 0x000fe200078e0202 */
[----:B------:R-:W-:Y:S01]  /*1000*/  MOV R6, UR7 ;  /* 0x0000000700067c02 */ /* 0x000fe20008000f00 */
[----:B------:R-:W-:Y:S01]  /*1010*/  IMAD.U32 R4, RZ, RZ, UR13 ;  /* 0x0000000dff047e24 */ /* 0x000fe2000f8e00ff */
[----:B------:R-:W-:Y:S01]  /*1020*/  BSSY.RECONVERGENT B1, `(.L_x_459) ;  /* 0x0000027000017945 */ /* 0x000fe20003800200 */
[----:B------:R-:W-:Y:S01]  /*1030*/  IMAD.U32 R7, RZ, RZ, UR13 ;  /* 0x0000000dff077e24 */ /* 0x000fe2000f8e00ff */
[C---:B------:R-:W-:Y:S01]  /*1040*/  ISETP.LT.U32.AND P0, PT, R9.reuse, UR7, PT ;  /* 0x0000000709007c0c */ /* 0x040fe2000bf01070 */
[----:B------:R-:W-:Y:S01]  /*1050*/  IMAD.U32 R10, RZ, RZ, UR13 ;  /* 0x0000000dff0a7e24 */ /* 0x000fe2000f8e00ff */
[----:B------:R-:W-:Y:S02]  /*1060*/  ISETP.LT.U32.AND P1, PT, R9, UR7, PT ;  /* 0x0000000709007c0c */ /* 0x000fe4000bf21070 */
[----:B------:R-:W-:Y:S02]  /*1070*/  ISETP.GT.U32.AND.EX P0, PT, R4, RZ, PT, P0 ;  /* 0x000000ff0400720c */ /* 0x000fe40003f04100 */
[----:B------:R-:W-:Y:S01]  /*1080*/  ISETP.GT.U32.AND.EX P1, PT, R7, RZ, PT, P1 ;  /* 0x000000ff0700720c */ /* 0x000fe20003f24110 */
[----:B------:R-:W-:Y:S01]  /*1090*/  IMAD.MOV.U32 R7, RZ, RZ, -0x1 ;  /* 0xffffffffff077424 */ /* 0x000fe200078e00ff */
        /* <DEDUP_REMOVED lines=12> */
[----:B-1----:R-:W-:-:S06]  /*1160*/  VIADD R7, R10, 0xffffffe ;  /* 0x0ffffffe0a077836 */ /* 0x002fcc0000000000 */
[----:B------:R-:W1:Y:S02]  /*1170*/  F2I.FTZ.U32.TRUNC.NTZ R7, R7 ;  /* 0x0000000700077305 */ /* 0x000e64000021f000 */
[----:B-1----:R-:W-:-:S04]  /*1180*/  IMAD R11, R11, R7, RZ ;  /* 0x000000070b0b7224 */ /* 0x002fc800078e02ff */
[----:B------:R-:W-:-:S06]  /*1190*/  IMAD.HI.U32 R6, R7, R11, R6 ;  /* 0x0000000b07067227 */ /* 0x000fcc00078e0006 */
[----:B------:R-:W-:-:S05]  /*11a0*/  IMAD.HI.U32 R8, R6, R9, RZ ;  /* 0x0000000906087227 */ /* 0x000fca00078e00ff */
[----:B------:R-:W-:-:S05]  /*11b0*/  IADD3 R6, PT, PT, -R8, RZ, RZ ;  /* 0x000000ff08067210 */ /* 0x000fca0007ffe1ff */
[----:B------:R-:W-:Y:S02]  /*11c0*/  IMAD R6, R5, R6, R9 ;  /* 0x0000000605067224 */ /* 0x000fe400078e0209 */
[----:B------:R-:W-:-:S03]  /*11d0*/  IMAD.MOV.U32 R9, RZ, RZ, RZ ;  /* 0x000000ffff097224 */ /* 0x000fc600078e00ff */
[----:B------:R-:W-:-:S13]  /*11e0*/  ISETP.GE.U32.AND P0, PT, R6, R5, PT ;  /* 0x000000050600720c */ /* 0x000fda0003f06070 */
[----:B------:R-:W-:Y:S02]  /*11f0*/  @P0 IMAD.IADD R6, R6, 0x1, -R5 ;  /* 0x0000000106060824 */ /* 0x000fe400078e0a05 */
[----:B------:R-:W-:-:S03]  /*1200*/  @P0 VIADD R8, R8, 0x1 ;  /* 0x0000000108080836 */ /* 0x000fc60000000000 */
[----:B------:R-:W-:-:S13]  /*1210*/  ISETP.GE.U32.AND P1, PT, R6, R5, PT ;  /* 0x000000050600720c */ /* 0x000fda0003f26070 */
[----:B------:R-:W-:Y:S01]  /*1220*/  @P1 VIADD R8, R8, 0x1 ;  /* 0x0000000108081836 */ /* 0x000fe20000000000 */
[----:B------:R-:W-:Y:S01]  /*1230*/  @!P2 LOP3.LUT R8, RZ, R5, RZ, 0x33, !PT ;  /* 0x00000005ff08a212 */ /* 0x000fe200078e33ff */
[----:B------:R-:W-:Y:S06]  /*1240*/  BRA `(.L_x_461) ;  /* 0x0000000000107947 */ /* 0x000fec0003800000 */
.L_x_460:
[----:B------:R-:W-:-:S07]  /*1250*/  MOV R8, 0x1270 ;  /* 0x0000127000087802 */ /* 0x000fce0000000f00 */
[----:B------:R-:W-:Y:S05]  /*1260*/  CALL.REL.NOINC `($__internal_1_$__cuda_sm20_div_u64) ;  /* 0x0000000800ec7944 */ /* 0x000fea0003c00000 */
[----:B------:R-:W-:Y:S01]  /*1270*/  IMAD.MOV.U32 R8, RZ, RZ, R6 ;  /* 0x000000ffff087224 */ /* 0x000fe200078e0006 */
[----:B------:R-:W-:-:S07]  /*1280*/  MOV R9, R7 ;  /* 0x0000000700097202 */ /* 0x000fce0000000f00 */
.L_x_461:
[----:B------:R-:W-:Y:S05]  /*1290*/  BSYNC.RECONVERGENT B1 ;  /* 0x0000000000017941 */ /* 0x000fea0003800200 */
.L_x_459:
[----:B------:R-:W-:Y:S01]  /*12a0*/  IADD3 R4, P0, PT, R8, R4, RZ ;  /* 0x0000000408047210 */ /* 0x000fe20007f1e0ff */
[----:B------:R-:W1:Y:S01]  /*12b0*/  LDC R6, c[0x0][0x3b0] ;  /* 0x0000ec00ff067b82 */ /* 0x000e620000000800 */
[----:B------:R-:W-:Y:S02]  /*12c0*/  BSSY.RECONVERGENT B1, `(.L_x_462) ;  /* 0x0000031000017945 */ /* 0x000fe40003800200 */
[C---:B------:R-:W-:Y:S01]  /*12d0*/  LOP3.LUT R7, R4.reuse, 0x3, RZ, 0xc0, !PT ;  /* 0x0000000304077812 */ /* 0x040fe200078ec0ff */
[----:B------:R-:W-:Y:S01]  /*12e0*/  IMAD.X R8, RZ, RZ, R9, P0 ;  /* 0x000000ffff087224 */ /* 0x000fe200000e0609 */
[----:B------:R-:W-:Y:S02]  /*12f0*/  ISETP.GE.U32.AND P0, PT, R4, 0x3, PT ;  /* 0x000000030400780c */ /* 0x000fe40003f06070 */
[----:B------:R-:W-:Y:S02]  /*1300*/  ISETP.NE.U32.AND P1, PT, R7, 0x3, PT ;  /* 0x000000030700780c */ /* 0x000fe40003f25070 */
[----:B------:R-:W-:Y:S01]  /*1310*/  ISETP.GE.U32.AND.EX P0, PT, R8, RZ, PT, P0 ;  /* 0x000000ff0800720c */ /* 0x000fe20003f06100 */
[----:B------:R-:W-:Y:S01]  /*1320*/  IMAD.U32 R8, RZ, RZ, UR22 ;  /* 0x00000016ff087e24 */ /* 0x000fe2000f8e00ff */
[----:B------:R-:W-:-:S04]  /*1330*/  ISETP.NE.AND.EX P1, PT, RZ, RZ, PT, P1 ;  /* 0x000000ffff00720c */ /* 0x000fc80003f25310 */
[----:B------:R-:W-:Y:S02]  /*1340*/  SHF.R.S32.HI R8, RZ, 0x1f, R8 ;  /* 0x0000001fff087819 */ /* 0x000fe40000011408 */
[----:B-1----:R-:W-:-:S07]  /*1350*/  SHF.R.S32.HI R16, RZ, 0x1f, R6 ;  /* 0x0000001fff107819 */ /* 0x002fce0000011406 */
[----:B------:R-:W-:Y:S05]  /*1360*/  @!P1 BRA `(.L_x_463) ;  /* 0x0000000000989947 */ /* 0x000fea0003800000 */
[----:B------:R-:W1:Y:S01]  /*1370*/  S2UR UR8, SR_CgaCtaId ;  /* 0x00000000000879c3 */ /* 0x000e620000008800 */
[----:B------:R-:W2:Y:S01]  /*1380*/  LDCU.64 UR14, c[0x0][0x3a8] ;  /* 0x00007500ff0e77ac */ /* 0x000ea20008000a00 */
[----:B------:R-:W-:Y:S02]  /*1390*/  IMAD.U32 R7, RZ, RZ, UR22 ;  /* 0x00000016ff077e24 */ /* 0x000fe4000f8e00ff */
[----:B------:R-:W-:Y:S01]  /*13a0*/  VIADD R9, R4, 0x1 ;  /* 0x0000000104097836 */ /* 0x000fe20000000000 */
[----:B------:R-:W-:Y:S01]  /*13b0*/  UMOV UR5, 0x400 ;  /* 0x0000040000057882 */ /* 0x000fe20000000000 */
[----:B------:R-:W-:Y:S01]  /*13c0*/  USHF.L.U32 UR9, UR22, 0x2, URZ ;  /* 0x0000000216097899 */ /* 0x000fe200080006ff */
[----:B------:R-:W-:Y:S01]  /*13d0*/  SHF.L.U64.HI R4, R7, 0x2, R8 ;  /* 0x0000000207047819 */ /* 0x000fe20000010208 */
[----:B------:R-:W3:Y:S01]  /*13e0*/  LDC R11, c[0x0][0x384] ;  /* 0x0000e100ff0b7b82 */ /* 0x000ee20000000800 */
[----:B------:R-:W-:Y:S01]  /*13f0*/  UIADD3 UR5, UPT, UPT, UR5, 0x80, URZ ;  /* 0x0000008005057890 */ /* 0x000fe2000fffe0ff */
[----:B------:R-:W-:Y:S01]  /*1400*/  LOP3.LUT R9, R9, 0x3, RZ, 0xc0, !PT ;  /* 0x0000000309097812 */ /* 0x000fe200078ec0ff */
[----:B------:R-:W-:Y:S01]  /*1410*/  IMAD R10, R0, UR11, RZ ;  /* 0x0000000b000a7c24 */ /* 0x000fe2000f8e02ff */
[----:B------:R-:W-:-:S02]  /*1420*/  LEA R7, P1, R2, UR9, 0x2 ;  /* 0x0000000902077c11 */ /* 0x000fc4000f8210ff */
[----:B------:R-:W-:Y:S01]  /*1430*/  IADD3 R9, P3, PT, RZ, -R9, RZ ;  /* 0x80000009ff097210 */ /* 0x000fe20007f7e0ff */
[----:B------:R-:W-:Y:S01]  /*1440*/  IMAD R14, R10, UR10, RZ ;  /* 0x0000000a0a0e7c24 */ /* 0x000fe2000f8e02ff */
[----:B------:R-:W-:Y:S02]  /*1450*/  LEA.HI.X R13, R2, R4, R3, 0x2, P1 ;  /* 0x00000004020d7211 */ /* 0x000fe400008f1403 */
[----:B--2---:R-:W-:-:S04]  /*1460*/  IADD3 R12, P1, P2, R7, UR14, R6 ;  /* 0x0000000e070c7c10 */ /* 0x004fc8000fa3e006 */
[----:B------:R-:W-:Y:S01]  /*1470*/  IADD3.X R13, PT, PT, R13, UR15, R16, P1, P2 ;  /* 0x0000000f0d0d7c10 */ /* 0x000fe20008fe4410 */
[----:B-1----:R-:W-:-:S06]  /*1480*/  ULEA UR5, UR8, UR5, 0x18 ;  /* 0x0000000508057291 */ /* 0x002fcc000f8ec0ff */
[----:B------:R-:W-:-:S05]  /*1490*/  VIADD R4, R6, UR5 ;  /* 0x0000000506047c36 */ /* 0x000fca0008000000 */
[----:B---3--:R-:W-:Y:S01]  /*14a0*/  LEA R7, R11, R4, 0x9 ;  /* 0x000000040b077211 */ /* 0x008fe200078e48ff */
[----:B------:R-:W-:-:S04]  /*14b0*/  IMAD.X R4, RZ, RZ, -0x1, P3 ;  /* 0xffffffffff047424 */ /* 0x000fc800018e06ff */
[----:B------:R-:W-:-:S07]  /*14c0*/  IMAD R7, R2, 0x4, R7 ;  /* 0x0000000402077824 */ /* 0x000fce00078e0207 */
.L_x_464:
        /* <DEDUP_REMOVED lines=16> */
.L_x_463:
[----:B------:R-:W-:Y:S05]  /*15d0*/  BSYNC.RECONVERGENT B1 ;  /* 0x0000000000017941 */ /* 0x000fea0003800200 */
.L_x_462:
[----:B------:R-:W-:Y:S05]  /*15e0*/  @!P0 BRA `(.L_x_458) ;  /* 0x0000000000f08947 */ /* 0x000fea0003800000 */
[----:B------:R-:W1:Y:S01]  /*15f0*/  S2UR UR8, SR_CgaCtaId ;  /* 0x00000000000879c3 */ /* 0x000e620000008800 */
[----:B------:R-:W2:Y:S01]  /*1600*/  LDCU.64 UR14, c[0x0][0x3a8] ;  /* 0x00007500ff0e77ac */ /* 0x000ea20008000a00 */
[----:B------:R-:W-:Y:S01]  /*1610*/  IMAD.U32 R9, RZ, RZ, UR22 ;  /* 0x00000016ff097e24 */ /* 0x000fe2000f8e00ff */
[----:B------:R-:W-:Y:S01]  /*1620*/  SHF.L.U32 R17, R5, 0x2, RZ ;  /* 0x0000000205117819 */ /* 0x000fe200000006ff */
[----:B------:R-:W-:Y:S01]  /*1630*/  IMAD R22, R0, UR11, RZ ;  /* 0x0000000b00167c24 */ /* 0x000fe2000f8e02ff */
[----:B------:R-:W-:Y:S01]  /*1640*/  UMOV UR5, 0x400 ;  /* 0x0000040000057882 */ /* 0x000fe20000000000 */
[----:B------:R-:W-:Y:S01]  /*1650*/  SHF.R.U32.HI R20, RZ, 0x1e, R5 ;  /* 0x0000001eff147819 */ /* 0x000fe20000011605 */
[----:B------:R-:W-:Y:S01]  /*1660*/  UIADD3 UR5, UPT, UPT, UR5, 0x80, URZ ;  /* 0x0000008005057890 */ /* 0x000fe2000fffe0ff */
[----:B------:R-:W3:Y:S01]  /*1670*/  LDC R7, c[0x0][0x384] ;  /* 0x0000e100ff077b82 */ /* 0x000ee20000000800 */
[----:B------:R-:W-:Y:S01]  /*1680*/  SHF.L.U64.HI R18, R9, 0x2, R8 ;  /* 0x0000000209127819 */ /* 0x000fe20000010208 */
[----:B------:R-:W-:Y:S01]  /*1690*/  IMAD R22, R22, UR10, RZ ;  /* 0x0000000a16167c24 */ /* 0x000fe2000f8e02ff */
[----:B--2---:R-:W-:-:S04]  /*16a0*/  IADD3 R4, P0, PT, R6, UR14, RZ ;  /* 0x0000000e06047c10 */ /* 0x004fc8000ff1e0ff */
[----:B------:R-:W-:Y:S01]  /*16b0*/  IADD3.X R16, PT, PT, R16, UR15, RZ, P0, !PT ;  /* 0x0000000f10107c10 */ /* 0x000fe200087fe4ff */
[----:B-1----:R-:W-:Y:S02]  /*16c0*/  ULEA UR5, UR8, UR5, 0x18 ;  /* 0x0000000508057291 */ /* 0x002fe4000f8ec0ff */
[----:B------:R-:W-:-:S04]  /*16d0*/  USHF.L.U32 UR8, UR22, 0x2, URZ ;  /* 0x0000000216087899 */ /* 0x000fc800080006ff */
[----:B------:R-:W-:Y:S01]  /*16e0*/  VIADD R6, R6, UR5 ;  /* 0x0000000506067c36 */ /* 0x000fe20008000000 */
[----:B------:R-:W-:-:S03]  /*16f0*/  UMOV UR5, URZ ;  /* 0x000000ff00057c82 */ /* 0x000fc60008000000 */
[----:B---3--:R-:W-:Y:S01]  /*1700*/  IMAD R23, R7, 0x200, R6 ;  /* 0x0000020007177824 */ /* 0x008fe200078e0206 */
[----:B------:R-:W-:-:S03]  /*1710*/  IADD3 R6, P0, PT, R2, UR22, RZ ;  /* 0x0000001602067c10 */ /* 0x000fc6000ff1e0ff */
[----:B------:R-:W-:Y:S02]  /*1720*/  IMAD R23, R2, 0x4, R23 ;  /* 0x0000000402177824 */ /* 0x000fe400078e0217 */
[----:B------:R-:W-:Y:S01]  /*1730*/  IMAD.X R7, R8, 0x1, R3, P0 ;  /* 0x0000000108077824 */ /* 0x000fe200000e0603 */
[----:B------:R-:W-:Y:S01]  /*1740*/  LEA R0, P0, R2, UR8, 0x2 ;  /* 0x0000000802007c11 */ /* 0x000fe2000f8010ff */
[C-C-:B------:R-:W-:Y:S01]  /*1750*/  IMAD R25, R22.reuse, 0x4, R23.reuse ;  /* 0x0000000416197824 */ /* 0x140fe200078e0217 */
[C---:B------:R-:W-:Y:S01]  /*1760*/  LEA R27, R22.reuse, R23, 0x3 ;  /* 0x00000017161b7211 */ /* 0x040fe200078e18ff */
[----:B------:R-:W-:Y:S01]  /*1770*/  IMAD R29, R22, 0xc, R23 ;  /* 0x0000000c161d7824 */ /* 0x000fe200078e0217 */
[C---:B------:R-:W-:Y:S01]  /*1780*/  SHF.L.U64.HI R7, R6.reuse, 0x2, R7 ;  /* 0x0000000206077819 */ /* 0x040fe20000010207 */
[----:B------:R-:W-:Y:S01]  /*1790*/  IMAD.SHL.U32 R6, R6, 0x4, RZ ;  /* 0x0000000406067824 */ /* 0x000fe200078e00ff */
[----:B------:R-:W-:Y:S02]  /*17a0*/  LEA.HI.X R18, R2, R18, R3, 0x2, P0 ;  /* 0x0000001202127211 */ /* 0x000fe400000f1403 */
[-C--:B------:R-:W-:Y:S01]  /*17b0*/  IADD3 R21, P0, PT, R17, R0.reuse, RZ ;  /* 0x0000000011157210 */ /* 0x080fe20007f1e0ff */
[C---:B------:R-:W-:Y:S01]  /*17c0*/  IMAD.WIDE.U32 R6, R5.reuse, 0xc, R6 ;  /* 0x0000000c05067825 */ /* 0x040fe200078e0006 */
[----:B------:R-:W-:-:S03]  /*17d0*/  LEA R19, P1, R5, R0, 0x3 ;  /* 0x0000000005137211 */ /* 0x000fc600078218ff */
[----:B------:R-:W-:Y:S01]  /*17e0*/  IMAD.X R24, R20, 0x1, R18, P0 ;  /* 0x0000000114187824 */ /* 0x000fe200000e0612 */
[----:B------:R-:W-:Y:S01]  /*17f0*/  LEA.HI.X R26, R5, R18, RZ, 0x3, P1 ;  /* 0x00000012051a7211 */ /* 0x000fe200008f1cff */
[----:B------:R-:W-:-:S08]  /*1800*/  VIADD R28, R7, UR5 ;  /* 0x00000005071c7c36 */ /* 0x000fd00008000000 */
.L_x_465:
[C---:B------:R-:W-:Y:S02]  /*1810*/  IADD3 R12, P0, PT, R4.reuse, R0, RZ ;  /* 0x00000000040c7210 */ /* 0x040fe40007f1e0ff */
[----:B------:R-:W-:-:S03]  /*1820*/  IADD3 R8, P1, PT, R4, R21, RZ ;  /* 0x0000001504087210 */ /* 0x000fc60007f3e0ff */
[----:B------:R-:W-:Y:S01]  /*1830*/  IMAD.X R13, R16, 0x1, R18, P0 ;  /* 0x00000001100d7824 */ /* 0x000fe200000e0612 */
[----:B------:R-:W-:Y:S01]  /*1840*/  IADD3 R10, P0, PT, R4, R19, RZ ;  /* 0x00000013040a7210 */ /* 0x000fe20007f1e0ff */
[----:B------:R-:W-:Y:S01]  /*1850*/  IMAD.X R9, R16, 0x1, R24, P1 ;  /* 0x0000000110097824 */ /* 0x000fe200008e0618 */
[----:B------:R-:W-:Y:S02]  /*1860*/  IADD3 R14, P1, PT, R4, R6, RZ ;  /* 0x00000006040e7210 */ /* 0x000fe40007f3e0ff */
[----:B------:R-:W-:Y:S01]  /*1870*/  @!PT LDS RZ, [RZ] ;  /* 0x00000000fffff984 */ /* 0x000fe20000000800 */
[----:B------:R-:W-:Y:S01]  /*1880*/  @!PT LDS RZ, [RZ] ;  /* 0x00000000fffff984 */ /* 0x000fe20000000800 */
[----:B------:R-:W-:Y:S01]  /*1890*/  @!PT LDS RZ, [RZ] ;  /* 0x00000000fffff984 */ /* 0x000fe20000000800 */
[----:B------:R1:W-:Y:S01]  /*18a0*/  LDGSTS.E [R23+0x80], desc[UR20][R12.64] ;  /* 0x000800000c177fae */ /* 0x0003e2000b9a1014 */
[C---:B------:R-:W-:Y:S01]  /*18b0*/  IMAD.X R11, R16.reuse, 0x1, R26, P0 ;  /* 0x00000001100b7824 */ /* 0x040fe200000e061a */
[----:B------:R-:W-:Y:S01]  /*18c0*/  IADD3 R2, P0, PT, R17, R2, RZ ;  /* 0x0000000211027210 */ /* 0x000fe20007f1e0ff */
[----:B------:R-:W-:Y:S01]  /*18d0*/  IMAD.X R15, R16, 0x1, R28, P1 ;  /* 0x00000001100f7824 */ /* 0x000fe200008e061c */
[C---:B------:R-:W-:Y:S01]  /*18e0*/  LEA R4, P1, R5.reuse, R4, 0x4 ;  /* 0x0000000405047211 */ /* 0x040fe200078220ff */
[----:B------:R2:W-:Y:S02]  /*18f0*/  LDGSTS.E [R25+0x80], desc[UR20][R8.64] ;  /* 0x0008000008197fae */ /* 0x0005e4000b9a1014 */
[----:B------:R-:W-:Y:S01]  /*1900*/  IMAD.X R3, R20, 0x1, R3, P0 ;  /* 0x0000000114037824 */ /* 0x000fe200000e0603 */
[----:B------:R-:W-:Y:S01]  /*1910*/  ISETP.GE.U32.AND P0, PT, R2, UR7, PT ;  /* 0x0000000702007c0c */ /* 0x000fe2000bf06070 */
[----:B------:R3:W-:Y:S01]  /*1920*/  LDGSTS.E [R27+0x80], desc[UR20][R10.64] ;  /* 0x000800000a1b7fae */ /* 0x0007e2000b9a1014 */
[----:B------:R-:W-:-:S02]  /*1930*/  LEA.HI.X R16, R5, R16, RZ, 0x4, P1 ;  /* 0x0000001005107211 */ /* 0x000fc400008f24ff */
[----:B------:R-:W-:Y:S01]  /*1940*/  ISETP.GE.U32.AND.EX P0, PT, R3, UR13, PT, P0 ;  /* 0x0000000d03007c0c */ /* 0x000fe2000bf06100 */
[----:B------:R4:W-:Y:S01]  /*1950*/  LDGSTS.E [R29+0x80], desc[UR20][R14.64] ;  /* 0x000800000e1d7fae */ /* 0x0009e2000b9a1014 */
[C---:B-1----:R-:W-:Y:S01]  /*1960*/  LEA R23, R22.reuse, R23, 0x4 ;  /* 0x0000001716177211 */ /* 0x042fe200078e20ff */
[C---:B--2---:R-:W-:Y:S02]  /*1970*/  IMAD R25, R22.reuse, 0x10, R25 ;  /* 0x0000001016197824 */ /* 0x044fe400078e0219 */
[C---:B---3--:R-:W-:Y:S02]  /*1980*/  IMAD R27, R22.reuse, 0x10, R27 ;  /* 0x00000010161b7824 */ /* 0x048fe400078e021b */
[----:B----4-:R-:W-:-:S06]  /*1990*/  IMAD R29, R22, 0x10, R29 ;  /* 0x00000010161d7824 */ /* 0x010fcc00078e021d */
[----:B------:R-:W-:Y:S05]  /*19a0*/  @!P0 BRA `(.L_x_465) ;  /* 0xfffffffc00988947 */ /* 0x000fea000383ffff */
.L_x_458:
[----:B------:R-:W-:Y:S05]  /*19b0*/  BSYNC.RECONVERGENT B0 ;  /* 0x0000000000007941 */ /* 0x000fea0003800200 */
.L_x_457:
[----:B------:R-:W0:Y:S01]  /*19c0*/  LDGDEPBAR ;  /* 0x00000000000079af */ /* 0x000e220000000000 */
[----:B------:R-:W-:-:S04]  /*19d0*/  DEPBAR.LE SB0, 0x0 ;  /* 0x000080000000791a */ /* 0x000fc80000000000 */
[----:B------:R-:W-:Y:S06]  /*19e0*/  BAR.SYNC.DEFER_BLOCKING 0x0 ;  /* 0x0000000000007b1d */ /* 0x000fec0000010000 */
.L_x_447:
[----:B------:R-:W-:-:S09]  /*19f0*/  UISETP.GT.AND UP0, UPT, UR24, UR6, UPT ;  /* 0x000000061800728c */ /* 0x000fd2000bf04270 */
[----:B------:R-:W-:Y:S05]  /*1a00*/  BRA.U UP0, `(.L_x_466) ;  /* 0x0000000100807547 */ /* 0x000fea000b800000 */
        /* <DEDUP_REMOVED lines=10> */
[----:B----4-:R-:W-:Y:S01]  /*1ab0*/  UIMAD.WIDE UR4, UR22, 0x4, UR4 ;  /* 0x00000004160478a5 */ /* 0x010fe2000f8e0204 */
[----:B--2---:R-:W-:-:S03]  /*1ac0*/  IMAD R0, R3, 0x200, R0 ;  /* 0x0000020003007824 */ /* 0x004fc600078e0200 */
[----:B-1----:R-:W-:Y:S02]  /*1ad0*/  LEA R7, R7, R2, 0x18 ;  /* 0x0000000207077211 */ /* 0x002fe400078ec0ff */
[C---:B---3--:R-:W-:Y:S02]  /*1ae0*/  LEA R2, R5.reuse, UR6, 0x2 ;  /* 0x0000000605027c11 */ /* 0x048fe4000f8e10ff */
[----:B------:R-:W-:-:S03]  /*1af0*/  LEA R0, R5, R0, 0x2 ;  /* 0x0000000005007211 */ /* 0x000fc600078e10ff */
[----:B------:R-:W-:Y:S01]  /*1b00*/  IMAD.IADD R6, R7, 0x1, R2 ;  /* 0x0000000107067824 */ /* 0x000fe200078e0202 */
[----:B------:R-:W-:Y:S01]  /*1b10*/  IADD3 R4, PT, PT, R0, 0x80, R7 ;  /* 0x0000008000047810 */ /* 0x000fe20007ffe007 */
[----:B------:R-:W-:-:S07]  /*1b20*/  IMAD.MOV R0, RZ, RZ, -R3 ;  /* 0x000000ffff007224 */ /* 0x000fce00078e0a03 */
.L_x_467:
[----:B-1----:R-:W-:Y:S01]  /*1b30*/  LDS R7, [R6] ;  /* 0x0000000006077984 */ /* 0x002fe20000000800 */
[----:B------:R-:W-:Y:S02]  /*1b40*/  VIADD R0, R0, 0x1 ;  /* 0x0000000100007836 */ /* 0x000fe40000000000 */
[----:B------:R-:W-:Y:S01]  /*1b50*/  IMAD.U32 R2, RZ, RZ, UR4 ;  /* 0x00000004ff027e24 */ /* 0x000fe2000f8e00ff */
[----:B------:R-:W1:Y:S01]  /*1b60*/  LDS R8, [R4] ;  /* 0x0000000004087984 */ /* 0x000e620000000800 */
[----:B------:R-:W-:Y:S01]  /*1b70*/  IMAD.U32 R3, RZ, RZ, UR5 ;  /* 0x00000005ff037e24 */ /* 0x000fe2000f8e00ff */
[----:B------:R-:W-:Y:S01]  /*1b80*/  ISETP.NE.AND P0, PT, R0, RZ, PT ;  /* 0x000000ff0000720c */ /* 0x000fe20003f05270 */
[----:B------:R-:W-:-:S04]  /*1b90*/  IMAD.WIDE R2, R5, 0x4, R2 ;  /* 0x0000000405027825 */ /* 0x000fc800078e0202 */
[----:B-1----:R-:W-:-:S05]  /*1ba0*/  FADD R7, R7, -R8 ;  /* 0x8000000807077221 */ /* 0x002fca0000000000 */
[----:B------:R1:W-:Y:S03]  /*1bb0*/  STG.E desc[UR20][R2.64], R7 ;  /* 0x0000000702007986 */ /* 0x0003e6000c101914 */
[----:B------:R-:W-:Y:S05]  /*1bc0*/  @!P0 EXIT ;  /* 0x000000000000894d */ /* 0x000fea0003800000 */
[----:B------:R-:W-:Y:S01]  /*1bd0*/  IADD3 R4, PT, PT, R4, 0x200, RZ ;  /* 0x0000020004047810 */ /* 0x000fe20007ffe0ff */
[----:B------:R-:W-:Y:S02]  /*1be0*/  VIADD R6, R6, 0x200 ;  /* 0x0000020006067836 */ /* 0x000fe40000000000 */
[----:B------:R-:W-:Y:S01]  /*1bf0*/  VIADD R5, R5, 0x80 ;  /* 0x0000008005057836 */ /* 0x000fe20000000000 */
[----:B------:R-:W-:Y:S06]  /*1c00*/  BRA `(.L_x_467) ;  /* 0xfffffffc00c87947 */ /* 0x000fec000383ffff */
.L_x_466:
[----:B------:R-:W1:Y:S02]  /*1c10*/  LDC R0, c[0x0][0x384] ;  /* 0x0000e100ff007b82 */ /* 0x000e640000000800 */
[----:B-1----:R-:W-:-:S13]  /*1c20*/  ISETP.GE.AND P0, PT, R0, 0x1, PT ;  /* 0x000000010000780c */ /* 0x002fda0003f06270 */
[----:B------:R-:W-:Y:S05]  /*1c30*/  @!P0 EXIT ;  /* 0x000000000000894d */ /* 0x000fea0003800000 */
[----:B------:R-:W1:Y:S01]  /*1c40*/  S2R R5, SR_TID.X ;  /* 0x0000000000057919 */ /* 0x000e620000002100 */
[----:B------:R-:W2:Y:S01]  /*1c50*/  LDC R3, c[0x0][0x3b0] ;  /* 0x0000ec00ff037b82 */ /* 0x000ea20000000800 */
[----:B------:R-:W3:Y:S01]  /*1c60*/  LDCU UR6, c[0x0][0x3a0] ;  /* 0x00007400ff0677ac */ /* 0x000ee20008000800 */
[----:B------:R-:W-:Y:S01]  /*1c70*/  MOV R2, 0x400 ;  /* 0x0000040000027802 */ /* 0x000fe20000000f00 */
[----:B------:R-:W4:Y:S01]  /*1c80*/  S2R R7, SR_CgaCtaId ;  /* 0x0000000000077919 */ /* 0x000f220000008800 */
[----:B------:R-:W5:Y:S03]  /*1c90*/  LDCU.64 UR4, c[0x0][0x390] ;  /* 0x00007200ff0477ac */ /* 0x000f660008000a00 */
[----:B------:R-:W-:Y:S01]  /*1ca0*/  VIADD R4, R2, 0x80 ;  /* 0x0000008002047836 */ /* 0x000fe20000000000 */
[----:B-----5:R-:W-:Y:S01]  /*1cb0*/  UIMAD.WIDE UR4, UR22, 0x4, UR4 ;  /* 0x00000004160478a5 */ /* 0x020fe2000f8e0204 */
[----:B--2---:R-:W-:-:S02]  /*1cc0*/  IMAD R2, R0, 0x200, R3 ;  /* 0x0000020000027824 */ /* 0x004fc400078e0203 */
[----:B------:R-:W-:Y:S02]  /*1cd0*/  IMAD.MOV R0, RZ, RZ, -R0 ;  /* 0x000000ffff007224 */ /* 0x000fe400078e0a00 */
[C---:B-1----:R-:W-:Y:S01]  /*1ce0*/  IMAD R2, R5.reuse, 0x4, R2 ;  /* 0x0000000405027824 */ /* 0x042fe200078e0202 */
[----:B---3--:R-:W-:Y:S02]  /*1cf0*/  LEA R6, R5, UR6, 0x2 ;  /* 0x0000000605067c11 */ /* 0x008fe4000f8e10ff */
[----:B----4-:R-:W-:-:S04]  /*1d00*/  LEA R7, R7, R4, 0x18 ;  /* 0x0000000407077211 */ /* 0x010fc800078ec0ff */
[----:B------:R-:W-:Y:S02]  /*1d10*/  IADD3 R6, PT, PT, R7, R6, RZ ;  /* 0x0000000607067210 */ /* 0x000fe40007ffe0ff */
[----:B------:R-:W-:-:S07]  /*1d20*/  IADD3 R4, PT, PT, R2, 0x80, R7 ;  /* 0x0000008002047810 */ /* 0x000fce0007ffe007 */
.L_x_468:
[----:B------:R-:W-:Y:S01]  /*1d30*/  ISETP.GE.AND P0, PT, R5, UR23, PT ;  /* 0x0000001705007c0c */ /* 0x000fe2000bf06270 */
        /* <DEDUP_REMOVED lines=14> */
        .weak           $__internal_1_$__cuda_sm20_div_u64
        .type           $__internal_1_$__cuda_sm20_div_u64,@function
        .size           $__internal_1_$__cuda_sm20_div_u64,(.L_x_478 - $__internal_1_$__cuda_sm20_div_u64)
$__internal_1_$__cuda_sm20_div_u64:
[----:B------:R-:W-:Y:S02]  /*1e20*/  IMAD.U32 R15, RZ, RZ, UR4 ;  /* 0x00000004ff0f7e24 */ /* 0x000fe4000f8e00ff */
[----:B------:R-:W-:-:S04]  /*1e30*/  IMAD.MOV.U32 R14, RZ, RZ, R5 ;  /* 0x000000ffff0e7224 */ /* 0x000fc800078e0005 */
        /* <DEDUP_REMOVED lines=9> */
[----:B------:R-:W-:Y:S01]  /*1ed0*/  IMAD.X R19, RZ, RZ, ~R13, P0 ;  /* 0x000000ffff137224 */ /* 0x000fe200000e0e0d */
[----:B------:R-:W-:-:S03]  /*1ee0*/  MOV R13, R6 ;  /* 0x00000006000d7202 */ /* 0x000fc60000000f00 */
[-C--:B------:R-:W-:Y:S02]  /*1ef0*/  IMAD R15, R7, R19.reuse, RZ ;  /* 0x00000013070f7224 */ /* 0x080fe400078e02ff */
[----:B------:R-:W-:-:S04]  /*1f00*/  IMAD.WIDE.U32 R12, P0, R6, R19, R12 ;  /* 0x00000013060c7225 */ /* 0x000fc8000780000c */
[----:B------:R-:W-:-:S04]  /*1f10*/  IMAD.HI.U32 R11, R7, R19, RZ ;  /* 0x00000013070b7227 */ /* 0x000fc800078e00ff */
[----:B------:R-:W-:-:S04]  /*1f20*/  IMAD.HI.U32 R12, P1, R7, R17, R12 ;  /* 0x00000011070c7227 */ /* 0x000fc8000782000c */
[----:B------:R-:W-:Y:S01]  /*1f30*/  IMAD.X R11, R11, 0x1, R7, P0 ;  /* 0x000000010b0b7824 */ /* 0x000fe200000e0607 */
[----:B------:R-:W-:-:S04]  /*1f40*/  IADD3 R13, P2, PT, R15, R12, RZ ;  /* 0x0000000c0f0d7210 */ /* 0x000fc80007f5e0ff */
[----:B------:R-:W-:Y:S01]  /*1f50*/  IADD3.X R11, PT, PT, RZ, RZ, R11, P2, P1 ;  /* 0x000000ffff0b7210 */ /* 0x000fe200017e240b */
[----:B------:R-:W-:-:S04]  /*1f60*/  IMAD.WIDE.U32 R6, R13, R5, RZ ;  /* 0x000000050d067225 */ /* 0x000fc800078e00ff */
[----:B------:R-:W-:Y:S01]  /*1f70*/  IMAD R12, R13, UR4, R7 ;  /* 0x000000040d0c7c24 */ /* 0x000fe2000f8e0207 */
[----:B------:R-:W-:-:S03]  /*1f80*/  IADD3 R7, P0, PT, RZ, -R6, RZ ;  /* 0x80000006ff077210 */ /* 0x000fc60007f1e0ff */
[----:B------:R-:W-:Y:S02]  /*1f90*/  IMAD R6, R11, R5, R12 ;  /* 0x000000050b067224 */ /* 0x000fe400078e020c */
[----:B------:R-:W-:-:S04]  /*1fa0*/  IMAD.HI.U32 R12, R13, R7, RZ ;  /* 0x000000070d0c7227 */ /* 0x000fc800078e00ff */
[----:B------:R-:W-:-:S04]  /*1fb0*/  IMAD.X R6, RZ, RZ, ~R6, P0 ;  /* 0x000000ffff067224 */ /* 0x000fc800000e0e06 */
        /* <DEDUP_REMOVED lines=15> */
[----:B------:R-:W-:-:S03]  /*20b0*/  IMAD.WIDE.U32 R6, R12, R5, RZ ;  /* 0x000000050c067225 */ /* 0x000fc600078e00ff */
[----:B------:R-:W-:Y:S01]  /*20c0*/  IADD3.X R14, PT, PT, RZ, R11, RZ, P1, !PT ;  /* 0x0000000bff0e7210 */ /* 0x000fe20000ffe4ff */
[----:B------:R-:W-:Y:S01]  /*20d0*/  IMAD R7, R12, UR4, R7 ;  /* 0x000000040c077c24 */ /* 0x000fe2000f8e0207 */
[----:B------:R-:W-:Y:S02]  /*20e0*/  IADD3 R16, P1, PT, -R6, R9, RZ ;  /* 0x0000000906107210 */ /* 0x000fe40007f3e1ff */
[----:B------:R-:W-:Y:S01]  /*20f0*/  IADD3 R9, P2, PT, R12, 0x1, RZ ;  /* 0x000000010c097810 */ /* 0x000fe20007f5e0ff */
[-C--:B------:R-:W-:Y:S01]  /*2100*/  IMAD R7, R14, R5.reuse, R7 ;  /* 0x000000050e077224 */ /* 0x080fe200078e0207 */
[----:B------:R-:W-:-:S03]  /*2110*/  ISETP.GE.U32.AND P0, PT, R16, R5, PT ;  /* 0x000000051000720c */ /* 0x000fc60003f06070 */
[----:B------:R-:W-:Y:S01]  /*2120*/  IMAD.X R11, R10, 0x1, ~R7, P1 ;  /* 0x000000010a0b7824 */ /* 0x000fe200008e0e07 */
[----:B------:R-:W-:Y:S01]  /*2130*/  IADD3 R6, P1, PT, -R5, R16, RZ ;  /* 0x0000001005067210 */ /* 0x000fe20007f3e1ff */
[----:B------:R-:W-:-:S03]  /*2140*/  IMAD.X R7, RZ, RZ, R14, P2 ;  /* 0x000000ffff077224 */ /* 0x000fc600010e060e */
[C---:B------:R-:W-:Y:S02]  /*2150*/  ISETP.GE.U32.AND.EX P0, PT, R11.reuse, UR4, PT, P0 ;  /* 0x000000040b007c0c */ /* 0x040fe4000bf06100 */
[----:B------:R-:W-:Y:S02]  /*2160*/  IADD3.X R10, PT, PT, R11, ~UR4, RZ, P1, !PT ;  /* 0x800000040b0a7c10 */ /* 0x000fe40008ffe4ff */
[----:B------:R-:W-:Y:S02]  /*2170*/  SEL R6, R6, R16, P0 ;  /* 0x0000001006067207 */ /* 0x000fe40000000000 */
[----:B------:R-:W-:Y:S02]  /*2180*/  SEL R9, R9, R12, P0 ;  /* 0x0000000c09097207 */ /* 0x000fe40000000000 */
[----:B------:R-:W-:Y:S02]  /*2190*/  SEL R10, R10, R11, P0 ;  /* 0x0000000b0a0a7207 */ /* 0x000fe40000000000 */
[----:B------:R-:W-:-:S02]  /*21a0*/  SEL R14, R7, R14, P0 ;  /* 0x0000000e070e7207 */ /* 0x000fc40000000000 */
[----:B------:R-:W-:Y:S02]  /*21b0*/  ISETP.GE.U32.AND P0, PT, R6, R5, PT ;  /* 0x000000050600720c */ /* 0x000fe40003f06070 */
[----:B------:R-:W-:Y:S02]  /*21c0*/  IADD3 R6, P2, PT, R9, 0x1, RZ ;  /* 0x0000000109067810 */ /* 0x000fe40007f5e0ff */
[----:B------:R-:W-:Y:S02]  /*21d0*/  ISETP.GE.U32.AND.EX P0, PT, R10, UR4, PT, P0 ;  /* 0x000000040a007c0c */ /* 0x000fe4000bf06100 */
[----:B------:R-:W-:Y:S01]  /*21e0*/  ISETP.NE.U32.AND P1, PT, R5, RZ, PT ;  /* 0x000000ff0500720c */ /* 0x000fe20003f25070 */
[----:B------:R-:W-:Y:S01]  /*21f0*/  IMAD.X R7, RZ, RZ, R14, P2 ;  /* 0x000000ffff077224 */ /* 0x000fe200010e060e */
[----:B------:R-:W-:Y:S01]  /*2200*/  SEL R6, R6, R9, P0 ;  /* 0x0000000906067207 */ /* 0x000fe20000000000 */
[----:B------:R-:W-:Y:S01]  /*2210*/  IMAD.MOV.U32 R9, RZ, RZ, 0x0 ;  /* 0x00000000ff097424 */ /* 0x000fe200078e00ff */
[----:B------:R-:W-:-:S02]  /*2220*/  ISETP.NE.AND.EX P1, PT, RZ, UR4, PT, P1 ;  /* 0x00000004ff007c0c */ /* 0x000fc4000bf25310 */
[----:B------:R-:W-:Y:S02]  /*2230*/  SEL R7, R7, R14, P0 ;  /* 0x0000000e07077207 */ /* 0x000fe40000000000 */
[----:B------:R-:W-:Y:S02]  /*2240*/  SEL R6, R6, 0xffffffff, P1 ;  /* 0xffffffff06067807 */ /* 0x000fe40000800000 */
[----:B------:R-:W-:Y:S01]  /*2250*/  SEL R7, R7, 0xffffffff, P1 ;  /* 0xffffffff07077807 */ /* 0x000fe20000800000 */
[----:B------:R-:W-:Y:S06]  /*2260*/  RET.REL.NODEC R8 `(_ZN3cub18CUB_300001_SM_10006detail9transform16transform_kernelINS2_10policy_hubILb0EN4cuda3std3__45tupleIJN6thrust24THRUST_300001_SM_1000_NS6detail15normal_iteratorINSA_10device_ptrIfEEEESF_EEEE10policy1000EiNS7_5minusIfEESF_JPfSL_EEEvT0_iT1_T2_DpNS2_10kernel_argIT3_EE) ;  /* 0xffffffdc08647950 */ /* 0x000fec0003c3ffff */
.L_x_469:
        /* <DEDUP_REMOVED lines=9> */
.L_x_478:


//--------------------- .text._ZN3cub18CUB_300001_SM_10006detail8for_each13static_kernelINS2_12policy_hub_t12policy_500_tElN6thrust24THRUST_300001_SM_1000_NS8cuda_cub11__transform17unary_transform_fINS7_6detail15normal_iteratorINS7_10device_ptrIfEEEESF_NS9_14no_stencil_tagENS8_9__replace10constant_fIiEE17is_less_than_zeroEEEEvT0_T1_ --------------------------
	.section	.text._ZN3cub18CUB_300001_SM_10006detail8for_each13static_kernelINS2_12policy_hub_t12policy_500_tElN6thrust24THRUST_300001_SM_1000_NS8cuda_cub11__transform17unary_transform_fINS7_6detail15normal_iteratorINS7_10device_ptrIfEEEESF_NS9_14no_stencil_tagENS8_9__replace10constant_fIiEE17is_less_than_zeroEEEEvT0_T1_,"ax",@progbits
	.align	128
        .global         _ZN3cub18CUB_300001_SM_10006detail8for_each13static_kernelINS2_12policy_hub_t12policy_500_tElN6thrust24THRUST_300001_SM_1000_NS8cuda_cub11__transform17unary_transform_fINS7_6detail15normal_iteratorINS7_10device_ptrIfEEEESF_NS9_14no_stencil_tagENS8_9__replace10constant_fIiEE17is_less_than_zeroEEEEvT0_T1_
        .type           _ZN3cub18CUB_300001_SM_10006detail8for_each13static_kernelINS2_12policy_hub_t12policy_500_tElN6thrust24THRUST_300001_SM_1000_NS8cuda_cub11__transform17unary_transform_fINS7_6detail15normal_iteratorINS7_10device_ptrIfEEEESF_NS9_14no_stencil_tagENS8_9__replace10constant_fIiEE17is_less_than_zeroEEEEvT0_T1_,@function
        .size           _ZN3cub18CUB_300001_SM_10006detail8for_each13static_kernelINS2_12policy_hub_t12policy_500_tElN6thrust24THRUST_300001_SM_1000_NS8cuda_cub11__transform17unary_transform_fINS7_6detail15normal_iteratorINS7_10device_ptrIfEEEESF_NS9_14no_stencil_tagENS8_9__replace10constant_fIiEE17is_less_than_zeroEEEEvT0_T1_,(.L_x_493 - _ZN3cub18CUB_300001_SM_10006detail8for_each13static_kernelINS2_12policy_hub_t12policy_500_tElN6thrust24THRUST_300001_SM_1000_NS8cuda_cub11__transform17unary_transform_fINS7_6detail15normal_iteratorINS7_10device_ptrIfEEEESF_NS9_14no_stencil_tagENS8_9__replace10constant_fIiEE17is_less_than_zeroEEEEvT0_T1_)
        .other          _ZN3cub18CUB_300001_SM_10006detail8for_each13static_kernelINS2_12policy_hub_t12policy_500_tElN6thrust24THRUST_300001_SM_1000_NS8cuda_cub11__transform17unary_transform_fINS7_6detail15normal_iteratorINS7_10device_ptrIfEEEESF_NS9_14no_stencil_tagENS8_9__replace10constant_fIiEE17is_less_than_zeroEEEEvT0_T1_,@"STO_CUDA_ENTRY STV_DEFAULT"
_ZN3cub18CUB_300001_SM_10006detail8for_each13static_kernelINS2_12policy_hub_t12policy_500_tElN6thrust24THRUST_300001_SM_1000_NS8cuda_cub11__transform17unary_transform_fINS7_6detail15normal_iteratorINS7_10device_ptrIfEEEESF_NS9_14no_stencil_tagENS8_9__replace10constant_fIiEE17is_less_than_zeroEEEEvT0_T1_:
.text._ZN3cub18CUB_300001_SM_10006detail8for_each13static_kernelINS2_12policy_hub_t12policy_500_tElN6thrust24THRUST_300001_SM_1000_NS8cuda_cub11__transform17unary_transform_fINS7_6detail15normal_iteratorINS7_10device_ptrIfEEEESF_NS9_14no_stencil_tagENS8_9__replace10constant_fIiEE17is_less_than_zeroEEEEvT0_T1_:
[----:B------:R-:W-:Y:S08]  /*0000*/  LDC R1, c[0x0][0x37c] ;  /* 0x0000df00ff017b82 */ /* 0x000ff00000000800 */
[----:B------:R-:W0:Y:S01]  /*0010*/  S2UR UR4, SR_CTAID.X ;  /* 0x00000000000479c3 */ /* 0x000e220000002500 */
[----:B------:R-:W1:Y:S01]  /*0020*/  LDCU.64 UR6, c[0x0][0x380] ;  /* 0x00007000ff0677ac */ /* 0x000e620008000a00 */
[----:B------:R-:W2:Y:S01]  /*0030*/  LDCU.64 UR8, c[0x0][0x358] ;  /* 0x00006b00ff0877ac */ /* 0x000ea20008000a00 */
[----:B0-----:R-:W-:-:S04]  /*0040*/  UIMAD.WIDE.U32 UR4, UR4, 0x200, URZ ;  /* 0x00000200040478a5 */ /* 0x001fc8000f8e00ff */
[----:B-1----:R-:W-:-:S04]  /*0050*/  UIADD3 UR6, UP0, UPT, -UR4, UR6, URZ ;  /* 0x0000000604067290 */ /* 0x002fc8000ff1e1ff */
[----:B------:R-:W-:Y:S02]  /*0060*/  UIADD3.X UR7, UPT, UPT, ~UR5, UR7, URZ, UP0, !UPT ;  /* 0x0000000705077290 */ /* 0x000fe400087fe5ff */
[----:B------:R-:W-:-:S04]  /*0070*/  UISETP.GE.U32.AND UP0, UPT, UR6, 0x200, UPT ;  /* 0x000002000600788c */ /* 0x000fc8000bf06070 */
[----:B------:R-:W-:-:S09]  /*0080*/  UISETP.GE.AND.EX UP0, UPT, UR7, URZ, UPT, UP0 ;  /* 0x000000ff0700728c */ /* 0x000fd2000bf06300 */
[----:B--2---:R-:W-:Y:S05]  /*0090*/  BRA.U !UP0, `(.L_x_470) ;  /* 0x00000001085c7547 */ /* 0x004fea000b800000 */
[----:B------:R-:W0:Y:S01]  /*00a0*/  S2R R0, SR_TID.X ;  /* 0x0000000000007919 */ /* 0x000e220000002100 */
[----:B------:R-:W1:Y:S01]  /*00b0*/  LDCU.64 UR10, c[0x0][0x388] ;  /* 0x00007100ff0a77ac */ /* 0x000e620008000a00 */
[----:B------:R-:W2:Y:S01]  /*00c0*/  LDCU UR7, c[0x0][0x398] ;  /* 0x00007300ff0777ac */ /* 0x000ea20008000800 */
[----:B0-----:R-:W-:-:S05]  /*00d0*/  IADD3 R0, P0, PT, R0, UR4, RZ ;  /* 0x0000000400007c10 */ /* 0x001fca000ff1e0ff */
[----:B------:R-:W-:Y:S02]  /*00e0*/  IMAD.X R5, RZ, RZ, UR5, P0 ;  /* 0x00000005ff057e24 */ /* 0x000fe400080e06ff */
[----:B------:R-:W-:-:S03]  /*00f0*/  IMAD.SHL.U32 R4, R0, 0x4, RZ ;  /* 0x0000000400047824 */ /* 0x000fc600078e00ff */
[----:B------:R-:W-:Y:S02]  /*0100*/  SHF.L.U64.HI R5, R0, 0x2, R5 ;  /* 0x0000000200057819 */ /* 0x000fe40000010205 */
[----:B-1----:R-:W-:-:S04]  /*0110*/  IADD3 R2, P0, PT, R4, UR10, RZ ;  /* 0x0000000a04027c10 */ /* 0x002fc8000ff1e0ff */
[----:B------:R-:W-:Y:S01]  /*0120*/  IADD3.X R3, PT, PT, R5, UR11, RZ, P0, !PT ;  /* 0x0000000b05037c10 */ /* 0x000fe200087fe4ff */
[----:B------:R-:W0:Y:S04]  /*0130*/  LDCU.64 UR10, c[0x0][0x390] ;  /* 0x00007200ff0a77ac */ /* 0x000e280008000a00 */
[----:B------:R-:W3:Y:S01]  /*0140*/  LDG.E R0, desc[UR8][R2.64] ;  /* 0x0000000802007981 */ /* 0x000ee2000c1e1900 */
[----:B--2---:R-:W-:Y:S02]  /*0150*/  I2FP.F32.S32 R7, UR7 ;  /* 0x0000000700077c45 */ /* 0x004fe40008201400 */
[----:B0-----:R-:W-:-:S04]  /*0160*/  IADD3 R4, P1, PT, R4, UR10, RZ ;  /* 0x0000000a04047c10 */ /* 0x001fc8000ff3e0ff */
[----:B------:R-:W-:Y:S01]  /*0170*/  IADD3.X R5, PT, PT, R5, UR11, RZ, P1, !PT ;  /* 0x0000000b05057c10 */ /* 0x000fe20008ffe4ff */
[----:B---3--:R-:W0:Y:S02]  /*0180*/  F2I.TRUNC.NTZ R0, R0 ;  /* 0x0000000000007305 */ /* 0x008e24000020f100 */
[----:B0-----:R-:W-:-:S13]  /*0190*/  ISETP.GT.AND P0, PT, R0, -0x1, PT ;  /* 0xffffffff0000780c */ /* 0x001fda0003f04270 */
[----:B------:R0:W-:Y:S04]  /*01a0*/  @!P0 STG.E desc[UR8][R4.64], R7 ;  /* 0x0000000704008986 */ /* 0x0001e8000c101908 */
[----:B------:R-:W2:Y:S02]  /*01b0*/  LDG.E R6, desc[UR8][R2.64+0x400] ;  /* 0x0004000802067981 */ /* 0x000ea4000c1e1900 */
[----:B--2---:R-:W1:Y:S02]  /*01c0*/  F2I.TRUNC.NTZ R6, R6 ;  /* 0x0000000600067305 */ /* 0x004e64000020f100 */
[----:B-1----:R-:W-:-:S13]  /*01d0*/  ISETP.GT.AND P0, PT, R6, -0x1, PT ;  /* 0xffffffff0600780c */ /* 0x002fda0003f04270 */
[----:B0-----:R-:W-:Y:S05]  /*01e0*/  @P0 EXIT ;  /* 0x000000000000094d */ /* 0x001fea0003800000 */
[----:B------:R-:W-:Y:S01]  /*01f0*/  STG.E desc[UR8][R4.64+0x400], R7 ;  /* 0x0004000704007986 */ /* 0x000fe2000c101908 */
[----:B------:R-:W-:Y:S05]  /*0200*/  EXIT ;  /* 0x000000000000794d */ /* 0x000fea0003800000 */
.L_x_470:
[----:B------:R-:W0:Y:S01]  /*0210*/  S2R R6, SR_TID.X ;  /* 0x0000000000067919 */ /* 0x000e220000002100 */
[----:B------:R-:W-:Y:S01]  /*0220*/  USHF.R.S32.HI UR7, URZ, 0x1f, UR6 ;  /* 0x0000001fff077899 */ /* 0x000fe20008011406 */
[----:B------:R-:W-:Y:S01]  /*0230*/  BSSY.RECONVERGENT B0, `(.L_x_471) ;  /* 0x0000019000007945 */ /* 0x000fe20003800200 */
[----:B------:R-:W1:Y:S04]  /*0240*/  LDCU UR10, c[0x0][0x398] ;  /* 0x00007300ff0a77ac */ /* 0x000e680008000800 */
[----:B------:R-:W-:Y:S01]  /*0250*/  IMAD.U32 R2, RZ, RZ, UR7 ;  /* 0x00000007ff027e24 */ /* 0x000fe2000f8e00ff */
[----:B-1----:R-:W-:Y:S01]  /*0260*/  I2FP.F32.S32 R7, UR10 ;  /* 0x0000000a00077c45 */ /* 0x002fe20008201400 */
[C---:B0-----:R-:W-:Y:S01]  /*0270*/  VIADD R0, R6.reuse, 0x100 ;  /* 0x0000010006007836 */ /* 0x041fe20000000000 */
[----:B------:R-:W-:-:S04]  /*0280*/  ISETP.LT.U32.AND P1, PT, R6, UR6, PT ;  /* 0x0000000606007c0c */ /* 0x000fc8000bf21070 */
[----:B------:R-:W-:Y:S01]  /*0290*/  ISETP.LT.U32.AND P0, PT, R0, UR6, PT ;  /* 0x0000000600007c0c */ /* 0x000fe2000bf01070 */
[----:B------:R-:W-:-:S03]  /*02a0*/  IMAD.U32 R0, RZ, RZ, UR7 ;  /* 0x00000007ff007e24 */ /* 0x000fc6000f8e00ff */
[----:B------:R-:W-:Y:S02]  /*02b0*/  ISETP.GT.AND.EX P0, PT, R2, RZ, PT, P0 ;  /* 0x000000ff0200720c */ /* 0x000fe40003f04300 */
[----:B------:R-:W-:-:S13]  /*02c0*/  ISETP.GT.AND.EX P1, PT, R0, RZ, PT, P1 ;  /* 0x000000ff0000720c */ /* 0x000fda0003f24310 */
[----:B------:R-:W-:Y:S05]  /*02d0*/  @!P1 BRA `(.L_x_472) ;  /* 0x0000000000389947 */ /* 0x000fea0003800000 */
[----:B------:R-:W0:Y:S01]  /*02e0*/  LDCU.64 UR10, c[0x0][0x388] ;  /* 0x00007100ff0a77ac */ /* 0x000e220008000a00 */
[----:B------:R-:W-:-:S05]  /*02f0*/  IADD3 R0, P1, PT, R6, UR4, RZ ;  /* 0x0000000406007c10 */ /* 0x000fca000ff3e0ff */
[----:B------:R-:W-:Y:S02]  /*0300*/  IMAD.X R3, RZ, RZ, UR5, P1 ;  /* 0x00000005ff037e24 */ /* 0x000fe400088e06ff */
[----:B------:R-:W-:-:S03]  /*0310*/  IMAD.SHL.U32 R5, R0, 0x4, RZ ;  /* 0x0000000400057824 */ /* 0x000fc600078e00ff */
[----:B------:R-:W-:Y:S02]  /*0320*/  SHF.L.U64.HI R8, R0, 0x2, R3 ;  /* 0x0000000200087819 */ /* 0x000fe40000010203 */
[----:B0-----:R-:W-:-:S04]  /*0330*/  IADD3 R2, P1, PT, R5, UR10, RZ ;  /* 0x0000000a05027c10 */ /* 0x001fc8000ff3e0ff */
[----:B------:R-:W-:-:S05]  /*0340*/  IADD3.X R3, PT, PT, R8, UR11, RZ, P1, !PT ;  /* 0x0000000b08037c10 */ /* 0x000fca0008ffe4ff */
[----:B------:R-:W2:Y:S02]  /*0350*/  LDG.E R2, desc[UR8][R2.64] ;  /* 0x0000000802027981 */ /* 0x000ea4000c1e1900 */
[----:B--2---:R-:W0:Y:S02]  /*0360*/  F2I.TRUNC.NTZ R0, R2 ;  /* 0x0000000200007305 */ /* 0x004e24000020f100 */
[----:B0-----:R-:W-:-:S13]  /*0370*/  ISETP.GT.AND P1, PT, R0, -0x1, PT ;  /* 0xffffffff0000780c */ /* 0x001fda0003f24270 */
[----:B------:R-:W0:Y:S02]  /*0380*/  @!P1 LDC.64 R10, c[0x0][0x390] ;  /* 0x0000e400ff0a9b82 */ /* 0x000e240000000a00 */
[----:B0-----:R-:W-:-:S05]  /*0390*/  @!P1 IADD3 R4, P2, PT, R5, R10, RZ ;  /* 0x0000000a05049210 */ /* 0x001fca0007f5e0ff */
[----:B------:R-:W-:-:S05]  /*03a0*/  @!P1 IMAD.X R5, R8, 0x1, R11, P2 ;  /* 0x0000000108059824 */ /* 0x000fca00010e060b */
[----:B------:R0:W-:Y:S03]  /*03b0*/  @!P1 STG.E desc[UR8][R4.64], R7 ;  /* 0x0000000704009986 */ /* 0x0001e6000c101908 */
.L_x_472:
[----:B------:R-:W-:Y:S05]  /*03c0*/  BSYNC.RECONVERGENT B0 ;  /* 0x0000000000007941 */ /* 0x000fea0003800200 */
.L_x_471:
[----:B------:R-:W-:Y:S05]  /*03d0*/  @!P0 EXIT ;  /* 0x000000000000894d */ /* 0x000fea0003800000 */
[----:B------:R-:W1:Y:S01]  /*03e0*/  LDCU.64 UR6, c[0x0][0x388] ;  /* 0x00007100ff0677ac */ /* 0x000e620008000a00 */
[----:B------:R-:W-:-:S05]  /*03f0*/  IADD3 R6, P0, PT, R6, UR4, RZ ;  /* 0x0000000406067c10 */ /* 0x000fca000ff1e0ff */
[----:B------:R-:W-:Y:S02]  /*0400*/  IMAD.X R3, RZ, RZ, UR5, P0 ;  /* 0x00000005ff037e24 */ /* 0x000fe400080e06ff */
[----:B0-----:R-:W-:-:S03]  /*0410*/  IMAD.SHL.U32 R4, R6, 0x4, RZ ;  /* 0x0000000406047824 */ /* 0x001fc600078e00ff */
[----:B------:R-:W-:Y:S02]  /*0420*/  SHF.L.U64.HI R6, R6, 0x2, R3 ;  /* 0x0000000206067819 */ /* 0x000fe40000010203 */
[----:B-1----:R-:W-:-:S04]  /*0430*/  IADD3 R2, P0, PT, R4, UR6, RZ ;  /* 0x0000000604027c10 */ /* 0x002fc8000ff1e0ff */
[----:B------:R-:W-:-:S05]  /*0440*/  IADD3.X R3, PT, PT, R6, UR7, RZ, P0, !PT ;  /* 0x0000000706037c10 */ /* 0x000fca00087fe4ff */
[----:B------:R-:W2:Y:S02]  /*0450*/  LDG.E R2, desc[UR8][R2.64+0x400] ;  /* 0x0004000802027981 */ /* 0x000ea4000c1e1900 */
[----:B--2---:R-:W0:Y:S02]  /*0460*/  F2I.TRUNC.NTZ R0, R2 ;  /* 0x0000000200007305 */ /* 0x004e24000020f100 */
[----:B0-----:R-:W-:-:S13]  /*0470*/  ISETP.GT.AND P0, PT, R0, -0x1, PT ;  /* 0xffffffff0000780c */ /* 0x001fda0003f04270 */
[----:B------:R-:W-:Y:S05]  /*0480*/  @P0 EXIT ;  /* 0x000000000000094d */ /* 0x000fea0003800000 */
[----:B------:R-:W0:Y:S02]  /*0490*/  LDCU.64 UR4, c[0x0][0x390] ;  /* 0x00007200ff0477ac */ /* 0x000e240008000a00 */
[----:B0-----:R-:W-:-:S04]  /*04a0*/  IADD3 R2, P0, PT, R4, UR4, RZ ;  /* 0x0000000404027c10 */ /* 0x001fc8000ff1e0ff */
[----:B------:R-:W-:-:S05]  /*04b0*/  IADD3.X R3, PT, PT, R6, UR5, RZ, P0, !PT ;  /* 0x0000000506037c10 */ /* 0x000fca00087fe4ff */
[----:B------:R-:W-:Y:S01]  /*04c0*/  STG.E desc[UR8][R2.64+0x400], R7 ;  /* 0x0004000702007986 */ /* 0x000fe2000c101908 */
[----:B------:R-:W-:Y:S05]  /*04d0*/  EXIT ;  /* 0x000000000000794d */ /* 0x000fea0003800000 */
.L_x_473:
        /* <DEDUP_REMOVED lines=10> */
.L_x_493:


//--------------------- .text._ZN3cub18CUB_300001_SM_10006detail8for_each13static_kernelINS2_12policy_hub_t12policy_500_tEmN6thrust24THRUST_300001_SM_1000_NS8cuda_cub20__uninitialized_fill7functorINS7_10device_ptrIfEEfEEEEvT0_T1_ --------------------------
	.section	.text._ZN3cub18CUB_300001_SM_10006detail8for_each13static_kernelINS2_12policy_hub_t12policy_500_tEmN6thrust24THRUST_300001_SM_1000_NS8cuda_cub20__uninitialized_fill7functorINS7_10device_ptrIfEEfEEEEvT0_T1_,"ax",@progbits
	.align	128
        .global         _ZN3cub18CUB_300001_SM_10006detail8for_each13static_kernelINS2_12policy_hub_t12policy_500_tEmN6thrust24THRUST_300001_SM_1000_NS8cuda_cub20__uninitialized_fill7functorINS7_10device_ptrIfEEfEEEEvT0_T1_
        .type           _ZN3cub18CUB_300001_SM_10006detail8for_each13static_kernelINS2_12policy_hub_t12policy_500_tEmN6thrust24THRUST_300001_SM_1000_NS8cuda_cub20__uninitialized_fill7functorINS7_10device_ptrIfEEfEEEEvT0_T1_,@function
        .size           _ZN3cub18CUB_300001_SM_10006detail8for_each13static_kernelINS2_12policy_hub_t12policy_500_tEmN6thrust24THRUST_300001_SM_1000_NS8cuda_cub20__uninitialized_fill7functorINS7_10device_ptrIfEEfEEEEvT0_T1_,(.L_x_494 - _ZN3cub18CUB_300001_SM_10006detail8for_each13static_kernelINS2_12policy_hub_t12policy_500_tEmN6thrust24THRUST_300001_SM_1000_NS8cuda_cub20__uninitialized_fill7functorINS7_10device_ptrIfEEfEEEEvT0_T1_)
        .other          _ZN3cub18CUB_300001_SM_10006detail8for_each13static_kernelINS2_12policy_hub_t12policy_500_tEmN6thrust24THRUST_300001_SM_1000_NS8cuda_cub20__uninitialized_fill7functorINS7_10device_ptrIfEEfEEEEvT0_T1_,@"STO_CUDA_ENTRY STV_DEFAULT"
_ZN3cub18CUB_300001_SM_10006detail8for_each13static_kernelINS2_12policy_hub_t12policy_500_tEmN6thrust24THRUST_300001_SM_1000_NS8cuda_cub20__uninitialized_fill7functorINS7_10device_ptrIfEEfEEEEvT0_T1_:
.text._ZN3cub18CUB_300001_SM_10006detail8for_each13static_kernelINS2_12policy_hub_t12policy_500_tEmN6thrust24THRUST_300001_SM_1000_NS8cuda_cub20__uninitialized_fill7functorINS7_10device_ptrIfEEfEEEEvT0_T1_:
        /* <DEDUP_REMOVED lines=8> */
[----:B------:R-:W-:-:S09]  /*0080*/  UISETP.GE.U32.AND.EX UP0, UPT, UR7, URZ, UPT, UP0 ;  /* 0x000000ff0700728c */ /* 0x000fd2000bf06100 */
[----:B--2---:R-:W-:Y:S05]  /*0090*/  BRA.U !UP0, `(.L_x_474) ;  /* 0x0000000108287547 */ /* 0x004fea000b800000 */
[----:B------:R-:W0:Y:S01]  /*00a0*/  S2R R0, SR_TID.X ;  /* 0x0000000000007919 */ /* 0x000e220000002100 */
[----:B------:R-:W1:Y:S01]  /*00b0*/  LDCU.64 UR6, c[0x0][0x388] ;  /* 0x00007100ff0677ac */ /* 0x000e620008000a00 */
[----:B------:R-:W2:Y:S01]  /*00c0*/  LDC R5, c[0x0][0x390] ;  /* 0x0000e400ff057b82 */ /* 0x000ea20000000800 */
[----:B0-----:R-:W-:-:S05]  /*00d0*/  IADD3 R0, P0, PT, R0, UR4, RZ ;  /* 0x0000000400007c10 */ /* 0x001fca000ff1e0ff */
[----:B------:R-:W-:Y:S01]  /*00e0*/  IMAD.X R3, RZ, RZ, UR5, P0 ;  /* 0x00000005ff037e24 */ /* 0x000fe200080e06ff */
[----:B-1----:R-:W-:-:S04]  /*00f0*/  LEA R2, P0, R0, UR6, 0x2 ;  /* 0x0000000600027c11 */ /* 0x002fc8000f8010ff */
[----:B------:R-:W-:-:S05]  /*0100*/  LEA.HI.X R3, R0, UR7, R3, 0x2, P0 ;  /* 0x0000000700037c11 */ /* 0x000fca00080f1403 */
[----:B--2---:R-:W-:Y:S04]  /*0110*/  STG.E desc[UR8][R2.64], R5 ;  /* 0x0000000502007986 */ /* 0x004fe8000c101908 */
[----:B------:R-:W-:Y:S01]  /*0120*/  STG.E desc[UR8][R2.64+0x400], R5 ;  /* 0x0004000502007986 */ /* 0x000fe2000c101908 */
[----:B------:R-:W-:Y:S05]  /*0130*/  EXIT ;  /* 0x000000000000794d */ /* 0x000fea0003800000 */
.L_x_474:
[----:B------:R-:W0:Y:S01]  /*0140*/  S2R R0, SR_TID.X ;  /* 0x0000000000007919 */ /* 0x000e220000002100 */
[----:B------:R-:W-:Y:S01]  /*0150*/  IMAD.U32 R2, RZ, RZ, UR7 ;  /* 0x00000007ff027e24 */ /* 0x000fe2000f8e00ff */
[----:B------:R-:W1:Y:S01]  /*0160*/  LDCU.64 UR10, c[0x0][0x388] ;  /* 0x00007100ff0a77ac */ /* 0x000e620008000a00 */
[----:B------:R-:W-:Y:S01]  /*0170*/  IMAD.U32 R4, RZ, RZ, UR7 ;  /* 0x00000007ff047e24 */ /* 0x000fe2000f8e00ff */
[----:B0-----:R-:W-:-:S04]  /*0180*/  ISETP.LT.U32.AND P0, PT, R0, UR6, PT ;  /* 0x0000000600007c0c */ /* 0x001fc8000bf01070 */
[----:B------:R-:W-:Y:S01]  /*0190*/  ISETP.GT.U32.AND.EX P0, PT, R2, RZ, PT, P0 ;  /* 0x000000ff0200720c */ /* 0x000fe20003f04100 */
[C---:B------:R-:W-:Y:S01]  /*01a0*/  VIADD R2, R0.reuse, 0x100 ;  /* 0x0000010000027836 */ /* 0x040fe20000000000 */
[----:B------:R-:W-:-:S04]  /*01b0*/  IADD3 R0, P2, PT, R0, UR4, RZ ;  /* 0x0000000400007c10 */ /* 0x000fc8000ff5e0ff */
[----:B------:R-:W-:Y:S01]  /*01c0*/  ISETP.LT.U32.AND P1, PT, R2, UR6, PT ;  /* 0x0000000602007c0c */ /* 0x000fe2000bf21070 */
[----:B------:R-:W-:Y:S01]  /*01d0*/  IMAD.X R3, RZ, RZ, UR5, P2 ;  /* 0x00000005ff037e24 */ /* 0x000fe200090e06ff */
[----:B-1----:R-:W-:Y:S02]  /*01e0*/  LEA R2, P2, R0, UR10, 0x2 ;  /* 0x0000000a00027c11 */ /* 0x002fe4000f8410ff */
[----:B------:R-:W-:Y:S02]  /*01f0*/  ISETP.GT.U32.AND.EX P1, PT, R4, RZ, PT, P1 ;  /* 0x000000ff0400720c */ /* 0x000fe40003f24110 */
[----:B------:R-:W-:Y:S01]  /*0200*/  LEA.HI.X R3, R0, UR11, R3, 0x2, P2 ;  /* 0x0000000b00037c11 */ /* 0x000fe200090f1403 */
[----:B------:R-:W0:Y:S04]  /*0210*/  @P0 LDC R5, c[0x0][0x390] ;  /* 0x0000e400ff050b82 */ /* 0x000e280000000800 */
[----:B0-----:R0:W-:Y:S06]  /*0220*/  @P0 STG.E desc[UR8][R2.64], R5 ;  /* 0x0000000502000986 */ /* 0x0011ec000c101908 */
[----:B------:R-:W-:Y:S05]  /*0230*/  @!P1 EXIT ;  /* 0x000000000000994d */ /* 0x000fea0003800000 */
[----:B0-----:R-:W0:Y:S02]  /*0240*/  LDC R5, c[0x0][0x390] ;  /* 0x0000e400ff057b82 */ /* 0x001e240000000800 */
[----:B0-----:R-:W-:Y:S01]  /*0250*/  STG.E desc[UR8][R2.64+0x400], R5 ;  /* 0x0004000502007986 */ /* 0x001fe2000c101908 */
[----:B------:R-:W-:Y:S05]  /*0260*/  EXIT ;  /* 0x000000000000794d */ /* 0x000fea0003800000 */
.L_x_475:
        /* <DEDUP_REMOVED lines=9> */
.L_x_494:


//--------------------- .text._ZN3cub18CUB_300001_SM_10006detail11EmptyKernelIvEEvv --------------------------
	.section	.text._ZN3cub18CUB_300001_SM_10006detail11EmptyKernelIvEEvv,"ax",@progbits
	.align	128
        .global         _ZN3cub18CUB_300001_SM_10006detail11EmptyKernelIvEEvv
        .type           _ZN3cub18CUB_300001_SM_10006detail11EmptyKernelIvEEvv,@function
        .size           _ZN3cub18CUB_300001_SM_10006detail11EmptyKernelIvEEvv,(.L_x_495 - _ZN3cub18CUB_300001_SM_10006detail11EmptyKernelIvEEvv)
        .other          _ZN3cub18CUB_300001_SM_10006detail11EmptyKernelIvEEvv,@"STO_CUDA_ENTRY STV_DEFAULT"
_ZN3cub18CUB_300001_SM_10006detail11EmptyKernelIvEEvv:
.text._ZN3cub18CUB_300001_SM_10006detail11EmptyKernelIvEEvv:
[----:B------:R-:W-:Y:S01]  /*0000*/  LDC R1, c[0x0][0x37c] ;  /* 0x0000df00ff017b82 */ /* 0x000fe20000000800 */
[----:B------:R-:W-:Y:S05]  /*0010*/  EXIT ;  /* 0x000000000000794d */ /* 0x000fea0003800000 */
.L_x_476:
        /* <DEDUP_REMOVED lines=14> */
.L_x_495:


//--------------------- .nv.shared._ZN3cub18CUB_300001_SM_10006detail6reduce28DeviceReduceSingleTileKernelINS2_10policy_hubIfyN4cuda3std3__44plusIfEEE10Policy1000EPfSC_iS9_ffNS7_10__identityEEEvT0_T1_T2_T3_T4_T6_ --------------------------
	.section	.nv.shared._ZN3cub18CUB_300001_SM_10006detail6reduce28DeviceReduceSingleTileKernelINS2_10policy_hubIfyN4cuda3std3__44plusIfEEE10Policy1000EPfSC_iS9_ffNS7_10__identityEEEvT0_T1_T2_T3_T4_T6_,"aw",@nobits
	.sectionflags	@""
	.align	128
.nv.shared._ZN3cub18CUB_300001_SM_10006detail6reduce28DeviceReduceSingleTileKernelINS2_10policy_hubIfyN4cuda3std3__44plusIfEEE10Policy1000EPfSC_iS9_ffNS7_10__identityEEEvT0_T1_T2_T3_T4_T6_:
	.zero		1152


//--------------------- .nv.shared.reserved.0     --------------------------
	.section	.nv.shared.reserved.0,"aw",@nobits
	.weak		__nv_reservedSMEM_offset_0_alias
	.size		__nv_reservedSMEM_offset_0_alias, 0, 64
	.other		__nv_reservedSMEM_offset_0_alias,@"STO_CUDA_RESERVED_SHARED STV_DEFAULT"
__nv_reservedSMEM_offset_0_alias:
	.zero		0
	.zero		64


//--------------------- .nv.global                --------------------------
	.section	.nv.global,"aw",@nobits
.nv.global:
	.type		_ZN30_INTERNAL_b23b9b92_4_k_cu_main6thrust24THRUST_300001_SM_1000_NS12placeholders2_8E,@object
	.size		_ZN30_INTERNAL_b23b9b92_4_k_cu_main6thrust24THRUST_300001_SM_1000_NS12placeholders2_8E,(_ZN30_INTERNAL_b23b9b92_4_k_cu_main4cuda3std3__432_GLOBAL__N__b23b9b92_4_k_cu_main6ignoreE - _ZN30_INTERNAL_b23b9b92_4_k_cu_main6thrust24THRUST_300001_SM_1000_NS12placeholders2_8E)
_ZN30_INTERNAL_b23b9b92_4_k_cu_main6thrust24THRUST_300001_SM_1000_NS12placeholders2_8E:
	.zero		1
	.type		_ZN30_INTERNAL_b23b9b92_4_k_cu_main4cuda3std3__432_GLOBAL__N__b23b9b92_4_k_cu_main6ignoreE,@object
	.size		_ZN30_INTERNAL_b23b9b92_4_k_cu_main4cuda3std3__432_GLOBAL__N__b23b9b92_4_k_cu_main6ignoreE,(_ZN30_INTERNAL_b23b9b92_4_k_cu_main4cuda3std6ranges3__45__cpo4dataE - _ZN30_INTERNAL_b23b9b92_4_k_cu_main4cuda3std3__432_GLOBAL__N__b23b9b92_4_k_cu_main6ignoreE)
_ZN30_INTERNAL_b23b9b92_4_k_cu_main4cuda3std3__432_GLOBAL__N__b23b9b92_4_k_cu_main6ignoreE:
	.zero		1
	.type		_ZN30_INTERNAL_b23b9b92_4_k_cu_main4cuda3std6ranges3__45__cpo4dataE,@object
	.size		_ZN30_INTERNAL_b23b9b92_4_k_cu_main4cuda3std6ranges3__45__cpo4dataE,(_ZN30_INTERNAL_b23b9b92_4_k_cu_main6thrust24THRUST_300001_SM_1000_NS6system3cpp3parE - _ZN30_INTERNAL_b23b9b92_4_k_cu_main4cuda3std6ranges3__45__cpo4dataE)
_ZN30_INTERNAL_b23b9b92_4_k_cu_main4cuda3std6ranges3__45__cpo4dataE:
	.zero		1
	.type		_ZN30_INTERNAL_b23b9b92_4_k_cu_main6thrust24THRUST_300001_SM_1000_NS6system3cpp3parE,@object
	.size		_ZN30_INTERNAL_b23b9b92_4_k_cu_main6thrust24THRUST_300001_SM_1000_NS6system3cpp3parE,(_ZN30_INTERNAL_b23b9b92_4_k_cu_main4cuda3std3__45__cpo5beginE - _ZN30_INTERNAL_b23b9b92_4_k_cu_main6thrust24THRUST_300001_SM_1000_NS6system3cpp3parE)
_ZN30_INTERNAL_b23b9b92_4_k_cu_main6thrust24THRUST_300001_SM_1000_NS6system3cpp3parE:
	.zero		1
	.type		_ZN30_INTERNAL_b23b9b92_4_k_cu_main4cuda3std3__45__cpo5beginE,@object
	.size		_ZN30_INTERNAL_b23b9b92_4_k_cu_main4cuda3std3__45__cpo5beginE,(_ZN30_INTERNAL_b23b9b92_4_k_cu_main4cuda3std6ranges3__45__cpo5beginE - _ZN30_INTERNAL_b23b9b92_4_k_cu_main4cuda3std3__45__cpo5beginE)
_ZN30_INTERNAL_b23b9b92_4_k_cu_main4cuda3std3__45__cpo5beginE:
	.zero		1
	.type		_ZN30_INTERNAL_b23b9b92_4_k_cu_main4cuda3std6ranges3__45__cpo5beginE,@object
	.size		_ZN30_INTERNAL_b23b9b92_4_k_cu_main4cuda3std6ranges3__45__cpo5beginE,(_ZN30_INTERNAL_b23b9b92_4_k_cu_main6thrust24THRUST_300001_SM_1000_NS6deviceE - _ZN30_INTERNAL_b23b9b92_4_k_cu_main4cuda3std6ranges3__45__cpo5beginE)
_ZN30_INTERNAL_b23b9b92_4_k_cu_main4cuda3std6ranges3__45__cpo5beginE:
	.zero		1
	.type		_ZN30_INTERNAL_b23b9b92_4_k_cu_main6thrust24THRUST_300001_SM_1000_NS6deviceE,@object
	.size		_ZN30_INTERNAL_b23b9b92_4_k_cu_main6thrust24THRUST_300001_SM_1000_NS6deviceE,(_ZN30_INTERNAL_b23b9b92_4_k_cu_main4cuda3std3__47nulloptE - _ZN30_INTERNAL_b23b9b92_4_k_cu_main6thrust24THRUST_300001_SM_1000_NS6deviceE)
_ZN30_INTERNAL_b23b9b92_4_k_cu_main6thrust24THRUST_300001_SM_1000_NS6deviceE:
	.zero		1
	.type		_ZN30_INTERNAL_b23b9b92_4_k_cu_main4cuda3std3__47nulloptE,@object
	.size		_ZN30_INTERNAL_b23b9b92_4_k_cu_main4cuda3std3__47nulloptE,(_ZN30_INTERNAL_b23b9b92_4_k_cu_main4cuda3std6ranges3__45__cpo8distanceE - _ZN30_INTERNAL_b23b9b92_4_k_cu_main4cuda3std3__47nulloptE)
_ZN30_INTERNAL_b23b9b92_4_k_cu_main4cuda3std3__47nulloptE:
	.zero		1
	.type		_ZN30_INTERNAL_b23b9b92_4_k_cu_main4cuda3std6ranges3__45__cpo8distanceE,@object
	.size		_ZN30_INTERNAL_b23b9b92_4_k_cu_main4cuda3std6ranges3__45__cpo8distanceE,(_ZN30_INTERNAL_b23b9b92_4_k_cu_main6thrust24THRUST_300001_SM_1000_NS12placeholders2_4E - _ZN30_INTERNAL_b23b9b92_4_k_cu_main4cuda3std6ranges3__45__cpo8distanceE)
_ZN30_INTERNAL_b23b9b92_4_k_cu_main4cuda3std6ranges3__45__cpo8distanceE:
	.zero		1
	.type		_ZN30_INTERNAL_b23b9b92_4_k_cu_main6thrust24THRUST_300001_SM_1000_NS12placeholders2_4E,@object
	.size		_ZN30_INTERNAL_b23b9b92_4_k_cu_main6thrust24THRUST_300001_SM_1000_NS12placeholders2_4E,(_ZN30_INTERNAL_b23b9b92_4_k_cu_main4cuda3std3__45__cpo6rbeginE - _ZN30_INTERNAL_b23b9b92_4_k_cu_main6thrust24THRUST_300001_SM_1000_NS12placeholders2_4E)
_ZN30_INTERNAL_b23b9b92_4_k_cu_main6thrust24THRUST_300001_SM_1000_NS12placeholders2_4E:
	.zero		1
	.type		_ZN30_INTERNAL_b23b9b92_4_k_cu_main4cuda3std3__45__cpo6rbeginE,@object
	.size		_ZN30_INTERNAL_b23b9b92_4_k_cu_main4cuda3std3__45__cpo6rbeginE,(_ZN30_INTERNAL_b23b9b92_4_k_cu_main4cuda3std6ranges3__45__cpo7advanceE - _ZN30_INTERNAL_b23b9b92_4_k_cu_main4cuda3std3__45__cpo6rbeginE)
_ZN30_INTERNAL_b23b9b92_4_k_cu_main4cuda3std3__45__cpo6rbeginE:
	.zero		1
	.type		_ZN30_INTERNAL_b23b9b92_4_k_cu_main4cuda3std6ranges3__45__cpo7advanceE,@object
	.size		_ZN30_INTERNAL_b23b9b92_4_k_cu_main4cuda3std6ranges3__45__cpo7advanceE,(_ZN30_INTERNAL_b23b9b92_4_k_cu_main6thrust24THRUST_300001_SM_1000_NS12placeholders3_10E - _ZN30_INTERNAL_b23b9b92_4_k_cu_main4cuda3std6ranges3__45__cpo7advanceE)
_ZN30_INTERNAL_b23b9b92_4_k_cu_main4cuda3std6ranges3__45__cpo7advanceE:
	.zero		1
	.type		_ZN30_INTERNAL_b23b9b92_4_k_cu_main6thrust24THRUST_300001_SM_1000_NS12placeholders3_10E,@object
	.size		_ZN30_INTERNAL_b23b9b92_4_k_cu_main6thrust24THRUST_300001_SM_1000_NS12placeholders3_10E,(_ZN30_INTERNAL_b23b9b92_4_k_cu_main4cuda3std3__48in_placeE - _ZN30_INTERNAL_b23b9b92_4_k_cu_main6thrust24THRUST_300001_SM_1000_NS12placeholders3_10E)
_ZN30_INTERNAL_b23b9b92_4_k_cu_main6thrust24THRUST_300001_SM_1000_NS12placeholders3_10E:
	.zero		1
	.type		_ZN30_INTERNAL_b23b9b92_4_k_cu_main4cuda3std3__48in_placeE,@object
	.size		_ZN30_INTERNAL_b23b9b92_4_k_cu_main4cuda3std3__48in_placeE,(_ZN30_INTERNAL_b23b9b92_4_k_cu_main4cuda3std6ranges3__45__cpo4sizeE - _ZN30_INTERNAL_b23b9b92_4_k_cu_main4cuda3std3__48in_placeE)
_ZN30_INTERNAL_b23b9b92_4_k_cu_main4cuda3std3__48in_placeE:
	.zero		1
	.type		_ZN30_INTERNAL_b23b9b92_4_k_cu_main4cuda3std6ranges3__45__cpo4sizeE,@object
	.size		_ZN30_INTERNAL_b23b9b92_4_k_cu_main4cuda3std6ranges3__45__cpo4sizeE,(_ZN30_INTERNAL_b23b9b92_4_k_cu_main6thrust24THRUST_300001_SM_1000_NS12placeholders2_2E - _ZN30_INTERNAL_b23b9b92_4_k_cu_main4cuda3std6ranges3__45__cpo4sizeE)
_ZN30_INTERNAL_b23b9b92_4_k_cu_main4cuda3std6ranges3__45__cpo4sizeE:
	.zero		1
	.type		_ZN30_INTERNAL_b23b9b92_4_k_cu_main6thrust24THRUST_300001_SM_1000_NS12placeholders2_2E,@object
	.size		_ZN30_INTERNAL_b23b9b92_4_k_cu_main6thrust24THRUST_300001_SM_1000_NS12placeholders2_2E,(_ZN30_INTERNAL_b23b9b92_4_k_cu_main4cuda3std3__45__cpo6cbeginE - _ZN30_INTERNAL_b23b9b92_4_k_cu_main6thrust24THRUST_300001_SM_1000_NS12placeholders2_2E)
_ZN30_INTERNAL_b23b9b92_4_k_cu_main6thrust24THRUST_300001_SM_1000_NS12placeholders2_2E:
	.zero		1
	.type		_ZN30_INTERNAL_b23b9b92_4_k_cu_main4cuda3std3__45__cpo6cbeginE,@object
	.size		_ZN30_INTERNAL_b23b9b92_4_k_cu_main4cuda3std3__45__cpo6cbeginE,(_ZN30_INTERNAL_b23b9b92_4_k_cu_main4cuda3std6ranges3__45__cpo6cbeginE - _ZN30_INTERNAL_b23b9b92_4_k_cu_main4cuda3std3__45__cpo6cbeginE)
_ZN30_INTERNAL_b23b9b92_4_k_cu_main4cuda3std3__45__cpo6cbeginE:
	.zero		1
	.type		_ZN30_INTERNAL_b23b9b92_4_k_cu_main4cuda3std6ranges3__45__cpo6cbeginE,@object
	.size		_ZN30_INTERNAL_b23b9b92_4_k_cu_main4cuda3std6ranges3__45__cpo6cbeginE,(_ZN30_INTERNAL_b23b9b92_4_k_cu_main6thrust24THRUST_300001_SM_1000_NS12placeholders2_6E - _ZN30_INTERNAL_b23b9b92_4_k_cu_main4cuda3std6ranges3__45__cpo6cbeginE)
_ZN30_INTERNAL_b23b9b92_4_k_cu_main4cuda3std6ranges3__45__cpo6cbeginE:
	.zero		1
	.type		_ZN30_INTERNAL_b23b9b92_4_k_cu_main6thrust24THRUST_300001_SM_1000_NS12placeholders2_6E,@object
	.size		_ZN30_INTERNAL_b23b9b92_4_k_cu_main6thrust24THRUST_300001_SM_1000_NS12placeholders2_6E,(_ZN30_INTERNAL_b23b9b92_4_k_cu_main4cuda3std3__45__cpo7crbeginE - _ZN30_INTERNAL_b23b9b92_4_k_cu_main6thrust24THRUST_300001_SM_1000_NS12placeholders2_6E)
_ZN30_INTERNAL_b23b9b92_4_k_cu_main6thrust24THRUST_300001_SM_1000_NS12placeholders2_6E:
	.zero		1
	.type		_ZN30_INTERNAL_b23b9b92_4_k_cu_main4cuda3std3__45__cpo7crbeginE,@object
	.size		_ZN30_INTERNAL_b23b9b92_4_k_cu_main4cuda3std3__45__cpo7crbeginE,(_ZN30_INTERNAL_b23b9b92_4_k_cu_main4cuda3std6ranges3__45__cpo4nextE - _ZN30_INTERNAL_b23b9b92_4_k_cu_main4cuda3std3__45__cpo7crbeginE)
_ZN30_INTERNAL_b23b9b92_4_k_cu_main4cuda3std3__45__cpo7crbeginE:
	.zero		1
	.type		_ZN30_INTERNAL_b23b9b92_4_k_cu_main4cuda3std6ranges3__45__cpo4nextE,@object
	.size		_ZN30_INTERNAL_b23b9b92_4_k_cu_main4cuda3std6ranges3__45__cpo4nextE,(_ZN30_INTERNAL_b23b9b92_4_k_cu_main4cuda3std6ranges3__45__cpo4swapE - _ZN30_INTERNAL_b23b9b92_4_k_cu_main4cuda3std6ranges3__45__cpo4nextE)
_ZN30_INTERNAL_b23b9b92_4_k_cu_main4cuda3std6ranges3__45__cpo4nextE:
	.zero		1
	.type		_ZN30_INTERNAL_b23b9b92_4_k_cu_main4cuda3std6ranges3__45__cpo4swapE,@object
	.size		_ZN30_INTERNAL_b23b9b92_4_k_cu_main4cuda3std6ranges3__45__cpo4swapE,(_ZN30_INTERNAL_b23b9b92_4_k_cu_main6thrust24THRUST_300001_SM_1000_NS8cuda_cub10par_nosyncE - _ZN30_INTERNAL_b23b9b92_4_k_cu_main4cuda3std6ranges3__45__cpo4swapE)
_ZN30_INTERNAL_b23b9b92_4_k_cu_main4cuda3std6ranges3__45__cpo4swapE:
	.zero		1
	.type		_ZN30_INTERNAL_b23b9b92_4_k_cu_main6thrust24THRUST_300001_SM_1000_NS8cuda_cub10par_nosyncE,@object
	.size		_ZN30_INTERNAL_b23b9b92_4_k_cu_main6thrust24THRUST_300001_SM_1000_NS8cuda_cub10par_nosyncE,(_ZN30_INTERNAL_b23b9b92_4_k_cu_main6thrust24THRUST_300001_SM_1000_NS3seqE - _ZN30_INTERNAL_b23b9b92_4_k_cu_main6thrust24THRUST_300001_SM_1000_NS8cuda_cub10par_nosyncE)
_ZN30_INTERNAL_b23b9b92_4_k_cu_main6thrust24THRUST_300001_SM_1000_NS8cuda_cub10par_nosyncE:
	.zero		1
	.type		_ZN30_INTERNAL_b23b9b92_4_k_cu_main6thrust24THRUST_300001_SM_1000_NS3seqE,@object
	.size		_ZN30_INTERNAL_b23b9b92_4_k_cu_main6thrust24THRUST_300001_SM_1000_NS3seqE,(_ZN30_INTERNAL_b23b9b92_4_k_cu_main4cuda3std3__420unreachable_sentinelE - _ZN30_INTERNAL_b23b9b92_4_k_cu_main6thrust24THRUST_300001_SM_1000_NS3seqE)
_ZN30_INTERNAL_b23b9b92_4_k_cu_main6thrust24THRUST_300001_SM_1000_NS3seqE:
	.zero		1
	.type		_ZN30_INTERNAL_b23b9b92_4_k_cu_main4cuda3std3__420unreachable_sentinelE,@object
	.size		_ZN30_INTERNAL_b23b9b92_4_k_cu_main4cuda3std3__420unreachable_sentinelE,(_ZN30_INTERNAL_b23b9b92_4_k_cu_main4cuda3std6ranges3__45__cpo5ssizeE - _ZN30_INTERNAL_b23b9b92_4_k_cu_main4cuda3std3__420unreachable_sentinelE)
_ZN30_INTERNAL_b23b9b92_4_k_cu_main4cuda3std3__420unreachable_sentinelE:
	.zero		1
	.type		_ZN30_INTERNAL_b23b9b92_4_k_cu_main4cuda3std6ranges3__45__cpo5ssizeE,@object
	.size		_ZN30_INTERNAL_b23b9b92_4_k_cu_main4cuda3std6ranges3__45__cpo5ssizeE,(_ZN30_INTERNAL_b23b9b92_4_k_cu_main6thrust24THRUST_300001_SM_1000_NS12placeholders2_3E - _ZN30_INTERNAL_b23b9b92_4_k_cu_main4cuda3std6ranges3__45__cpo5ssizeE)
_ZN30_INTERNAL_b23b9b92_4_k_cu_main4cuda3std6ranges3__45__cpo5ssizeE:
	.zero		1
	.type		_ZN30_INTERNAL_b23b9b92_4_k_cu_main6thrust24THRUST_300001_SM_1000_NS12placeholders2_3E,@object
	.size		_ZN30_INTERNAL_b23b9b92_4_k_cu_main6thrust24THRUST_300001_SM_1000_NS12placeholders2_3E,(_ZN30_INTERNAL_b23b9b92_4_k_cu_main4cuda3std3__45__cpo4cendE - _ZN30_INTERNAL_b23b9b92_4_k_cu_main6thrust24THRUST_300001_SM_1000_NS12placeholders2_3E)
_ZN30_INTERNAL_b23b9b92_4_k_cu_main6thrust24THRUST_300001_SM_1000_NS12placeholders2_3E:
	.zero		1
	.type		_ZN30_INTERNAL_b23b9b92_4_k_cu_main4cuda3std3__45__cpo4cendE,@object
	.size		_ZN30_INTERNAL_b23b9b92_4_k_cu_main4cuda3std3__45__cpo4cendE,(_ZN30_INTERNAL_b23b9b92_4_k_cu_main4cuda3std6ranges3__45__cpo4cendE - _ZN30_INTERNAL_b23b9b92_4_k_cu_main4cuda3std3__45__cpo4cendE)
_ZN30_INTERNAL_b23b9b92_4_k_cu_main4cuda3std3__45__cpo4cendE:
	.zero		1
	.type		_ZN30_INTERNAL_b23b9b92_4_k_cu_main4cuda3std6ranges3__45__cpo4cendE,@object
	.size		_ZN30_INTERNAL_b23b9b92_4_k_cu_main4cuda3std6ranges3__45__cpo4cendE,(_ZN30_INTERNAL_b23b9b92_4_k_cu_main6thrust24THRUST_300001_SM_1000_NS12placeholders2_7E - _ZN30_INTERNAL_b23b9b92_4_k_cu_main4cuda3std6ranges3__45__cpo4cendE)
_ZN30_INTERNAL_b23b9b92_4_k_cu_main4cuda3std6ranges3__45__cpo4cendE:
	.zero		1
	.type		_ZN30_INTERNAL_b23b9b92_4_k_cu_main6thrust24THRUST_300001_SM_1000_NS12placeholders2_7E,@object
	.size		_ZN30_INTERNAL_b23b9b92_4_k_cu_main6thrust24THRUST_300001_SM_1000_NS12placeholders2_7E,(_ZN30_INTERNAL_b23b9b92_4_k_cu_main4cuda3std3__45__cpo5crendE - _ZN30_INTERNAL_b23b9b92_4_k_cu_main6thrust24THRUST_300001_SM_1000_NS12placeholders2_7E)
_ZN30_INTERNAL_b23b9b92_4_k_cu_main6thrust24THRUST_300001_SM_1000_NS12placeholders2_7E:
	.zero		1
	.type		_ZN30_INTERNAL_b23b9b92_4_k_cu_main4cuda3std3__45__cpo5crendE,@object
	.size		_ZN30_INTERNAL_b23b9b92_4_k_cu_main4cuda3std3__45__cpo5crendE,(_ZN30_INTERNAL_b23b9b92_4_k_cu_main4cuda3std6ranges3__45__cpo4prevE - _ZN30_INTERNAL_b23b9b92_4_k_cu_main4cuda3std3__45__cpo5crendE)
_ZN30_INTERNAL_b23b9b92_4_k_cu_main4cuda3std3__45__cpo5crendE:
	.zero		1
	.type		_ZN30_INTERNAL_b23b9b92_4_k_cu_main4cuda3std6ranges3__45__cpo4prevE,@object
	.size		_ZN30_INTERNAL_b23b9b92_4_k_cu_main4cuda3std6ranges3__45__cpo4prevE,(_ZN30_INTERNAL_b23b9b92_4_k_cu_main4cuda3std6ranges3__45__cpo9iter_moveE - _ZN30_INTERNAL_b23b9b92_4_k_cu_main4cuda3std6ranges3__45__cpo4prevE)
_ZN30_INTERNAL_b23b9b92_4_k_cu_main4cuda3std6ranges3__45__cpo4prevE:
	.zero		1
	.type		_ZN30_INTERNAL_b23b9b92_4_k_cu_main4cuda3std6ranges3__45__cpo9iter_moveE,@object
	.size		_ZN30_INTERNAL_b23b9b92_4_k_cu_main4cuda3std6ranges3__45__cpo9iter_moveE,(_ZN30_INTERNAL_b23b9b92_4_k_cu_main6thrust24THRUST_300001_SM_1000_NS6system6detail10sequential3seqE - _ZN30_INTERNAL_b23b9b92_4_k_cu_main4cuda3std6ranges3__45__cpo9iter_moveE)
_ZN30_INTERNAL_b23b9b92_4_k_cu_main4cuda3std6ranges3__45__cpo9iter_moveE:
	.zero		1
	.type		_ZN30_INTERNAL_b23b9b92_4_k_cu_main6thrust24THRUST_300001_SM_1000_NS6system6detail10sequential3seqE,@object
	.size		_ZN30_INTERNAL_b23b9b92_4_k_cu_main6thrust24THRUST_300001_SM_1000_NS6system6detail10sequential3seqE,(_ZN30_INTERNAL_b23b9b92_4_k_cu_main6thrust24THRUST_300001_SM_1000_NS12placeholders2_9E - _ZN30_INTERNAL_b23b9b92_4_k_cu_main6thrust24THRUST_300001_SM_1000_NS6system6detail10sequential3seqE)
_ZN30_INTERNAL_b23b9b92_4_k_cu_main6thrust24THRUST_300001_SM_1000_NS6system6detail10sequential3seqE:
	.zero		1
	.type		_ZN30_INTERNAL_b23b9b92_4_k_cu_main6thrust24THRUST_300001_SM_1000_NS12placeholders2_9E,@object
	.size		_ZN30_INTERNAL_b23b9b92_4_k_cu_main6thrust24THRUST_300001_SM_1000_NS12placeholders2_9E,(_ZN30_INTERNAL_b23b9b92_4_k_cu_main4cuda3std3__419piecewise_constructE - _ZN30_INTERNAL_b23b9b92_4_k_cu_main6thrust24THRUST_300001_SM_1000_NS12placeholders2_9E)
_ZN30_INTERNAL_b23b9b92_4_k_cu_main6thrust24THRUST_300001_SM_1000_NS12placeholders2_9E:
	.zero		1
	.type		_ZN30_INTERNAL_b23b9b92_4_k_cu_main4cuda3std3__419piecewise_constructE,@object
	.size		_ZN30_INTERNAL_b23b9b92_4_k_cu_main4cuda3std3__419piecewise_constructE,(_ZN30_INTERNAL_b23b9b92_4_k_cu_main4cuda3std6ranges3__45__cpo5cdataE - _ZN30_INTERNAL_b23b9b92_4_k_cu_main4cuda3std3__419piecewise_constructE)
_ZN30_INTERNAL_b23b9b92_4_k_cu_main4cuda3std3__419piecewise_constructE:
	.zero		1
	.type		_ZN30_INTERNAL_b23b9b92_4_k_cu_main4cuda3std6ranges3__45__cpo5cdataE,@object
	.size		_ZN30_INTERNAL_b23b9b92_4_k_cu_main4cuda3std6ranges3__45__cpo5cdataE,(_ZN30_INTERNAL_b23b9b92_4_k_cu_main6thrust24THRUST_300001_SM_1000_NS12placeholders2_1E - _ZN30_INTERNAL_b23b9b92_4_k_cu_main4cuda3std6ranges3__45__cpo5cdataE)
_ZN30_INTERNAL_b23b9b92_4_k_cu_main4cuda3std6ranges3__45__cpo5cdataE:
	.zero		1
	.type		_ZN30_INTERNAL_b23b9b92_4_k_cu_main6thrust24THRUST_300001_SM_1000_NS12placeholders2_1E,@object
	.size		_ZN30_INTERNAL_b23b9b92_4_k_cu_main6thrust24THRUST_300001_SM_1000_NS12placeholders2_1E,(_ZN30_INTERNAL_b23b9b92_4_k_cu_main4cuda3std3__45__cpo3endE - _ZN30_INTERNAL_b23b9b92_4_k_cu_main6thrust24THRUST_300001_SM_1000_NS12placeholders2_1E)
_ZN30_INTERNAL_b23b9b92_4_k_cu_main6thrust24THRUST_300001_SM_1000_NS12placeholders2_1E:
	.zero		1
	.type		_ZN30_INTERNAL_b23b9b92_4_k_cu_main4cuda3std3__45__cpo3endE,@object
	.size		_ZN30_INTERNAL_b23b9b92_4_k_cu_main4cuda3std3__45__cpo3endE,(_ZN30_INTERNAL_b23b9b92_4_k_cu_main4cuda3std6ranges3__45__cpo3endE - _ZN30_INTERNAL_b23b9b92_4_k_cu_main4cuda3std3__45__cpo3endE)
_ZN30_INTERNAL_b23b9b92_4_k_cu_main4cuda3std3__45__cpo3endE:
	.zero		1
	.type		_ZN30_INTERNAL_b23b9b92_4_k_cu_main4cuda3std6ranges3__45__cpo3endE,@object
	.size		_ZN30_INTERNAL_b23b9b92_4_k_cu_main4cuda3std6ranges3__45__cpo3endE,(_ZN30_INTERNAL_b23b9b92_4_k_cu_main6thrust24THRUST_300001_SM_1000_NS12placeholders2_5E - _ZN30_INTERNAL_b23b9b92_4_k_cu_main4cuda3std6ranges3__45__cpo3endE)
_ZN30_INTERNAL_b23b9b92_4_k_cu_main4cuda3std6ranges3__45__cpo3endE:
	.zero		1
	.type		_ZN30_INTERNAL_b23b9b92_4_k_cu_main6thrust24THRUST_300001_SM_1000_NS12placeholders2_5E,@object
	.size		_ZN30_INTERNAL_b23b9b92_4_k_cu_main6thrust24THRUST_300001_SM_1000_NS12placeholders2_5E,(_ZN30_INTERNAL_b23b9b92_4_k_cu_main4cuda3std3__45__cpo4rendE - _ZN30_INTERNAL_b23b9b92_4_k_cu_main6thrust24THRUST_300001_SM_1000_NS12placeholders2_5E)
_ZN30_INTERNAL_b23b9b92_4_k_cu_main6thrust24THRUST_300001_SM_1000_NS12placeholders2_5E:
	.zero		1
	.type		_ZN30_INTERNAL_b23b9b92_4_k_cu_main4cuda3std3__45__cpo4rendE,@object
	.size		_ZN30_INTERNAL_b23b9b92_4_k_cu_main4cuda3std3__45__cpo4rendE,(_ZN30_INTERNAL_b23b9b92_4_k_cu_main4cuda3std6ranges3__45__cpo9iter_swapE - _ZN30_INTERNAL_b23b9b92_4_k_cu_main4cuda3std3__45__cpo4rendE)
_ZN30_INTERNAL_b23b9b92_4_k_cu_main4cuda3std3__45__cpo4rendE:
	.zero		1
	.type		_ZN30_INTERNAL_b23b9b92_4_k_cu_main4cuda3std6ranges3__45__cpo9iter_swapE,@object
	.size		_ZN30_INTERNAL_b23b9b92_4_k_cu_main4cuda3std6ranges3__45__cpo9iter_swapE,(_ZN30_INTERNAL_b23b9b92_4_k_cu_main4cuda3std3__48unexpectE - _ZN30_INTERNAL_b23b9b92_4_k_cu_main4cuda3std6ranges3__45__cpo9iter_swapE)
_ZN30_INTERNAL_b23b9b92_4_k_cu_main4cuda3std6ranges3__45__cpo9iter_swapE:
	.zero		1
	.type		_ZN30_INTERNAL_b23b9b92_4_k_cu_main4cuda3std3__48unexpectE,@object
	.size		_ZN30_INTERNAL_b23b9b92_4_k_cu_main4cuda3std3__48unexpectE,(_ZN30_INTERNAL_b23b9b92_4_k_cu_main6thrust24THRUST_300001_SM_1000_NS8cuda_cub3parE - _ZN30_INTERNAL_b23b9b92_4_k_cu_main4cuda3std3__48unexpectE)
_ZN30_INTERNAL_b23b9b92_4_k_cu_main4cuda3std3__48unexpectE:
	.zero		1
	.type		_ZN30_INTERNAL_b23b9b92_4_k_cu_main6thrust24THRUST_300001_SM_1000_NS8cuda_cub3parE,@object
	.size		_ZN30_INTERNAL_b23b9b92_4_k_cu_main6thrust24THRUST_300001_SM_1000_NS8cuda_cub3parE,(.L_29 - _ZN30_INTERNAL_b23b9b92_4_k_cu_main6thrust24THRUST_300001_SM_1000_NS8cuda_cub3parE)
_ZN30_INTERNAL_b23b9b92_4_k_cu_main6thrust24THRUST_300001_SM_1000_NS8cuda_cub3parE:
	.zero		1
.L_29:


//--------------------- .nv.shared._ZN3cub18CUB_300001_SM_10006detail6reduce18DeviceReduceKernelINS2_10policy_hubIfyN4cuda3std3__44plusIfEEE10Policy1000EN6thrust24THRUST_300001_SM_1000_NS6detail15normal_iteratorINSD_10device_ptrIfEEEEyS9_fNS7_10__identityEEEvT0_PT3_T1_NS0_13GridEvenShareISN_EET2_T4_ --------------------------
	.section	.nv.shared._ZN3cub18CUB_300001_SM_10006detail6reduce18DeviceReduceKernelINS2_10policy_hubIfyN4cuda3std3__44plusIfEEE10Policy1000EN6thrust24THRUST_300001_SM_1000_NS6detail15normal_iteratorINSD_10device_ptrIfEEEEyS9_fNS7_10__identityEEEvT0_PT3_T1_NS0_13GridEvenShareISN_EET2_T4_,"aw",@nobits
	.sectionflags	@""
	.align	128
.nv.shared._ZN3cub18CUB_300001_SM_10006detail6reduce18DeviceReduceKernelINS2_10policy_hubIfyN4cuda3std3__44plusIfEEE10Policy1000EN6thrust24THRUST_300001_SM_1000_NS6detail15normal_iteratorINSD_10device_ptrIfEEEEyS9_fNS7_10__identityEEEvT0_PT3_T1_NS0_13GridEvenShareISN_EET2_T4_:
	.zero		1152


//--------------------- .nv.shared._ZN3cub18CUB_300001_SM_10006detail6reduce28DeviceReduceSingleTileKernelINS2_10policy_hubIfyN4cuda3std3__44plusIfEEE10Policy1000EN6thrust24THRUST_300001_SM_1000_NS6detail15normal_iteratorINSD_10device_ptrIfEEEEPfyS9_ffNS7_10__identityEEEvT0_T1_T2_T3_T4_T6_ --------------------------
	.section	.nv.shared._ZN3cub18CUB_300001_SM_10006detail6reduce28DeviceReduceSingleTileKernelINS2_10policy_hubIfyN4cuda3std3__44plusIfEEE10Policy1000EN6thrust24THRUST_300001_SM_1000_NS6detail15normal_iteratorINSD_10device_ptrIfEEEEPfyS9_ffNS7_10__identityEEEvT0_T1_T2_T3_T4_T6_,"aw",@nobits
	.sectionflags	@""
	.align	128
.nv.shared._ZN3cub18CUB_300001_SM_10006detail6reduce28DeviceReduceSingleTileKernelINS2_10policy_hubIfyN4cuda3std3__44plusIfEEE10Policy1000EN6thrust24THRUST_300001_SM_1000_NS6detail15normal_iteratorINSD_10device_ptrIfEEEEPfyS9_ffNS7_10__identityEEEvT0_T1_T2_T3_T4_T6_:
	.zero		1152


//--------------------- .nv.shared._ZN3cub18CUB_300001_SM_10006detail6reduce28DeviceReduceSingleTileKernelINS2_10policy_hubIfjN4cuda3std3__44plusIfEEE10Policy1000EPfSC_iS9_ffNS7_10__identityEEEvT0_T1_T2_T3_T4_T6_ --------------------------
	.section	.nv.shared._ZN3cub18CUB_300001_SM_10006detail6reduce28DeviceReduceSingleTileKernelINS2_10policy_hubIfjN4cuda3std3__44plusIfEEE10Policy1000EPfSC_iS9_ffNS7_10__identityEEEvT0_T1_T2_T3_T4_T6_,"aw",@nobits
	.sectionflags	@""
	.align	128
.nv.shared._ZN3cub18CUB_300001_SM_10006detail6reduce28DeviceReduceSingleTileKernelINS2_10policy_hubIfjN4cuda3std3__44plusIfEEE10Policy1000EPfSC_iS9_ffNS7_10__identityEEEvT0_T1_T2_T3_T4_T6_:
	.zero		1152


//--------------------- .nv.shared._ZN3cub18CUB_300001_SM_10006detail6reduce18DeviceReduceKernelINS2_10policy_hubIfjN4cuda3std3__44plusIfEEE10Policy1000EN6thrust24THRUST_300001_SM_1000_NS6detail15normal_iteratorINSD_10device_ptrIfEEEEjS9_fNS7_10__identityEEEvT0_PT3_T1_NS0_13GridEvenShareISN_EET2_T4_ --------------------------
	.section	.nv.shared._ZN3cub18CUB_300001_SM_10006detail6reduce18DeviceReduceKernelINS2_10policy_hubIfjN4cuda3std3__44plusIfEEE10Policy1000EN6thrust24THRUST_300001_SM_1000_NS6detail15normal_iteratorINSD_10device_ptrIfEEEEjS9_fNS7_10__identityEEEvT0_PT3_T1_NS0_13GridEvenShareISN_EET2_T4_,"aw",@nobits
	.sectionflags	@""
	.align	128
.nv.shared._ZN3cub18CUB_300001_SM_10006detail6reduce18DeviceReduceKernelINS2_10policy_hubIfjN4cuda3std3__44plusIfEEE10Policy1000EN6thrust24THRUST_300001_SM_1000_NS6detail15normal_iteratorINSD_10device_ptrIfEEEEjS9_fNS7_10__identityEEEvT0_PT3_T1_NS0_13GridEvenShareISN_EET2_T4_:
	.zero		1152


//--------------------- .nv.shared._ZN3cub18CUB_300001_SM_10006detail6reduce28DeviceReduceSingleTileKernelINS2_10policy_hubIfjN4cuda3std3__44plusIfEEE10Policy1000EN6thrust24THRUST_300001_SM_1000_NS6detail15normal_iteratorINSD_10device_ptrIfEEEEPfjS9_ffNS7_10__identityEEEvT0_T1_T2_T3_T4_T6_ --------------------------
	.section	.nv.shared._ZN3cub18CUB_300001_SM_10006detail6reduce28DeviceReduceSingleTileKernelINS2_10policy_hubIfjN4cuda3std3__44plusIfEEE10Policy1000EN6thrust24THRUST_300001_SM_1000_NS6detail15normal_iteratorINSD_10device_ptrIfEEEEPfjS9_ffNS7_10__identityEEEvT0_T1_T2_T3_T4_T6_,"aw",@nobits
	.sectionflags	@""
	.align	128
.nv.shared._ZN3cub18CUB_300001_SM_10006detail6reduce28DeviceReduceSingleTileKernelINS2_10policy_hubIfjN4cuda3std3__44plusIfEEE10Policy1000EN6thrust24THRUST_300001_SM_1000_NS6detail15normal_iteratorINSD_10device_ptrIfEEEEPfjS9_ffNS7_10__identityEEEvT0_T1_T2_T3_T4_T6_:
	.zero		1152


//--------------------- .nv.shared._ZN3cub18CUB_300001_SM_10006detail6reduce28DeviceReduceSingleTileKernelINS2_10policy_hubIlyN4cuda3std3__44plusIlEEE10Policy1000EPlSC_iS9_llNS7_10__identityEEEvT0_T1_T2_T3_T4_T6_ --------------------------
	.section	.nv.shared._ZN3cub18CUB_300001_SM_10006detail6reduce28DeviceReduceSingleTileKernelINS2_10policy_hubIlyN4cuda3std3__44plusIlEEE10Policy1000EPlSC_iS9_llNS7_10__identityEEEvT0_T1_T2_T3_T4_T6_,"aw",@nobits
	.sectionflags	@""
	.align	128
.nv.shared._ZN3cub18CUB_300001_SM_10006detail6reduce28DeviceReduceSingleTileKernelINS2_10policy_hubIlyN4cuda3std3__44plusIlEEE10Policy1000EPlSC_iS9_llNS7_10__identityEEEvT0_T1_T2_T3_T4_T6_:
	.zero		1280


//--------------------- .nv.shared._ZN3cub18CUB_300001_SM_10006detail6reduce18DeviceReduceKernelINS2_10policy_hubIlyN4cuda3std3__44plusIlEEE10Policy1000EN6thrust24THRUST_300001_SM_1000_NS18transform_iteratorI6is_posNSD_6detail15normal_iteratorINSD_10device_ptrIfEEEEllEEyS9_lNS7_10__identityEEEvT0_PT3_T1_NS0_13GridEvenShareISQ_EET2_T4_ --------------------------
	.section	.nv.shared._ZN3cub18CUB_300001_SM_10006detail6reduce18DeviceReduceKernelINS2_10policy_hubIlyN4cuda3std3__44plusIlEEE10Policy1000EN6thrust24THRUST_300001_SM_1000_NS18transform_iteratorI6is_posNSD_6detail15normal_iteratorINSD_10device_ptrIfEEEEllEEyS9_lNS7_10__identityEEEvT0_PT3_T1_NS0_13GridEvenShareISQ_EET2_T4_,"aw",@nobits
	.sectionflags	@""
	.align	128
.nv.shared._ZN3cub18CUB_300001_SM_10006detail6reduce18DeviceReduceKernelINS2_10policy_hubIlyN4cuda3std3__44plusIlEEE10Policy1000EN6thrust24THRUST_300001_SM_1000_NS18transform_iteratorI6is_posNSD_6detail15normal_iteratorINSD_10device_ptrIfEEEEllEEyS9_lNS7_10__identityEEEvT0_PT3_T1_NS0_13GridEvenShareISQ_EET2_T4_:
	.zero		1280


//--------------------- .nv.shared._ZN3cub18CUB_300001_SM_10006detail6reduce28DeviceReduceSingleTileKernelINS2_10policy_hubIlyN4cuda3std3__44plusIlEEE10Policy1000EN6thrust24THRUST_300001_SM_1000_NS18transform_iteratorI6is_posNSD_6detail15normal_iteratorINSD_10device_ptrIfEEEEllEEPlyS9_llNS7_10__identityEEEvT0_T1_T2_T3_T4_T6_ --------------------------
	.section	.nv.shared._ZN3cub18CUB_300001_SM_10006detail6reduce28DeviceReduceSingleTileKernelINS2_10policy_hubIlyN4cuda3std3__44plusIlEEE10Policy1000EN6thrust24THRUST_300001_SM_1000_NS18transform_iteratorI6is_posNSD_6detail15normal_iteratorINSD_10device_ptrIfEEEEllEEPlyS9_llNS7_10__identityEEEvT0_T1_T2_T3_T4_T6_,"aw",@nobits
	.sectionflags	@""
	.align	128
.nv.shared._ZN3cub18CUB_300001_SM_10006detail6reduce28DeviceReduceSingleTileKernelINS2_10policy_hubIlyN4cuda3std3__44plusIlEEE10Policy1000EN6thrust24THRUST_300001_SM_1000_NS18transform_iteratorI6is_posNSD_6detail15normal_iteratorINSD_10device_ptrIfEEEEllEEPlyS9_llNS7_10__identityEEEvT0_T1_T2_T3_T4_T6_:
	.zero		1280


//--------------------- .nv.shared._ZN3cub18CUB_300001_SM_10006detail6reduce28DeviceReduceSingleTileKernelINS2_10policy_hubIljN4cuda3std3__44plusIlEEE10Policy1000EPlSC_iS9_llNS7_10__identityEEEvT0_T1_T2_T3_T4_T6_ --------------------------
	.section	.nv.shared._ZN3cub18CUB_300001_SM_10006detail6reduce28DeviceReduceSingleTileKernelINS2_10policy_hubIljN4cuda3std3__44plusIlEEE10Policy1000EPlSC_iS9_llNS7_10__identityEEEvT0_T1_T2_T3_T4_T6_,"aw",@nobits
	.sectionflags	@""
	.align	128
.nv.shared._ZN3cub18CUB_300001_SM_10006detail6reduce28DeviceReduceSingleTileKernelINS2_10policy_hubIljN4cuda3std3__44plusIlEEE10Policy1000EPlSC_iS9_llNS7_10__identityEEEvT0_T1_T2_T3_T4_T6_:
	.zero		1280


//--------------------- .nv.shared._ZN3cub18CUB_300001_SM_10006detail6reduce18DeviceReduceKernelINS2_10policy_hubIljN4cuda3std3__44plusIlEEE10Policy1000EN6thrust24THRUST_300001_SM_1000_NS18transform_iteratorI6is_posNSD_6detail15normal_iteratorINSD_10device_ptrIfEEEEllEEjS9_lNS7_10__identityEEEvT0_PT3_T1_NS0_13GridEvenShareISQ_EET2_T4_ --------------------------
	.section	.nv.shared._ZN3cub18CUB_300001_SM_10006detail6reduce18DeviceReduceKernelINS2_10policy_hubIljN4cuda3std3__44plusIlEEE10Policy1000EN6thrust24THRUST_300001_SM_1000_NS18transform_iteratorI6is_posNSD_6detail15normal_iteratorINSD_10device_ptrIfEEEEllEEjS9_lNS7_10__identityEEEvT0_PT3_T1_NS0_13GridEvenShareISQ_EET2_T4_,"aw",@nobits
	.sectionflags	@""
	.align	128
.nv.shared._ZN3cub18CUB_300001_SM_10006detail6reduce18DeviceReduceKernelINS2_10policy_hubIljN4cuda3std3__44plusIlEEE10Policy1000EN6thrust24THRUST_300001_SM_1000_NS18transform_iteratorI6is_posNSD_6detail15normal_iteratorINSD_10device_ptrIfEEEEllEEjS9_lNS7_10__identityEEEvT0_PT3_T1_NS0_13GridEvenShareISQ_EET2_T4_:
	.zero		1280


//--------------------- .nv.shared._ZN3cub18CUB_300001_SM_10006detail6reduce28DeviceReduceSingleTileKernelINS2_10policy_hubIljN4cuda3std3__44plusIlEEE10Policy1000EN6thrust24THRUST_300001_SM_1000_NS18transform_iteratorI6is_posNSD_6detail15normal_iteratorINSD_10device_ptrIfEEEEllEEPljS9_llNS7_10__identityEEEvT0_T1_T2_T3_T4_T6_ --------------------------
	.section	.nv.shared._ZN3cub18CUB_300001_SM_10006detail6reduce28DeviceReduceSingleTileKernelINS2_10policy_hubIljN4cuda3std3__44plusIlEEE10Policy1000EN6thrust24THRUST_300001_SM_1000_NS18transform_iteratorI6is_posNSD_6detail15normal_iteratorINSD_10device_ptrIfEEEEllEEPljS9_llNS7_10__identityEEEvT0_T1_T2_T3_T4_T6_,"aw",@nobits
	.sectionflags	@""
	.align	128
.nv.shared._ZN3cub18CUB_300001_SM_10006detail6reduce28DeviceReduceSingleTileKernelINS2_10policy_hubIljN4cuda3std3__44plusIlEEE10Policy1000EN6thrust24THRUST_300001_SM_1000_NS18transform_iteratorI6is_posNSD_6detail15normal_iteratorINSD_10device_ptrIfEEEEllEEPljS9_llNS7_10__identityEEEvT0_T1_T2_T3_T4_T6_:
	.zero		1280


//--------------------- .nv.shared._ZN3cub18CUB_300001_SM_10006detail9transform16transform_kernelINS2_10policy_hubILb0EN4cuda3std3__45tupleIJN6thrust24THRUST_300001_SM_1000_NS6detail15normal_iteratorINSA_10device_ptrIfEEEESF_EEEE10policy1000ElNS7_5minusIfEESF_JPfSL_EEEvT0_iT1_T2_DpNS2_10kernel_argIT3_EE --------------------------
	.section	.nv.shared._ZN3cub18CUB_300001_SM_10006detail9transform16transform_kernelINS2_10policy_hubILb0EN4cuda3std3__45tupleIJN6thrust24THRUST_300001_SM_1000_NS6detail15normal_iteratorINSA_10device_ptrIfEEEESF_EEEE10policy1000ElNS7_5minusIfEESF_JPfSL_EEEvT0_iT1_T2_DpNS2_10kernel_argIT3_EE,"aw",@nobits
	.sectionflags	@""
	.align	128
.nv.shared._ZN3cub18CUB_300001_SM_10006detail9transform16transform_kernelINS2_10policy_hubILb0EN4cuda3std3__45tupleIJN6thrust24THRUST_300001_SM_1000_NS6detail15normal_iteratorINSA_10device_ptrIfEEEESF_EEEE10policy1000ElNS7_5minusIfEESF_JPfSL_EEEvT0_iT1_T2_DpNS2_10kernel_argIT3_EE:
	.zero		1152


//--------------------- .nv.shared._ZN3cub18CUB_300001_SM_10006detail9transform16transform_kernelINS2_10policy_hubILb0EN4cuda3std3__45tupleIJN6thrust24THRUST_300001_SM_1000_NS6detail15normal_iteratorINSA_10device_ptrIfEEEESF_EEEE10policy1000EiNS7_5minusIfEESF_JPfSL_EEEvT0_iT1_T2_DpNS2_10kernel_argIT3_EE --------------------------
	.section	.nv.shared._ZN3cub18CUB_300001_SM_10006detail9transform16transform_kernelINS2_10policy_hubILb0EN4cuda3std3__45tupleIJN6thrust24THRUST_300001_SM_1000_NS6detail15normal_iteratorINSA_10device_ptrIfEEEESF_EEEE10policy1000EiNS7_5minusIfEESF_JPfSL_EEEvT0_iT1_T2_DpNS2_10kernel_argIT3_EE,"aw",@nobits
	.sectionflags	@""
	.align	128
.nv.shared._ZN3cub18CUB_300001_SM_10006detail9transform16transform_kernelINS2_10policy_hubILb0EN4cuda3std3__45tupleIJN6thrust24THRUST_300001_SM_1000_NS6detail15normal_iteratorINSA_10device_ptrIfEEEESF_EEEE10policy1000EiNS7_5minusIfEESF_JPfSL_EEEvT0_iT1_T2_DpNS2_10kernel_argIT3_EE:
	.zero		1152


//--------------------- .nv.shared._ZN3cub18CUB_300001_SM_10006detail8for_each13static_kernelINS2_12policy_hub_t12policy_500_tElN6thrust24THRUST_300001_SM_1000_NS8cuda_cub11__transform17unary_transform_fINS7_6detail15normal_iteratorINS7_10device_ptrIfEEEESF_NS9_14no_stencil_tagENS8_9__replace10constant_fIiEE17is_less_than_zeroEEEEvT0_T1_ --------------------------
	.section	.nv.shared._ZN3cub18CUB_300001_SM_10006detail8for_each13static_kernelINS2_12policy_hub_t12policy_500_tElN6thrust24THRUST_300001_SM_1000_NS8cuda_cub11__transform17unary_transform_fINS7_6detail15normal_iteratorINS7_10device_ptrIfEEEESF_NS9_14no_stencil_tagENS8_9__replace10constant_fIiEE17is_less_than_zeroEEEEvT0_T1_,"aw",@nobits
	.sectionflags	@""
	.align	128
	.zero		1024


//--------------------- .nv.shared._ZN3cub18CUB_300001_SM_10006detail8for_each13static_kernelINS2_12policy_hub_t12policy_500_tEmN6thrust24THRUST_300001_SM_1000_NS8cuda_cub20__uninitialized_fill7functorINS7_10device_ptrIfEEfEEEEvT0_T1_ --------------------------
	.section	.nv.shared._ZN3cub18CUB_300001_SM_10006detail8for_each13static_kernelINS2_12policy_hub_t12policy_500_tEmN6thrust24THRUST_300001_SM_1000_NS8cuda_cub20__uninitialized_fill7functorINS7_10device_ptrIfEEfEEEEvT0_T1_,"aw",@nobits
	.sectionflags	@""
	.align	128
	.zero		1024


//--------------------- .nv.shared._ZN3cub18CUB_300001_SM_10006detail11EmptyKernelIvEEvv --------------------------
	.section	.nv.shared._ZN3cub18CUB_300001_SM_10006detail11EmptyKernelIvEEvv,"aw",@nobits
	.sectionflags	@""
	.align	128
	.zero		1024


//--------------------- .nv.constant0._ZN3cub18CUB_300001_SM_10006detail6reduce28DeviceReduceSingleTileKernelINS2_10policy_hubIfyN4cuda3std3__44plusIfEEE10Policy1000EPfSC_iS9_ffNS7_10__identityEEEvT0_T1_T2_T3_T4_T6_ --------------------------
	.section	.nv.constant0._ZN3cub18CUB_300001_SM_10006detail6reduce28DeviceReduceSingleTileKernelINS2_10policy_hubIfyN4cuda3std3__44plusIfEEE10Policy1000EPfSC_iS9_ffNS7_10__identityEEEvT0_T1_T2_T3_T4_T6_,"a",@progbits
	.sectionflags	@""
	.align	4
.nv.constant0._ZN3cub18CUB_300001_SM_10006detail6reduce28DeviceReduceSingleTileKernelINS2_10policy_hubIfyN4cuda3std3__44plusIfEEE10Policy1000EPfSC_iS9_ffNS7_10__identityEEEvT0_T1_T2_T3_T4_T6_:
	.zero		925


//--------------------- .nv.constant0._ZN3cub18CUB_300001_SM_10006detail6reduce18DeviceReduceKernelINS2_10policy_hubIfyN4cuda3std3__44plusIfEEE10Policy1000EN6thrust24THRUST_300001_SM_1000_NS6detail15normal_iteratorINSD_10device_ptrIfEEEEyS9_fNS7_10__identityEEEvT0_PT3_T1_NS0_13GridEvenShareISN_EET2_T4_ --------------------------
	.section	.nv.constant0._ZN3cub18CUB_300001_SM_10006detail6reduce18DeviceReduceKernelINS2_10policy_hubIfyN4cuda3std3__44plusIfEEE10Policy1000EN6thrust24THRUST_300001_SM_1000_NS6detail15normal_iteratorINSD_10device_ptrIfEEEEyS9_fNS7_10__identityEEEvT0_PT3_T1_NS0_13GridEvenShareISN_EET2_T4_,"a",@progbits
	.sectionflags	@""
	.align	4
.nv.constant0._ZN3cub18CUB_300001_SM_10006detail6reduce18DeviceReduceKernelINS2_10policy_hubIfyN4cuda3std3__44plusIfEEE10Policy1000EN6thrust24THRUST_300001_SM_1000_NS6detail15normal_iteratorINSD_10device_ptrIfEEEEyS9_fNS7_10__identityEEEvT0_PT3_T1_NS0_13GridEvenShareISN_EET2_T4_:
	.zero		994


//--------------------- .nv.constant0._ZN3cub18CUB_300001_SM_10006detail6reduce28DeviceReduceSingleTileKernelINS2_10policy_hubIfyN4cuda3std3__44plusIfEEE10Policy1000EN6thrust24THRUST_300001_SM_1000_NS6detail15normal_iteratorINSD_10device_ptrIfEEEEPfyS9_ffNS7_10__identityEEEvT0_T1_T2_T3_T4_T6_ --------------------------
	.section	.nv.constant0._ZN3cub18CUB_300001_SM_10006detail6reduce28DeviceReduceSingleTileKernelINS2_10policy_hubIfyN4cuda3std3__44plusIfEEE10Policy1000EN6thrust24THRUST_300001_SM_1000_NS6detail15normal_iteratorINSD_10device_ptrIfEEEEPfyS9_ffNS7_10__identityEEEvT0_T1_T2_T3_T4_T6_,"a",@progbits
	.sectionflags	@""
	.align	4
.nv.constant0._ZN3cub18CUB_300001_SM_10006detail6reduce28DeviceReduceSingleTileKernelINS2_10policy_hubIfyN4cuda3std3__44plusIfEEE10Policy1000EN6thrust24THRUST_300001_SM_1000_NS6detail15normal_iteratorINSD_10device_ptrIfEEEEPfyS9_ffNS7_10__identityEEEvT0_T1_T2_T3_T4_T6_:
	.zero		929


//--------------------- .nv.constant0._ZN3cub18CUB_300001_SM_10006detail6reduce28DeviceReduceSingleTileKernelINS2_10policy_hubIfjN4cuda3std3__44plusIfEEE10Policy1000EPfSC_iS9_ffNS7_10__identityEEEvT0_T1_T2_T3_T4_T6_ --------------------------
	.section	.nv.constant0._ZN3cub18CUB_300001_SM_10006detail6reduce28DeviceReduceSingleTileKernelINS2_10policy_hubIfjN4cuda3std3__44plusIfEEE10Policy1000EPfSC_iS9_ffNS7_10__identityEEEvT0_T1_T2_T3_T4_T6_,"a",@progbits
	.sectionflags	@""
	.align	4
.nv.constant0._ZN3cub18CUB_300001_SM_10006detail6reduce28DeviceReduceSingleTileKernelINS2_10policy_hubIfjN4cuda3std3__44plusIfEEE10Policy1000EPfSC_iS9_ffNS7_10__identityEEEvT0_T1_T2_T3_T4_T6_:
	.zero		925


//--------------------- .nv.constant0._ZN3cub18CUB_300001_SM_10006detail6reduce18DeviceReduceKernelINS2_10policy_hubIfjN4cuda3std3__44plusIfEEE10Policy1000EN6thrust24THRUST_300001_SM_1000_NS6detail15normal_iteratorINSD_10device_ptrIfEEEEjS9_fNS7_10__identityEEEvT0_PT3_T1_NS0_13GridEvenShareISN_EET2_T4_ --------------------------
	.section	.nv.constant0._ZN3cub18CUB_300001_SM_10006detail6reduce18DeviceReduceKernelINS2_10policy_hubIfjN4cuda3std3__44plusIfEEE10Policy1000EN6thrust24THRUST_300001_SM_1000_NS6detail15normal_iteratorINSD_10device_ptrIfEEEEjS9_fNS7_10__identityEEEvT0_PT3_T1_NS0_13GridEvenShareISN_EET2_T4_,"a",@progbits
	.sectionflags	@""
	.align	4
.nv.constant0._ZN3cub18CUB_300001_SM_10006detail6reduce18DeviceReduceKernelINS2_10policy_hubIfjN4cuda3std3__44plusIfEEE10Policy1000EN6thrust24THRUST_300001_SM_1000_NS6detail15normal_iteratorINSD_10device_ptrIfEEEEjS9_fNS7_10__identityEEEvT0_PT3_T1_NS0_13GridEvenShareISN_EET2_T4_:
	.zero		958


//--------------------- .nv.constant0._ZN3cub18CUB_300001_SM_10006detail6reduce28DeviceReduceSingleTileKernelINS2_10policy_hubIfjN4cuda3std3__44plusIfEEE10Policy1000EN6thrust24THRUST_300001_SM_1000_NS6detail15normal_iteratorINSD_10device_ptrIfEEEEPfjS9_ffNS7_10__identityEEEvT0_T1_T2_T3_T4_T6_ --------------------------
	.section	.nv.constant0._ZN3cub18CUB_300001_SM_10006detail6reduce28DeviceReduceSingleTileKernelINS2_10policy_hubIfjN4cuda3std3__44plusIfEEE10Policy1000EN6thrust24THRUST_300001_SM_1000_NS6detail15normal_iteratorINSD_10device_ptrIfEEEEPfjS9_ffNS7_10__identityEEEvT0_T1_T2_T3_T4_T6_,"a",@progbits
	.sectionflags	@""
	.align	4
.nv.constant0._ZN3cub18CUB_300001_SM_10006detail6reduce28DeviceReduceSingleTileKernelINS2_10policy_hubIfjN4cuda3std3__44plusIfEEE10Policy1000EN6thrust24THRUST_300001_SM_1000_NS6detail15normal_iteratorINSD_10device_ptrIfEEEEPfjS9_ffNS7_10__identityEEEvT0_T1_T2_T3_T4_T6_:
	.zero		925


//--------------------- .nv.constant0._ZN3cub18CUB_300001_SM_10006detail6reduce28DeviceReduceSingleTileKernelINS2_10policy_hubIlyN4cuda3std3__44plusIlEEE10Policy1000EPlSC_iS9_llNS7_10__identityEEEvT0_T1_T2_T3_T4_T6_ --------------------------
	.section	.nv.constant0._ZN3cub18CUB_300001_SM_10006detail6reduce28DeviceReduceSingleTileKernelINS2_10policy_hubIlyN4cuda3std3__44plusIlEEE10Policy1000EPlSC_iS9_llNS7_10__identityEEEvT0_T1_T2_T3_T4_T6_,"a",@progbits
	.sectionflags	@""
	.align	4
.nv.constant0._ZN3cub18CUB_300001_SM_10006detail6reduce28DeviceReduceSingleTileKernelINS2_10policy_hubIlyN4cuda3std3__44plusIlEEE10Policy1000EPlSC_iS9_llNS7_10__identityEEEvT0_T1_T2_T3_T4_T6_:
	.zero		929


//--------------------- .nv.constant0._ZN3cub18CUB_300001_SM_10006detail6reduce18DeviceReduceKernelINS2_10policy_hubIlyN4cuda3std3__44plusIlEEE10Policy1000EN6thrust24THRUST_300001_SM_1000_NS18transform_iteratorI6is_posNSD_6detail15normal_iteratorINSD_10device_ptrIfEEEEllEEyS9_lNS7_10__identityEEEvT0_PT3_T1_NS0_13GridEvenShareISQ_EET2_T4_ --------------------------
	.section	.nv.constant0._ZN3cub18CUB_300001_SM_10006detail6reduce18DeviceReduceKernelINS2_10policy_hubIlyN4cuda3std3__44plusIlEEE10Policy1000EN6thrust24THRUST_300001_SM_1000_NS18transform_iteratorI6is_posNSD_6detail15normal_iteratorINSD_10device_ptrIfEEEEllEEyS9_lNS7_10__identityEEEvT0_PT3_T1_NS0_13GridEvenShareISQ_EET2_T4_,"a",@progbits
	.sectionflags	@""
	.align	4
.nv.constant0._ZN3cub18CUB_300001_SM_10006detail6reduce18DeviceReduceKernelINS2_10policy_hubIlyN4cuda3std3__44plusIlEEE10Policy1000EN6thrust24THRUST_300001_SM_1000_NS18transform_iteratorI6is_posNSD_6detail15normal_iteratorINSD_10device_ptrIfEEEEllEEyS9_lNS7_10__identityEEEvT0_PT3_T1_NS0_13GridEvenShareISQ_EET2_T4_:
	.zero		1002


//--------------------- .nv.constant0._ZN3cub18CUB_300001_SM_10006detail6reduce28DeviceReduceSingleTileKernelINS2_10policy_hubIlyN4cuda3std3__44plusIlEEE10Policy1000EN6thrust24THRUST_300001_SM_1000_NS18transform_iteratorI6is_posNSD_6detail15normal_iteratorINSD_10device_ptrIfEEEEllEEPlyS9_llNS7_10__identityEEEvT0_T1_T2_T3_T4_T6_ --------------------------
	.section	.nv.constant0._ZN3cub18CUB_300001_SM_10006detail6reduce28DeviceReduceSingleTileKernelINS2_10policy_hubIlyN4cuda3std3__44plusIlEEE10Policy1000EN6thrust24THRUST_300001_SM_1000_NS18transform_iteratorI6is_posNSD_6detail15normal_iteratorINSD_10device_ptrIfEEEEllEEPlyS9_llNS7_10__identityEEEvT0_T1_T2_T3_T4_T6_,"a",@progbits
	.sectionflags	@""
	.align	4
.nv.constant0._ZN3cub18CUB_300001_SM_10006detail6reduce28DeviceReduceSingleTileKernelINS2_10policy_hubIlyN4cuda3std3__44plusIlEEE10Policy1000EN6thrust24THRUST_300001_SM_1000_NS18transform_iteratorI6is_posNSD_6detail15normal_iteratorINSD_10device_ptrIfEEEEllEEPlyS9_llNS7_10__identityEEEvT0_T1_T2_T3_T4_T6_:
	.zero		945


//--------------------- .nv.constant0._ZN3cub18CUB_300001_SM_10006detail6reduce28DeviceReduceSingleTileKernelINS2_10policy_hubIljN4cuda3std3__44plusIlEEE10Policy1000EPlSC_iS9_llNS7_10__identityEEEvT0_T1_T2_T3_T4_T6_ --------------------------
	.section	.nv.constant0._ZN3cub18CUB_300001_SM_10006detail6reduce28DeviceReduceSingleTileKernelINS2_10policy_hubIljN4cuda3std3__44plusIlEEE10Policy1000EPlSC_iS9_llNS7_10__identityEEEvT0_T1_T2_T3_T4_T6_,"a",@progbits
	.sectionflags	@""
	.align	4
.nv.constant0._ZN3cub18CUB_300001_SM_10006detail6reduce28DeviceReduceSingleTileKernelINS2_10policy_hubIljN4cuda3std3__44plusIlEEE10Policy1000EPlSC_iS9_llNS7_10__identityEEEvT0_T1_T2_T3_T4_T6_:
	.zero		929


//--------------------- .nv.constant0._ZN3cub18CUB_300001_SM_10006detail6reduce18DeviceReduceKernelINS2_10policy_hubIljN4cuda3std3__44plusIlEEE10Policy1000EN6thrust24THRUST_300001_SM_1000_NS18transform_iteratorI6is_posNSD_6detail15normal_iteratorINSD_10device_ptrIfEEEEllEEjS9_lNS7_10__identityEEEvT0_PT3_T1_NS0_13GridEvenShareISQ_EET2_T4_ --------------------------
	.section	.nv.constant0._ZN3cub18CUB_300001_SM_10006detail6reduce18DeviceReduceKernelINS2_10policy_hubIljN4cuda3std3__44plusIlEEE10Policy1000EN6thrust24THRUST_300001_SM_1000_NS18transform_iteratorI6is_posNSD_6detail15normal_iteratorINSD_10device_ptrIfEEEEllEEjS9_lNS7_10__identityEEEvT0_PT3_T1_NS0_13GridEvenShareISQ_EET2_T4_,"a",@progbits
	.sectionflags	@""
	.align	4
.nv.constant0._ZN3cub18CUB_300001_SM_10006detail6reduce18DeviceReduceKernelINS2_10policy_hubIljN4cuda3std3__44plusIlEEE10Policy1000EN6thrust24THRUST_300001_SM_1000_NS18transform_iteratorI6is_posNSD_6detail15normal_iteratorINSD_10device_ptrIfEEEEllEEjS9_lNS7_10__identityEEEvT0_PT3_T1_NS0_13GridEvenShareISQ_EET2_T4_:
	.zero		966


//--------------------- .nv.constant0._ZN3cub18CUB_300001_SM_10006detail6reduce28DeviceReduceSingleTileKernelINS2_10policy_hubIljN4cuda3std3__44plusIlEEE10Policy1000EN6thrust24THRUST_300001_SM_1000_NS18transform_iteratorI6is_posNSD_6detail15normal_iteratorINSD_10device_ptrIfEEEEllEEPljS9_llNS7_10__identityEEEvT0_T1_T2_T3_T4_T6_ --------------------------
	.section	.nv.constant0._ZN3cub18CUB_300001_SM_10006detail6reduce28DeviceReduceSingleTileKernelINS2_10policy_hubIljN4cuda3std3__44plusIlEEE10Policy1000EN6thrust24THRUST_300001_SM_1000_NS18transform_iteratorI6is_posNSD_6detail15normal_iteratorINSD_10device_ptrIfEEEEllEEPljS9_llNS7_10__identityEEEvT0_T1_T2_T3_T4_T6_,"a",@progbits
	.sectionflags	@""
	.align	4
.nv.constant0._ZN3cub18CUB_300001_SM_10006detail6reduce28DeviceReduceSingleTileKernelINS2_10policy_hubIljN4cuda3std3__44plusIlEEE10Policy1000EN6thrust24THRUST_300001_SM_1000_NS18transform_iteratorI6is_posNSD_6detail15normal_iteratorINSD_10device_ptrIfEEEEllEEPljS9_llNS7_10__identityEEEvT0_T1_T2_T3_T4_T6_:
	.zero		937


//--------------------- .nv.constant0._ZN3cub18CUB_300001_SM_10006detail9transform16transform_kernelINS2_10policy_hubILb0EN4cuda3std3__45tupleIJN6thrust24THRUST_300001_SM_1000_NS6detail15normal_iteratorINSA_10device_ptrIfEEEESF_EEEE10policy1000ElNS7_5minusIfEESF_JPfSL_EEEvT0_iT1_T2_DpNS2_10kernel_argIT3_EE --------------------------
	.section	.nv.constant0._ZN3cub18CUB_300001_SM_10006detail9transform16transform_kernelINS2_10policy_hubILb0EN4cuda3std3__45tupleIJN6thrust24THRUST_300001_SM_1000_NS6detail15normal_iteratorINSA_10device_ptrIfEEEESF_EEEE10policy1000ElNS7_5minusIfEESF_JPfSL_EEEvT0_iT1_T2_DpNS2_10kernel_argIT3_EE,"a",@progbits
	.sectionflags	@""
	.align	4
.nv.constant0._ZN3cub18CUB_300001_SM_10006detail9transform16transform_kernelINS2_10policy_hubILb0EN4cuda3std3__45tupleIJN6thrust24THRUST_300001_SM_1000_NS6detail15normal_iteratorINSA_10device_ptrIfEEEESF_EEEE10policy1000ElNS7_5minusIfEESF_JPfSL_EEEvT0_iT1_T2_DpNS2_10kernel_argIT3_EE:
	.zero		952


//--------------------- .nv.constant0._ZN3cub18CUB_300001_SM_10006detail9transform16transform_kernelINS2_10policy_hubILb0EN4cuda3std3__45tupleIJN6thrust24THRUST_300001_SM_1000_NS6detail15normal_iteratorINSA_10device_ptrIfEEEESF_EEEE10policy1000EiNS7_5minusIfEESF_JPfSL_EEEvT0_iT1_T2_DpNS2_10kernel_argIT3_EE --------------------------
	.section	.nv.constant0._ZN3cub18CUB_300001_SM_10006detail9transform16transform_kernelINS2_10policy_hubILb0EN4cuda3std3__45tupleIJN6thrust24THRUST_300001_SM_1000_NS6detail15normal_iteratorINSA_10device_ptrIfEEEESF_EEEE10policy1000EiNS7_5minusIfEESF_JPfSL_EEEvT0_iT1_T2_DpNS2_10kernel_argIT3_EE,"a",@progbits
	.sectionflags	@""
	.align	4
.nv.constant0._ZN3cub18CUB_300001_SM_10006detail9transform16transform_kernelINS2_10policy_hubILb0EN4cuda3std3__45tupleIJN6thrust24THRUST_300001_SM_1000_NS6detail15normal_iteratorINSA_10device_ptrIfEEEESF_EEEE10policy1000EiNS7_5minusIfEESF_JPfSL_EEEvT0_iT1_T2_DpNS2_10kernel_argIT3_EE:
	.zero		952


//--------------------- .nv.constant0._ZN3cub18CUB_300001_SM_10006detail8for_each13static_kernelINS2_12policy_hub_t12policy_500_tElN6thrust24THRUST_300001_SM_1000_NS8cuda_cub11__transform17unary_transform_fINS7_6detail15normal_iteratorINS7_10device_ptrIfEEEESF_NS9_14no_stencil_tagENS8_9__replace10constant_fIiEE17is_less_than_zeroEEEEvT0_T1_ --------------------------
	.section	.nv.constant0._ZN3cub18CUB_300001_SM_10006detail8for_each13static_kernelINS2_12policy_hub_t12policy_500_tElN6thrust24THRUST_300001_SM_1000_NS8cuda_cub11__transform17unary_transform_fINS7_6detail15normal_iteratorINS7_10device_ptrIfEEEESF_NS9_14no_stencil_tagENS8_9__replace10constant_fIiEE17is_less_than_zeroEEEEvT0_T1_,"a",@progbits
	.sectionflags	@""
	.align	4
.nv.constant0._ZN3cub18CUB_300001_SM_10006detail8for_each13static_kernelINS2_12policy_hub_t12policy_500_tElN6thrust24THRUST_300001_SM_1000_NS8cuda_cub11__transform17unary_transform_fINS7_6detail15normal_iteratorINS7_10device_ptrIfEEEESF_NS9_14no_stencil_tagENS8_9__replace10constant_fIiEE17is_less_than_zeroEEEEvT0_T1_:
	.zero		928


//--------------------- .nv.constant0._ZN3cub18CUB_300001_SM_10006detail8for_each13static_kernelINS2_12policy_hub_t12policy_500_tEmN6thrust24THRUST_300001_SM_1000_NS8cuda_cub20__uninitialized_fill7functorINS7_10device_ptrIfEEfEEEEvT0_T1_ --------------------------
	.section	.nv.constant0._ZN3cub18CUB_300001_SM_10006detail8for_each13static_kernelINS2_12policy_hub_t12policy_500_tEmN6thrust24THRUST_300001_SM_1000_NS8cuda_cub20__uninitialized_fill7functorINS7_10device_ptrIfEEfEEEEvT0_T1_,"a",@progbits
	.sectionflags	@""
	.align	4
.nv.constant0._ZN3cub18CUB_300001_SM_10006detail8for_each13static_kernelINS2_12policy_hub_t12policy_500_tEmN6thrust24THRUST_300001_SM_1000_NS8cuda_cub20__uninitialized_fill7functorINS7_10device_ptrIfEEfEEEEvT0_T1_:
	.zero		920


//--------------------- .nv.constant0._ZN3cub18CUB_300001_SM_10006detail11EmptyKernelIvEEvv --------------------------
	.section	.nv.constant0._ZN3cub18CUB_300001_SM_10006detail11EmptyKernelIvEEvv,"a",@progbits
	.sectionflags	@""
	.align	4
.nv.constant0._ZN3cub18CUB_300001_SM_10006detail11EmptyKernelIvEEvv:
	.zero		896


//--------------------- SYMBOLS --------------------------

	.type		.nv.reservedSmem.offset0,@object
	.size		.nv.reservedSmem.offset0,0x4
	.type		.nv.reservedSmem.cap,@object
	.size		.nv.reservedSmem.cap,0x4
